def attn_fwd(
    Q,
    K,
    V,
    Out,
    Lse,
    sm_scale,
    stride_qz,
    stride_qh,
    stride_qm,
    stride_qk,
    stride_kz,
    stride_kh,
    stride_kn,
    stride_kk,
    stride_vz,
    stride_vh,
    stride_vn,
    stride_vk,
    stride_oz,
    stride_oh,
    stride_om,
    stride_ok,
    seqlen_q,
    seqlen_k,
    BLOCK_M: tl.constexpr,
    BLOCK_N: tl.constexpr,
    HEAD_DIM: tl.constexpr,
    CAUSAL: tl.constexpr,
):
    start_m = tl.program_id(0)
    off_hz = tl.program_id(1)
    q_off = off_hz * stride_qh
    k_off = off_hz * stride_kh
    v_off = off_hz * stride_vh
    offs_m = start_m * BLOCK_M + tl.arange(0, BLOCK_M)
    offs_d = tl.arange(0, HEAD_DIM)
    offs_n = tl.arange(0, BLOCK_N)
    q_ptrs = Q + q_off + offs_m[:, None] * stride_qm + offs_d[None, :] * stride_qk
    k_ptrs = K + k_off + offs_d[:, None] * stride_kk + offs_n[None, :] * stride_kn
    v_ptrs = V + v_off + offs_n[:, None] * stride_vn + offs_d[None, :] * stride_vk
    m_i = tl.full([BLOCK_M], float("-inf"), dtype=tl.float32)
    l_i = tl.zeros([BLOCK_M], dtype=tl.float32) + 1.0
    acc = tl.zeros([BLOCK_M, HEAD_DIM], dtype=tl.float32)
    q = tl.load(q_ptrs)
    acc, l_i, m_i = _attn_fwd_inner(
        acc,
        l_i,
        m_i,
        q,
        k_ptrs,
        v_ptrs,
        sm_scale,
        stride_kn,
        stride_vn,
        start_m,
        seqlen_k,
        BLOCK_M,
        BLOCK_N,
        HEAD_DIM,
        CAUSAL,
    )
    acc = acc / l_i[:, None]
    lse = m_i + tl.math.log2(l_i) / 1.4426950408889634
    o_ptrs = (
        Out
        + off_hz * stride_oh
        + offs_m[:, None] * stride_om
        + offs_d[None, :] * stride_ok
    )
    tl.store(o_ptrs, acc.to(Out.dtype.element_ty))
    tl.store(Lse + off_hz * seqlen_q + offs_m, lse)

# config = {"BLOCK_M": 64, "BLOCK_N": 128, "HEAD_DIM": 128, "arch": "sm_90", "causal": false, "dtype": "bf16", "num_stages": 2, "num_warps": 4}
# arch = sm_90


// ===== COMPILED SASS (sm_90a) =====

	.target	sm_90a

	.elftype	@"ET_EXEC"


//--------------------- .note.nv.tkinfo           --------------------------
	.section	.note.nv.tkinfo,"",@"SHT_NOTE"
	.sectionflags	@"SHF_NOTE_NV_TKINFO"
	.tkinfo
        /*0018*/ 	.word	0x00000002
        /*0030*/ 	.string	""
        /*0030*/ 	.string	"ptxas"
        /*0030*/ 	.string	"Cuda compilation tools, release 13.0, V13.0.88"
        /*0030*/ 	.string	"Build cuda_13.0.r13.0/compiler.36424714_0"
        /*0030*/ 	.string	"-v  -suppress-debug-info  -lineinfo  -arch sm_90a "



//--------------------- .note.nv.cuinfo           --------------------------
	.section	.note.nv.cuinfo,"",@"SHT_NOTE"
	.sectionflags	@"SHF_NOTE_NV_CUINFO"
        /*0018*/ 	.short	0x0002
        /*001a*/ 	.short	0x005a
        /*001c*/ 	.short	0x0082
	.zero		2


//--------------------- .nv.info                  --------------------------
	.section	.nv.info,"",@"SHT_CUDA_INFO"
	.align	4


	//----- nvinfo : EIATTR_REGCOUNT
	.align		4
        /*0000*/ 	.byte	0x04, 0x2f
        /*0002*/ 	.short	(.L_2 - .L_1)
	.align		4
.L_1:
        /*0004*/ 	.word	index@(attn_fwd)
        /*0008*/ 	.word	0x000000ff


	//----- nvinfo : EIATTR_FRAME_SIZE
	.align		4
.L_2:
        /*000c*/ 	.byte	0x04, 0x11
        /*000e*/ 	.short	(.L_4 - .L_3)
	.align		4
.L_3:
        /*0010*/ 	.word	index@(attn_fwd)
        /*0014*/ 	.word	0x00000588


	//----- nvinfo : EIATTR_MIN_STACK_SIZE
	.align		4
.L_4:
        /*0018*/ 	.byte	0x04, 0x12
        /*001a*/ 	.short	(.L_6 - .L_5)
	.align		4
.L_5:
        /*001c*/ 	.word	index@(attn_fwd)
        /*0020*/ 	.word	0x00000588
.L_6:


//--------------------- .nv.compat                --------------------------
	.section	.nv.compat,"",@"SHT_CUDA_COMPAT_INFO"
	.align	4
        /*0000*/ 	.byte	0x02, 0x09, 0x01, 0x00, 0x02, 0x02, 0x04, 0x00, 0x02, 0x05, 0x05, 0x00, 0x03, 0x07, 0x01, 0x01
        /*0010*/ 	.byte	0x02, 0x03, 0x00, 0x00, 0x02, 0x06, 0x01, 0x00, 0x04, 0x0b, 0x08, 0x00, 0x00, 0x00, 0x00, 0x00
        /*0020*/ 	.byte	0x00, 0x00, 0x00, 0x00


//--------------------- .nv.info.attn_fwd         --------------------------
	.section	.nv.info.attn_fwd,"",@"SHT_CUDA_INFO"
	.sectionflags	@""
	.align	4


	//----- nvinfo : EIATTR_CUDA_API_VERSION
	.align		4
        /*0000*/ 	.byte	0x04, 0x37
        /*0002*/ 	.short	(.L_8 - .L_7)
.L_7:
        /*0004*/ 	.word	0x00000082


	//----- nvinfo : EIATTR_KPARAM_INFO
	.align		4
.L_8:
        /*0008*/ 	.byte	0x04, 0x17
        /*000a*/ 	.short	(.L_10 - .L_9)
.L_9:
        /*000c*/ 	.word	0x00000000
        /*0010*/ 	.short	0x0019
        /*0012*/ 	.short	0x0080
        /*0014*/ 	.byte	0x00, 0xf4, 0x21, 0x00


	//----- nvinfo : EIATTR_KPARAM_INFO
	.align		4
.L_10:
        /*0018*/ 	.byte	0x04, 0x17
        /*001a*/ 	.short	(.L_12 - .L_11)
.L_11:
        /*001c*/ 	.word	0x00000000
        /*0020*/ 	.short	0x0018
        /*0022*/ 	.short	0x0078
        /*0024*/ 	.byte	0x00, 0xf4, 0x21, 0x00


	//----- nvinfo : EIATTR_KPARAM_INFO
	.align		4
.L_12:
        /*0028*/ 	.byte	0x04, 0x17
        /*002a*/ 	.short	(.L_14 - .L_13)
.L_13:
        /*002c*/ 	.word	0x00000000
        /*0030*/ 	.short	0x0017
        /*0032*/ 	.short	0x0070
        /*0034*/ 	.byte	0x00, 0xf0, 0x11, 0x00


	//----- nvinfo : EIATTR_KPARAM_INFO
	.align		4
.L_14:
        /*0038*/ 	.byte	0x04, 0x17
        /*003a*/ 	.short	(.L_16 - .L_15)
.L_15:
        /*003c*/ 	.word	0x00000000
        /*0040*/ 	.short	0x0016
        /*0042*/ 	.short	0x006c
        /*0044*/ 	.byte	0x00, 0xf0, 0x11, 0x00


	//----- nvinfo : EIATTR_KPARAM_INFO
	.align		4
.L_16:
        /*0048*/ 	.byte	0x04, 0x17
        /*004a*/ 	.short	(.L_18 - .L_17)
.L_17:
        /*004c*/ 	.word	0x00000000
        /*0050*/ 	.short	0x0015
        /*0052*/ 	.short	0x0068
        /*0054*/ 	.byte	0x00, 0xf0, 0x11, 0x00


	//----- nvinfo : EIATTR_KPARAM_INFO
	.align		4
.L_18:
        /*0058*/ 	.byte	0x04, 0x17
        /*005a*/ 	.short	(.L_20 - .L_19)
.L_19:
        /*005c*/ 	.word	0x00000000
        /*0060*/ 	.short	0x0014
        /*0062*/ 	.short	0x0064
        /*0064*/ 	.byte	0x00, 0xf0, 0x11, 0x00


	//----- nvinfo : EIATTR_KPARAM_INFO
	.align		4
.L_20:
        /*0068*/ 	.byte	0x04, 0x17
        /*006a*/ 	.short	(.L_22 - .L_21)
.L_21:
        /*006c*/ 	.word	0x00000000
        /*0070*/ 	.short	0x0013
        /*0072*/ 	.short	0x0060
        /*0074*/ 	.byte	0x00, 0xf0, 0x11, 0x00


	//----- nvinfo : EIATTR_KPARAM_INFO
	.align		4
.L_22:
        /*0078*/ 	.byte	0x04, 0x17
        /*007a*/ 	.short	(.L_24 - .L_23)
.L_23:
        /*007c*/ 	.word	0x00000000
        /*0080*/ 	.short	0x0012
        /*0082*/ 	.short	0x005c
        /*0084*/ 	.byte	0x00, 0xf0, 0x11, 0x00


	//----- nvinfo : EIATTR_KPARAM_INFO
	.align		4
.L_24:
        /*0088*/ 	.byte	0x04, 0x17
        /*008a*/ 	.short	(.L_26 - .L_25)
.L_25:
        /*008c*/ 	.word	0x00000000
        /*0090*/ 	.short	0x0011
        /*0092*/ 	.short	0x0058
        /*0094*/ 	.byte	0x00, 0xf0, 0x11, 0x00


	//----- nvinfo : EIATTR_KPARAM_INFO
	.align		4
.L_26:
        /*0098*/ 	.byte	0x04, 0x17
        /*009a*/ 	.short	(.L_28 - .L_27)
.L_27:
        /*009c*/ 	.word	0x00000000
        /*00a0*/ 	.short	0x0010
        /*00a2*/ 	.short	0x0054
        /*00a4*/ 	.byte	0x00, 0xf0, 0x11, 0x00


	//----- nvinfo : EIATTR_KPARAM_INFO
	.align		4
.L_28:
        /*00a8*/ 	.byte	0x04, 0x17
        /*00aa*/ 	.short	(.L_30 - .L_29)
.L_29:
        /*00ac*/ 	.word	0x00000000
        /*00b0*/ 	.short	0x000f
        /*00b2*/ 	.short	0x0050
        /*00b4*/ 	.byte	0x00, 0xf0, 0x11, 0x00


	//----- nvinfo : EIATTR_KPARAM_INFO
	.align		4
.L_30:
        /*00b8*/ 	.byte	0x04, 0x17
        /*00ba*/ 	.short	(.L_32 - .L_31)
.L_31:
        /*00bc*/ 	.word	0x00000000
        /*00c0*/ 	.short	0x000e
        /*00c2*/ 	.short	0x004c
        /*00c4*/ 	.byte	0x00, 0xf0, 0x11, 0x00


	//----- nvinfo : EIATTR_KPARAM_INFO
	.align		4
.L_32:
        /*00c8*/ 	.byte	0x04, 0x17
        /*00ca*/ 	.short	(.L_34 - .L_33)
.L_33:
        /*00cc*/ 	.word	0x00000000
        /*00d0*/ 	.short	0x000d
        /*00d2*/ 	.short	0x0048
        /*00d4*/ 	.byte	0x00, 0xf0, 0x11, 0x00


	//----- nvinfo : EIATTR_KPARAM_INFO
	.align		4
.L_34:
        /*00d8*/ 	.byte	0x04, 0x17
        /*00da*/ 	.short	(.L_36 - .L_35)
.L_35:
        /*00dc*/ 	.word	0x00000000
        /*00e0*/ 	.short	0x000c
        /*00e2*/ 	.short	0x0044
        /*00e4*/ 	.byte	0x00, 0xf0, 0x11, 0x00


	//----- nvinfo : EIATTR_KPARAM_INFO
	.align		4
.L_36:
        /*00e8*/ 	.byte	0x04, 0x17
        /*00ea*/ 	.short	(.L_38 - .L_37)
.L_37:
        /*00ec*/ 	.word	0x00000000
        /*00f0*/ 	.short	0x000b
        /*00f2*/ 	.short	0x0040
        /*00f4*/ 	.byte	0x00, 0xf0, 0x11, 0x00


	//----- nvinfo : EIATTR_KPARAM_INFO
	.align		4
.L_38:
        /*00f8*/ 	.byte	0x04, 0x17
        /*00fa*/ 	.short	(.L_40 - .L_39)
.L_39:
        /*00fc*/ 	.word	0x00000000
        /*0100*/ 	.short	0x000a
        /*0102*/ 	.short	0x003c
        /*0104*/ 	.byte	0x00, 0xf0, 0x11, 0x00


	//----- nvinfo : EIATTR_KPARAM_INFO
	.align		4
.L_40:
        /*0108*/ 	.byte	0x04, 0x17
        /*010a*/ 	.short	(.L_42 - .L_41)
.L_41:
        /*010c*/ 	.word	0x00000000
        /*0110*/ 	.short	0x0009
        /*0112*/ 	.short	0x0038
        /*0114*/ 	.byte	0x00, 0xf0, 0x11, 0x00


	//----- nvinfo : EIATTR_KPARAM_INFO
	.align		4
.L_42:
        /*0118*/ 	.byte	0x04, 0x17
        /*011a*/ 	.short	(.L_44 - .L_43)
.L_43:
        /*011c*/ 	.word	0x00000000
        /*0120*/ 	.short	0x0008
        /*0122*/ 	.short	0x0034
        /*0124*/ 	.byte	0x00, 0xf0, 0x11, 0x00


	//----- nvinfo : EIATTR_KPARAM_INFO
	.align		4
.L_44:
        /*0128*/ 	.byte	0x04, 0x17
        /*012a*/ 	.short	(.L_46 - .L_45)
.L_45:
        /*012c*/ 	.word	0x00000000
        /*0130*/ 	.short	0x0007
        /*0132*/ 	.short	0x0030
        /*0134*/ 	.byte	0x00, 0xf0, 0x11, 0x00


	//----- nvinfo : EIATTR_KPARAM_INFO
	.align		4
.L_46:
        /*0138*/ 	.byte	0x04, 0x17
        /*013a*/ 	.short	(.L_48 - .L_47)
.L_47:
        /*013c*/ 	.word	0x00000000
        /*0140*/ 	.short	0x0006
        /*0142*/ 	.short	0x002c
        /*0144*/ 	.byte	0x00, 0xf0, 0x11, 0x00


	//----- nvinfo : EIATTR_KPARAM_INFO
	.align		4
.L_48:
        /*0148*/ 	.byte	0x04, 0x17
        /*014a*/ 	.short	(.L_50 - .L_49)
.L_49:
        /*014c*/ 	.word	0x00000000
        /*0150*/ 	.short	0x0005
        /*0152*/ 	.short	0x0028
        /*0154*/ 	.byte	0x00, 0xf0, 0x11, 0x00


	//----- nvinfo : EIATTR_KPARAM_INFO
	.align		4
.L_50:
        /*0158*/ 	.byte	0x04, 0x17
        /*015a*/ 	.short	(.L_52 - .L_51)
.L_51:
        /*015c*/ 	.word	0x00000000
        /*0160*/ 	.short	0x0004
        /*0162*/ 	.short	0x0020
        /*0164*/ 	.byte	0x00, 0xf4, 0x21, 0x00


	//----- nvinfo : EIATTR_KPARAM_INFO
	.align		4
.L_52:
        /*0168*/ 	.byte	0x04, 0x17
        /*016a*/ 	.short	(.L_54 - .L_53)
.L_53:
        /*016c*/ 	.word	0x00000000
        /*0170*/ 	.short	0x0003
        /*0172*/ 	.short	0x0018
        /*0174*/ 	.byte	0x00, 0xf4, 0x21, 0x00


	//----- nvinfo : EIATTR_KPARAM_INFO
	.align		4
.L_54:
        /*0178*/ 	.byte	0x04, 0x17
        /*017a*/ 	.short	(.L_56 - .L_55)
.L_55:
        /*017c*/ 	.word	0x00000000
        /*0180*/ 	.short	0x0002
        /*0182*/ 	.short	0x0010
        /*0184*/ 	.byte	0x00, 0xf4, 0x21, 0x00


	//----- nvinfo : EIATTR_KPARAM_INFO
	.align		4
.L_56:
        /*0188*/ 	.byte	0x04, 0x17
        /*018a*/ 	.short	(.L_58 - .L_57)
.L_57:
        /*018c*/ 	.word	0x00000000
        /*0190*/ 	.short	0x0001
        /*0192*/ 	.short	0x0008
        /*0194*/ 	.byte	0x00, 0xf4, 0x21, 0x00


	//----- nvinfo : EIATTR_KPARAM_INFO
	.align		4
.L_58:
        /*0198*/ 	.byte	0x04, 0x17
        /*019a*/ 	.short	(.L_60 - .L_59)
.L_59:
        /*019c*/ 	.word	0x00000000
        /*01a0*/ 	.short	0x0000
        /*01a2*/ 	.short	0x0000
        /*01a4*/ 	.byte	0x00, 0xf4, 0x21, 0x00


	//----- nvinfo : EIATTR_SPARSE_MMA_MASK
	.align		4
.L_60:
        /*01a8*/ 	.byte	0x03, 0x50
        /*01aa*/ 	.short	0x0000


	//----- nvinfo : EIATTR_MAXREG_COUNT
	.align		4
        /*01ac*/ 	.byte	0x03, 0x1b
        /*01ae*/ 	.short	0x00ff


	//----- nvinfo : EIATTR_NUM_BARRIERS
	.align		4
        /*01b0*/ 	.byte	0x02, 0x4c
        /*01b2*/ 	.byte	0x01
	.zero		1


	//----- nvinfo : EIATTR_ANNOTATIONS
	.align		4
        /*01b4*/ 	.byte	0x04, 0x55
        /*01b6*/ 	.short	(.L_62 - .L_61)


	//   ....[0]....
.L_61:
        /*01b8*/ 	.word	0x00000001
        /*01bc*/ 	.byte	0x50, 0x18, 0x00, 0x00, 0x01, 0x00, 0x00, 0x00, 0x60, 0x18, 0x00, 0x00, 0x01, 0x00, 0x00, 0x00
        /* <DEDUP_REMOVED lines=218> */
        /*0f6c*/ 	.byte	0x20, 0xd5, 0x00, 0x00, 0x01, 0x00, 0x00, 0x00, 0x70, 0xd5, 0x00, 0x00


	//----- nvinfo : EIATTR_MERCURY_ISA_VERSION
	.align		4
.L_62:
        /*0f78*/ 	.byte	0x03, 0x5f
        /*0f7a*/ 	.short	0x0101


	//----- nvinfo : EIATTR_COOP_GROUP_MASK_REGIDS
	.align		4
        /*0f7c*/ 	.byte	0x04, 0x29
        /*0f7e*/ 	.short	(.L_64 - .L_63)


	//   ....[0]....
.L_63:
        /*0f80*/ 	.word	0xffffffff


	//   ....[1]....
        /*0f84*/ 	.word	0xffffffff


	//   ....[2]....
        /*0f88*/ 	.word	0xffffffff


	//   ....[3]....
        /*0f8c*/ 	.word	0xffffffff


	//   ....[4]....
        /*0f90*/ 	.word	0xffffffff


	//   ....[5]....
        /*0f94*/ 	.word	0xffffffff


	//   ....[6]....
        /*0f98*/ 	.word	0xffffffff


	//   ....[7]....
        /*0f9c*/ 	.word	0xffffffff


	//----- nvinfo : EIATTR_COOP_GROUP_INSTR_OFFSETS
	.align		4
.L_64:
        /*0fa0*/ 	.byte	0x04, 0x28
        /*0fa2*/ 	.short	(.L_66 - .L_65)


	//   ....[0]....
.L_65:
        /*0fa4*/ 	.word	0x0000aeb0


	//   ....[1]....
        /*0fa8*/ 	.word	0x0000af80


	//   ....[2]....
        /*0fac*/ 	.word	0x0000bd50


	//   ....[3]....
        /*0fb0*/ 	.word	0x0000bda0


	//   ....[4]....
        /*0fb4*/ 	.word	0x0000d3c0


	//   ....[5]....
        /*0fb8*/ 	.word	0x0000d3d0


	//   ....[6]....
        /*0fbc*/ 	.word	0x0000d410


	//   ....[7]....
        /*0fc0*/ 	.word	0x0000d420


	//----- nvinfo : EIATTR_EXIT_INSTR_OFFSETS
	.align		4
.L_66:
        /*0fc4*/ 	.byte	0x04, 0x1c
        /*0fc6*/ 	.short	(.L_68 - .L_67)


	//   ....[0]....
.L_67:
        /*0fc8*/ 	.word	0x000102b0


	//   ....[1]....
        /*0fcc*/ 	.word	0x000102e0


	//----- nvinfo : EIATTR_REQNTID
	.align		4
.L_68:
        /*0fd0*/ 	.byte	0x04, 0x10
        /*0fd2*/ 	.short	(.L_70 - .L_69)
.L_69:
        /*0fd4*/ 	.word	0x00000080
        /*0fd8*/ 	.word	0x00000001
        /*0fdc*/ 	.word	0x00000001


	//----- nvinfo : EIATTR_CBANK_PARAM_SIZE
	.align		4
.L_70:
        /*0fe0*/ 	.byte	0x03, 0x19
        /*0fe2*/ 	.short	0x0088


	//----- nvinfo : EIATTR_PARAM_CBANK
	.align		4
        /*0fe4*/ 	.byte	0x04, 0x0a
        /*0fe6*/ 	.short	(.L_72 - .L_71)
	.align		4
.L_71:
        /*0fe8*/ 	.word	index@(.nv.constant0.attn_fwd)
        /*0fec*/ 	.short	0x0210
        /*0fee*/ 	.short	0x0088


	//----- nvinfo : EIATTR_SW_WAR
	.align		4
.L_72:
        /*0ff0*/ 	.byte	0x04, 0x36
        /*0ff2*/ 	.short	(.L_74 - .L_73)
.L_73:
        /*0ff4*/ 	.word	0x00000008
.L_74:


//--------------------- .nv.callgraph             --------------------------
	.section	.nv.callgraph,"",@"SHT_CUDA_CALLGRAPH"
	.align	4
	.sectionentsize	8
	.align		4
        /*0000*/ 	.word	0x00000000
	.align		4
        /*0004*/ 	.word	0xffffffff
	.align		4
        /*0008*/ 	.word	0x00000000
	.align		4
        /*000c*/ 	.word	0xfffffffe
	.align		4
        /*0010*/ 	.word	0x00000000
	.align		4
        /*0014*/ 	.word	0xfffffffd
	.align		4
        /*0018*/ 	.word	0x00000000
	.align		4
        /*001c*/ 	.word	0xfffffffc


//--------------------- .nv.constant4             --------------------------
	.section	.nv.constant4,"a",@progbits
	.align	8
	.align		8
.nv.constant4:
        /*0000*/ 	.dword	_$_str


//--------------------- .text.attn_fwd            --------------------------
	.section	.text.attn_fwd,"ax",@progbits
	.align	128
        .global         attn_fwd
        .type           attn_fwd,@function
        .size           attn_fwd,(.L_x_3 - attn_fwd)
        .other          attn_fwd,@"STO_CUDA_ENTRY STV_DEFAULT"
attn_fwd:
.text.attn_fwd:
[----:B------:R-:W0:Y:S01]  /*0000*/  LDC R1, c[0x0][0x28] ;  /* 0x00000a00ff017b82 */ /* 0x000e220000000800 */
[----:B------:R-:W1:Y:S07]  /*0010*/  S2R R0, SR_TID.X ;  /* 0x0000000000007919 */ /* 0x000e6e0000002100 */
[----:B------:R-:W2:Y:S01]  /*0020*/  S2UR UR7, SR_CTAID.Y ;  /* 0x00000000000779c3 */ /* 0x000ea20000002600 */
[----:B------:R-:W-:Y:S01]  /*0030*/  ULDC.64 UR4, c[0x0][0x240] ;  /* 0x0000900000047ab9 */ /* 0x000fe20000000a00 */
[----:B------:R-:W-:Y:S01]  /*0040*/  ULDC.64 UR14, c[0x0][0x208] ;  /* 0x00008200000e7ab9 */ /* 0x000fe20000000a00 */
[----:B------:R-:W3:Y:S01]  /*0050*/  S2R R3, SR_CTAID.X ;  /* 0x0000000000037919 */ /* 0x000ee20000002500 */
[----:B0-----:R-:W-:-:S04]  /*0060*/  IADD3 R1, R1, -0x588, RZ ;  /* 0xfffffa7801017810 */ /* 0x001fc80007ffe0ff */
[----:B------:R-:W0:Y:S08]  /*0070*/  LDC R9, c[0x0][0x248] ;  /* 0x00009200ff097b82 */ /* 0x000e300000000800 */
[----:B------:R-:W4:Y:S01]  /*0080*/  LDC.64 R10, c[0x0][0x210] ;  /* 0x00008400ff0a7b82 */ /* 0x000f220000000a00 */
[----:B--2---:R-:W-:-:S07]  /*0090*/  UIMAD UR4, UR7, UR4, URZ ;  /* 0x00000004070472a4 */ /* 0x004fce000f8e023f */
[----:B------:R-:W2:Y:S01]  /*00a0*/  LDC R152, c[0x0][0x280] ;  /* 0x0000a000ff987b82 */ /* 0x000ea20000000800 */
[----:B------:R-:W-:Y:S01]  /*00b0*/  USHF.L.U32 UR6, UR4, 0x1, URZ ;  /* 0x0000000104067899 */ /* 0x000fe2000800063f */
[----:B-1----:R-:W-:Y:S02]  /*00c0*/  LOP3.LUT R2, R0, 0x3f, RZ, 0xc0, !PT ;  /* 0x0000003f00027812 */ /* 0x002fe400078ec0ff */
[----:B------:R-:W-:Y:S02]  /*00d0*/  SHF.R.U32.HI R4, RZ, 0x6, R0 ;  /* 0x00000006ff047819 */ /* 0x000fe40000011600 */
[----:B---3--:R-:W-:Y:S02]  /*00e0*/  LEA R5, R3, R2, 0x6 ;  /* 0x0000000203057211 */ /* 0x008fe400078e30ff */
[----:B------:R-:W-:-:S03]  /*00f0*/  SGXT.U32 R4, R4, 0x1 ;  /* 0x000000010404781a */ /* 0x000fc60000000000 */
[----:B------:R-:W-:Y:S01]  /*0100*/  IMAD R3, R5, UR5, RZ ;  /* 0x0000000505037c24 */ /* 0x000fe2000f8e02ff */
[----:B------:R-:W-:Y:S01]  /*0110*/  UIMAD.WIDE UR4, UR4, 0x2, URZ ;  /* 0x00000002040478a5 */ /* 0x000fe2000f8e023f */
[----:B0-----:R-:W-:Y:S02]  /*0120*/  IMAD R8, R4, R9, RZ ;  /* 0x0000000904087224 */ /* 0x001fe400078e02ff */
[C---:B------:R-:W-:Y:S02]  /*0130*/  IMAD.SHL.U32 R5, R3.reuse, 0x2, RZ ;  /* 0x0000000203057824 */ /* 0x040fe400078e00ff */
[----:B------:R-:W-:Y:S01]  /*0140*/  IMAD.HI R6, R3, 0x2, RZ ;  /* 0x0000000203067827 */ /* 0x000fe200078e02ff */
[----:B------:R-:W-:Y:S02]  /*0150*/  LEA R16, R9, R8, 0x1 ;  /* 0x0000000809107211 */ /* 0x000fe400078e08ff */
[----:B----4-:R-:W-:-:S04]  /*0160*/  IADD3 R4, P0, P1, R5, UR6, R10 ;  /* 0x0000000605047c10 */ /* 0x010fc8000f91e00a */
[----:B------:R-:W-:Y:S02]  /*0170*/  IADD3.X R3, R6, UR5, R11, P0, P1 ;  /* 0x0000000506037c10 */ /* 0x000fe400087e240b */
[C---:B------:R-:W-:Y:S02]  /*0180*/  LEA R10, P0, R8.reuse, R4, 0x1 ;  /* 0x00000004080a7211 */ /* 0x040fe400078008ff */
[C---:B------:R-:W-:Y:S02]  /*0190*/  LEA R6, R9.reuse, R16, 0x1 ;  /* 0x0000001009067211 */ /* 0x040fe400078e08ff */
[-C--:B------:R-:W-:Y:S02]  /*01a0*/  LEA.HI.X.SX32 R11, R8, R3.reuse, 0x1, P0 ;  /* 0x00000003080b7211 */ /* 0x080fe400000f0eff */
[-C--:B------:R-:W-:Y:S01]  /*01b0*/  LEA R12, P1, R16, R4.reuse, 0x1 ;  /* 0x00000004100c7211 */ /* 0x080fe200078208ff */
[----:B------:R-:W-:Y:S01]  /*01c0*/  IMAD R8, R9, 0x2, R6 ;  /* 0x0000000209087824 */ /* 0x000fe200078e0206 */
[----:B------:R-:W-:Y:S01]  /*01d0*/  LEA R14, P0, R6, R4, 0x1 ;  /* 0x00000004060e7211 */ /* 0x000fe200078008ff */
[----:B------:R0:W3:Y:S01]  /*01e0*/  LDG.E.U16 R5, desc[UR14][R10.64] ;  /* 0x0000000e0a057981 */ /* 0x0000e2000c1e1500 */
[----:B------:R-:W-:-:S02]  /*01f0*/  LEA.HI.X.SX32 R13, R16, R3, 0x1, P1 ;  /* 0x00000003100d7211 */ /* 0x000fc400008f0eff */
[C---:B------:R-:W-:Y:S02]  /*0200*/  LEA R20, R9.reuse, R8, 0x1 ;  /* 0x0000000809147211 */ /* 0x040fe400078e08ff */
[-C--:B------:R-:W-:Y:S02]  /*0210*/  LEA.HI.X.SX32 R15, R6, R3.reuse, 0x1, P0 ;  /* 0x00000003060f7211 */ /* 0x080fe400000f0eff */
[-C--:B------:R-:W-:Y:S01]  /*0220*/  LEA R16, P0, R8, R4.reuse, 0x1 ;  /* 0x0000000408107211 */ /* 0x080fe200078008ff */
[----:B------:R1:W4:Y:S01]  /*0230*/  LDG.E.U16 R6, desc[UR14][R12.64] ;  /* 0x0000000e0c067981 */ /* 0x000322000c1e1500 */
[----:B------:R-:W-:Y:S02]  /*0240*/  LEA R18, P1, R20, R4, 0x1 ;  /* 0x0000000414127211 */ /* 0x000fe400078208ff */
[----:B------:R-:W-:Y:S01]  /*0250*/  LEA R22, R9, R20, 0x1 ;  /* 0x0000001409167211 */ /* 0x000fe200078e08ff */
[----:B------:R5:W4:Y:S01]  /*0260*/  LDG.E.U16 R7, desc[UR14][R14.64] ;  /* 0x0000000e0e077981 */ /* 0x000b22000c1e1500 */
[----:B------:R-:W-:-:S02]  /*0270*/  LEA.HI.X.SX32 R17, R8, R3, 0x1, P0 ;  /* 0x0000000308117211 */ /* 0x000fc400000f0eff */
[-C--:B------:R-:W-:Y:S01]  /*0280*/  LEA.HI.X.SX32 R19, R20, R3.reuse, 0x1, P1 ;  /* 0x0000000314137211 */ /* 0x080fe200008f0eff */
[C---:B------:R-:W-:Y:S01]  /*0290*/  IMAD R24, R9.reuse, 0x2, R22 ;  /* 0x0000000209187824 */ /* 0x040fe200078e0216 */
[CC--:B------:R-:W-:Y:S01]  /*02a0*/  LEA R20, P0, R22.reuse, R4.reuse, 0x1 ;  /* 0x0000000416147211 */ /* 0x0c0fe200078008ff */
[----:B------:R2:W4:Y:S03]  /*02b0*/  LDG.E.U16 R8, desc[UR14][R16.64] ;  /* 0x0000000e10087981 */ /* 0x000526000c1e1500 */
[-C--:B------:R-:W-:Y:S01]  /*02c0*/  LEA.HI.X.SX32 R21, R22, R3.reuse, 0x1, P0 ;  /* 0x0000000316157211 */ /* 0x080fe200000f0eff */
[----:B------:R2:W4:Y:S01]  /*02d0*/  LDG.E.U16 R27, desc[UR14][R18.64] ;  /* 0x0000000e121b7981 */ /* 0x000522000c1e1500 */
[C---:B0-----:R-:W-:Y:S02]  /*02e0*/  LEA R10, P0, R24.reuse, R4, 0x1 ;  /* 0x00000004180a7211 */ /* 0x041fe400078008ff */
[----:B------:R-:W-:Y:S01]  /*02f0*/  LEA R22, R9, R24, 0x1 ;  /* 0x0000001809167211 */ /* 0x000fe200078e08ff */
[----:B------:R-:W4:Y:S01]  /*0300*/  LDG.E.U16 R29, desc[UR14][R20.64] ;  /* 0x0000000e141d7981 */ /* 0x000f22000c1e1500 */
[----:B------:R-:W-:-:S02]  /*0310*/  LEA.HI.X.SX32 R11, R24, R3, 0x1, P0 ;  /* 0x00000003180b7211 */ /* 0x000fc400000f0eff */
[C---:B------:R-:W-:Y:S02]  /*0320*/  LEA R24, R9.reuse, R22, 0x1 ;  /* 0x0000001609187211 */ /* 0x040fe400078e08ff */
[CC--:B-1----:R-:W-:Y:S01]  /*0330*/  LEA R12, P0, R22.reuse, R4.reuse, 0x1 ;  /* 0x00000004160c7211 */ /* 0x0c2fe200078008ff */
[----:B------:R0:W4:Y:S02]  /*0340*/  LDG.E.U16 R31, desc[UR14][R10.64] ;  /* 0x0000000e0a1f7981 */ /* 0x000124000c1e1500 */
[C---:B------:R-:W-:Y:S01]  /*0350*/  IMAD R26, R9.reuse, 0x2, R24 ;  /* 0x00000002091a7824 */ /* 0x040fe200078e0218 */
[----:B------:R-:W-:Y:S02]  /*0360*/  LEA.HI.X.SX32 R13, R22, R3, 0x1, P0 ;  /* 0x00000003160d7211 */ /* 0x000fe400000f0eff */
[-C--:B-----5:R-:W-:Y:S02]  /*0370*/  LEA R14, P1, R24, R4.reuse, 0x1 ;  /* 0x00000004180e7211 */ /* 0x0a0fe400078208ff */
[----:B--2---:R-:W-:Y:S01]  /*0380*/  LEA R16, P0, R26, R4, 0x1 ;  /* 0x000000041a107211 */ /* 0x004fe200078008ff */
[----:B------:R1:W2:Y:S01]  /*0390*/  LDG.E.U16 R33, desc[UR14][R12.64] ;  /* 0x0000000e0c217981 */ /* 0x0002a2000c1e1500 */
[----:B------:R-:W-:-:S02]  /*03a0*/  LEA R22, R9, R26, 0x1 ;  /* 0x0000001a09167211 */ /* 0x000fc400078e08ff */
[-C--:B------:R-:W-:Y:S02]  /*03b0*/  LEA.HI.X.SX32 R15, R24, R3.reuse, 0x1, P1 ;  /* 0x00000003180f7211 */ /* 0x080fe400008f0eff */
[-C--:B------:R-:W-:Y:S02]  /*03c0*/  LEA.HI.X.SX32 R17, R26, R3.reuse, 0x1, P0 ;  /* 0x000000031a117211 */ /* 0x080fe400000f0eff */
[C---:B------:R-:W-:Y:S01]  /*03d0*/  LEA R18, P0, R22.reuse, R4, 0x1 ;  /* 0x0000000416127211 */ /* 0x040fe200078008ff */
[----:B------:R5:W2:Y:S01]  /*03e0*/  LDG.E.U16 R35, desc[UR14][R14.64] ;  /* 0x0000000e0e237981 */ /* 0x000aa2000c1e1500 */
[C---:B------:R-:W-:Y:S02]  /*03f0*/  LEA R24, R9.reuse, R22, 0x1 ;  /* 0x0000001609187211 */ /* 0x040fe400078e08ff */
[----:B------:R-:W-:Y:S01]  /*0400*/  LEA.HI.X.SX32 R19, R22, R3, 0x1, P0 ;  /* 0x0000000316137211 */ /* 0x000fe200000f0eff */
[----:B------:R5:W2:Y:S02]  /*0410*/  LDG.E.U16 R37, desc[UR14][R16.64] ;  /* 0x0000000e10257981 */ /* 0x000aa4000c1e1500 */
[----:B------:R-:W-:Y:S01]  /*0420*/  IMAD R22, R9, 0x2, R24 ;  /* 0x0000000209167824 */ /* 0x000fe200078e0218 */
[-C--:B0-----:R-:W-:Y:S01]  /*0430*/  LEA R10, P0, R24, R4.reuse, 0x1 ;  /* 0x00000004180a7211 */ /* 0x081fe200078008ff */
[----:B------:R0:W2:Y:S03]  /*0440*/  LDG.E.U16 R39, desc[UR14][R18.64] ;  /* 0x0000000e12277981 */ /* 0x0000a6000c1e1500 */
[----:B------:R-:W-:-:S02]  /*0450*/  LEA R20, P1, R22, R4, 0x1 ;  /* 0x0000000416147211 */ /* 0x000fc400078208ff */
[C---:B------:R-:W-:Y:S02]  /*0460*/  LEA R26, R9.reuse, R22, 0x1 ;  /* 0x00000016091a7211 */ /* 0x040fe400078e08ff */
[-C--:B------:R-:W-:Y:S02]  /*0470*/  LEA.HI.X.SX32 R11, R24, R3.reuse, 0x1, P0 ;  /* 0x00000003180b7211 */ /* 0x080fe400000f0eff */
[-C--:B------:R-:W-:Y:S02]  /*0480*/  LEA.HI.X.SX32 R21, R22, R3.reuse, 0x1, P1 ;  /* 0x0000000316157211 */ /* 0x080fe400008f0eff */
[C---:B-1----:R-:W-:Y:S01]  /*0490*/  LEA R12, P0, R26.reuse, R4, 0x1 ;  /* 0x000000041a0c7211 */ /* 0x042fe200078008ff */
[----:B------:R-:W2:Y:S01]  /*04a0*/  LDG.E.U16 R41, desc[UR14][R10.64] ;  /* 0x0000000e0a297981 */ /* 0x000ea2000c1e1500 */
[C---:B------:R-:W-:Y:S02]  /*04b0*/  LEA R22, R9.reuse, R26, 0x1 ;  /* 0x0000001a09167211 */ /* 0x040fe400078e08ff */
[----:B------:R-:W-:Y:S01]  /*04c0*/  LEA.HI.X.SX32 R13, R26, R3, 0x1, P0 ;  /* 0x000000031a0d7211 */ /* 0x000fe200000f0eff */
[----:B------:R1:W2:Y:S01]  /*04d0*/  LDG.E.U16 R43, desc[UR14][R20.64] ;  /* 0x0000000e142b7981 */ /* 0x0002a2000c1e1500 */
[----:B-----5:R-:W-:Y:S01]  /*04e0*/  LEA R14, P0, R22, R4, 0x1 ;  /* 0x00000004160e7211 */ /* 0x020fe200078008ff */
[----:B------:R-:W-:-:S02]  /*04f0*/  IMAD R24, R9, 0x2, R22 ;  /* 0x0000000209187824 */ /* 0x000fc400078e0216 */
[----:B------:R5:W2:Y:S01]  /*0500*/  LDG.E.U16 R45, desc[UR14][R12.64] ;  /* 0x0000000e0c2d7981 */ /* 0x000aa2000c1e1500 */
[----:B------:R-:W-:Y:S02]  /*0510*/  LEA.HI.X.SX32 R15, R22, R3, 0x1, P0 ;  /* 0x00000003160f7211 */ /* 0x000fe400000f0eff */
[C---:B------:R-:W-:Y:S02]  /*0520*/  LEA R22, R9.reuse, R24, 0x1 ;  /* 0x0000001809167211 */ /* 0x040fe400078e08ff */
[----:B------:R-:W-:Y:S01]  /*0530*/  LEA R16, P0, R24, R4, 0x1 ;  /* 0x0000000418107211 */ /* 0x000fe200078008ff */
[----:B------:R5:W2:Y:S01]  /*0540*/  LDG.E.U16 R47, desc[UR14][R14.64] ;  /* 0x0000000e0e2f7981 */ /* 0x000aa2000c1e1500 */
[----:B------:R-:W-:Y:S02]  /*0550*/  LEA R26, R9, R22, 0x1 ;  /* 0x00000016091a7211 */ /* 0x000fe400078e08ff */
[----:B0-----:R-:W-:-:S03]  /*0560*/  LEA R18, P1, R22, R4, 0x1 ;  /* 0x0000000416127211 */ /* 0x001fc600078208ff */
[C---:B-1----:R-:W-:Y:S01]  /*0570*/  IMAD R20, R9.reuse, 0x2, R26 ;  /* 0x0000000209147824 */ /* 0x042fe200078e021a */
[-C--:B------:R-:W-:Y:S02]  /*0580*/  LEA.HI.X.SX32 R17, R24, R3.reuse, 0x1, P0 ;  /* 0x0000000318117211 */ /* 0x080fe400000f0eff */
[-C--:B------:R-:W-:Y:S02]  /*0590*/  LEA.HI.X.SX32 R19, R22, R3.reuse, 0x1, P1 ;  /* 0x0000000316137211 */ /* 0x080fe400008f0eff */
[C---:B------:R-:W-:Y:S01]  /*05a0*/  LEA R10, P0, R26.reuse, R4, 0x1 ;  /* 0x000000041a0a7211 */ /* 0x040fe200078008ff */
[----:B------:R0:W2:Y:S01]  /*05b0*/  LDG.E.U16 R48, desc[UR14][R16.64] ;  /* 0x0000000e10307981 */ /* 0x0000a2000c1e1500 */
[----:B------:R-:W-:Y:S02]  /*05c0*/  LEA R22, R9, R20, 0x1 ;  /* 0x0000001409167211 */ /* 0x000fe400078e08ff */
[----:B------:R-:W-:Y:S01]  /*05d0*/  LEA.HI.X.SX32 R11, R26, R3, 0x1, P0 ;  /* 0x000000031a0b7211 */ /* 0x000fe200000f0eff */
[----:B------:R-:W2:Y:S01]  /*05e0*/  LDG.E.U16 R49, desc[UR14][R18.64] ;  /* 0x0000000e12317981 */ /* 0x000ea2000c1e1500 */
[----:B-----5:R-:W-:-:S02]  /*05f0*/  LEA R12, P0, R20, R4, 0x1 ;  /* 0x00000004140c7211 */ /* 0x020fc400078008ff */
[C---:B------:R-:W-:Y:S01]  /*0600*/  LEA R24, R9.reuse, R22, 0x1 ;  /* 0x0000001609187211 */ /* 0x040fe200078e08ff */
[----:B------:R1:W5:Y:S01]  /*0610*/  LDG.E.U16 R50, desc[UR14][R10.64] ;  /* 0x0000000e0a327981 */ /* 0x000362000c1e1500 */
[-C--:B------:R-:W-:Y:S02]  /*0620*/  LEA.HI.X.SX32 R13, R20, R3.reuse, 0x1, P0 ;  /* 0x00000003140d7211 */ /* 0x080fe400000f0eff */
[-C--:B------:R-:W-:Y:S01]  /*0630*/  LEA R14, P0, R22, R4.reuse, 0x1 ;  /* 0x00000004160e7211 */ /* 0x080fe200078008ff */
[C---:B------:R-:W-:Y:S01]  /*0640*/  IMAD R26, R9.reuse, 0x2, R24 ;  /* 0x00000002091a7824 */ /* 0x040fe200078e0218 */
[----:B------:R-:W-:Y:S01]  /*0650*/  LEA R20, P1, R24, R4, 0x1 ;  /* 0x0000000418147211 */ /* 0x000fe200078208ff */
[----:B------:R1:W5:Y:S01]  /*0660*/  LDG.E.U16 R51, desc[UR14][R12.64] ;  /* 0x0000000e0c337981 */ /* 0x000362000c1e1500 */
[----:B------:R-:W-:Y:S02]  /*0670*/  LEA.HI.X.SX32 R15, R22, R3, 0x1, P0 ;  /* 0x00000003160f7211 */ /* 0x000fe400000f0eff */
[----:B------:R-:W-:-:S02]  /*0680*/  LEA R22, R9, R26, 0x1 ;  /* 0x0000001a09167211 */ /* 0x000fc400078e08ff */
[-C--:B------:R-:W-:Y:S01]  /*0690*/  LEA.HI.X.SX32 R21, R24, R3.reuse, 0x1, P1 ;  /* 0x0000000318157211 */ /* 0x080fe200008f0eff */
[----:B------:R1:W5:Y:S01]  /*06a0*/  LDG.E.U16 R52, desc[UR14][R14.64] ;  /* 0x0000000e0e347981 */ /* 0x000362000c1e1500 */
[C---:B0-----:R-:W-:Y:S02]  /*06b0*/  LEA R16, P0, R26.reuse, R4, 0x1 ;  /* 0x000000041a107211 */ /* 0x041fe400078008ff */
[C---:B------:R-:W-:Y:S01]  /*06c0*/  LEA R24, R9.reuse, R22, 0x1 ;  /* 0x0000001609187211 */ /* 0x040fe200078e08ff */
[----:B------:R-:W5:Y:S01]  /*06d0*/  LDG.E.U16 R53, desc[UR14][R20.64] ;  /* 0x0000000e14357981 */ /* 0x000f62000c1e1500 */
[-C--:B------:R-:W-:Y:S02]  /*06e0*/  LEA.HI.X.SX32 R17, R26, R3.reuse, 0x1, P0 ;  /* 0x000000031a117211 */ /* 0x080fe400000f0eff */
[C---:B-1----:R-:W-:Y:S01]  /*06f0*/  LEA R10, P0, R22.reuse, R4, 0x1 ;  /* 0x00000004160a7211 */ /* 0x042fe200078008ff */
[----:B------:R-:W-:Y:S02]  /*0700*/  IMAD R26, R9, 0x2, R24 ;  /* 0x00000002091a7824 */ /* 0x000fe400078e0218 */
[----:B------:R0:W5:Y:S01]  /*0710*/  LDG.E.U16 R54, desc[UR14][R16.64] ;  /* 0x0000000e10367981 */ /* 0x000162000c1e1500 */
[----:B------:R-:W-:-:S02]  /*0720*/  LEA.HI.X.SX32 R11, R22, R3, 0x1, P0 ;  /* 0x00000003160b7211 */ /* 0x000fc400000f0eff */
[C---:B------:R-:W-:Y:S02]  /*0730*/  LEA R22, R9.reuse, R26, 0x1 ;  /* 0x0000001a09167211 */ /* 0x040fe400078e08ff */
[C---:B------:R-:W-:Y:S01]  /*0740*/  LEA R12, P0, R24.reuse, R4, 0x1 ;  /* 0x00000004180c7211 */ /* 0x040fe200078008ff */
[----:B------:R1:W5:Y:S01]  /*0750*/  LDG.E.U16 R55, desc[UR14][R10.64] ;  /* 0x0000000e0a377981 */ /* 0x000362000c1e1500 */
[C---:B------:R-:W-:Y:S02]  /*0760*/  LEA R28, R9.reuse, R22, 0x1 ;  /* 0x00000016091c7211 */ /* 0x040fe400078e08ff */
[-C--:B------:R-:W-:Y:S02]  /*0770*/  LEA.HI.X.SX32 R13, R24, R3.reuse, 0x1, P0 ;  /* 0x00000003180d7211 */ /* 0x080fe400000f0eff */
[-C--:B------:R-:W-:Y:S01]  /*0780*/  LEA R18, P1, R26, R4.reuse, 0x1 ;  /* 0x000000041a127211 */ /* 0x080fe200078208ff */
[----:B------:R-:W-:Y:S01]  /*0790*/  IMAD R24, R9, 0x2, R28 ;  /* 0x0000000209187824 */ /* 0x000fe200078e021c */
[----:B------:R-:W-:Y:S01]  /*07a0*/  LEA R14, P0, R22, R4, 0x1 ;  /* 0x00000004160e7211 */ /* 0x000fe200078008ff */
[----:B------:R1:W5:Y:S01]  /*07b0*/  LDG.E.U16 R56, desc[UR14][R12.64] ;  /* 0x0000000e0c387981 */ /* 0x000362000c1e1500 */
[----:B------:R-:W-:-:S02]  /*07c0*/  LEA.HI.X.SX32 R19, R26, R3, 0x1, P1 ;  /* 0x000000031a137211 */ /* 0x000fc400008f0eff */
[C---:B------:R-:W-:Y:S02]  /*07d0*/  LEA R26, R9.reuse, R24, 0x1 ;  /* 0x00000018091a7211 */ /* 0x040fe400078e08ff */
[-C--:B------:R-:W-:Y:S01]  /*07e0*/  LEA.HI.X.SX32 R15, R22, R3.reuse, 0x1, P0 ;  /* 0x00000003160f7211 */ /* 0x080fe200000f0eff */
[----:B------:R-:W5:Y:S01]  /*07f0*/  LDG.E.U16 R57, desc[UR14][R18.64] ;  /* 0x0000000e12397981 */ /* 0x000f62000c1e1500 */
[C---:B------:R-:W-:Y:S02]  /*0800*/  LEA R22, R9.reuse, R26, 0x1 ;  /* 0x0000001a09167211 */ /* 0x040fe400078e08ff */
[C---:B0-----:R-:W-:Y:S01]  /*0810*/  LEA R16, P0, R28.reuse, R4, 0x1 ;  /* 0x000000041c107211 */ /* 0x041fe200078008ff */
[----:B------:R0:W5:Y:S02]  /*0820*/  LDG.E.U16 R58, desc[UR14][R14.64] ;  /* 0x0000000e0e3a7981 */ /* 0x000164000c1e1500 */
[----:B------:R-:W-:Y:S01]  /*0830*/  IMAD R30, R9, 0x2, R22 ;  /* 0x00000002091e7824 */ /* 0x000fe200078e0216 */
[----:B------:R-:W-:-:S04]  /*0840*/  LEA.HI.X.SX32 R17, R28, R3, 0x1, P0 ;  /* 0x000000031c117211 */ /* 0x000fc800000f0eff */
[C---:B------:R-:W-:Y:S01]  /*0850*/  LEA R28, R9.reuse, R30, 0x1 ;  /* 0x0000001e091c7211 */ /* 0x040fe200078e08ff */
[----:B------:R0:W5:Y:S01]  /*0860*/  LDG.E.U16 R59, desc[UR14][R16.64] ;  /* 0x0000000e103b7981 */ /* 0x000162000c1e1500 */
[C---:B-1----:R-:W-:Y:S02]  /*0870*/  LEA R10, P0, R24.reuse, R4, 0x1 ;  /* 0x00000004180a7211 */ /* 0x042fe400078008ff */
        /* <DEDUP_REMOVED lines=9> */
[----:B------:R1:W5:Y:S01]  /*0910*/  LDG.E.U16 R61, desc[UR14][R20.64] ;  /* 0x0000000e143d7981 */ /* 0x000362000c1e1500 */
[C---:B0-----:R-:W-:Y:S02]  /*0920*/  LEA R14, P0, R30.reuse, R4, 0x1 ;  /* 0x000000041e0e7211 */ /* 0x041fe400078008ff */
[----:B------:R-:W-:Y:S01]  /*0930*/  LEA R22, R9, R26, 0x1 ;  /* 0x0000001a09167211 */ /* 0x000fe200078e08ff */
[----:B------:R0:W5:Y:S01]  /*0940*/  LDG.E.U16 R62, desc[UR14][R12.64] ;  /* 0x0000000e0c3e7981 */ /* 0x000162000c1e1500 */
[----:B------:R-:W-:-:S03]  /*0950*/  LEA.HI.X.SX32 R15, R30, R3, 0x1, P0 ;  /* 0x000000031e0f7211 */ /* 0x000fc600000f0eff */
[C---:B------:R-:W-:Y:S01]  /*0960*/  IMAD R30, R9.reuse, 0x2, R22 ;  /* 0x00000002091e7824 */ /* 0x040fe200078e0216 */
[C---:B------:R-:W-:Y:S01]  /*0970*/  LEA R16, P0, R28.reuse, R4, 0x1 ;  /* 0x000000041c107211 */ /* 0x040fe200078008ff */
[----:B------:R0:W5:Y:S03]  /*0980*/  LDG.E.U16 R63, desc[UR14][R14.64] ;  /* 0x0000000e0e3f7981 */ /* 0x000166000c1e1500 */
[C---:B------:R-:W-:Y:S02]  /*0990*/  LEA R34, R9.reuse, R30, 0x1 ;  /* 0x0000001e09227211 */ /* 0x040fe400078e08ff */
[-C--:B------:R-:W-:Y:S02]  /*09a0*/  LEA.HI.X.SX32 R17, R28, R3.reuse, 0x1, P0 ;  /* 0x000000031c117211 */ /* 0x080fe400000f0eff */
[C---:B-1----:R-:W-:Y:S02]  /*09b0*/  LEA R10, P1, R32.reuse, R4, 0x1 ;  /* 0x00000004200a7211 */ /* 0x042fe400078208ff */
[----:B------:R-:W-:Y:S01]  /*09c0*/  LEA R28, R9, R34, 0x1 ;  /* 0x00000022091c7211 */ /* 0x000fe200078e08ff */
[----:B------:R-:W5:Y:S01]  /*09d0*/  LDG.E.U16 R64, desc[UR14][R16.64] ;  /* 0x0000000e10407981 */ /* 0x000f62000c1e1500 */
[----:B------:R-:W-:-:S02]  /*09e0*/  LEA.HI.X.SX32 R11, R32, R3, 0x1, P1 ;  /* 0x00000003200b7211 */ /* 0x000fc400008f0eff */
[-C--:B------:R-:W-:Y:S01]  /*09f0*/  LEA R18, P0, R24, R4.reuse, 0x1 ;  /* 0x0000000418127211 */ /* 0x080fe200078008ff */
[C---:B------:R-:W-:Y:S01]  /*0a00*/  IMAD R32, R9.reuse, 0x2, R28 ;  /* 0x0000000209207824 */ /* 0x040fe200078e021c */
[-C--:B------:R-:W-:Y:S01]  /*0a10*/  LEA R20, P1, R30, R4.reuse, 0x1 ;  /* 0x000000041e147211 */ /* 0x080fe200078208ff */
[----:B------:R1:W5:Y:S01]  /*0a20*/  LDG.E.U16 R65, desc[UR14][R10.64] ;  /* 0x0000000e0a417981 */ /* 0x000362000c1e1500 */
[-C--:B------:R-:W-:Y:S02]  /*0a30*/  LEA.HI.X.SX32 R19, R24, R3.reuse, 0x1, P0 ;  /* 0x0000000318137211 */ /* 0x080fe400000f0eff */
[C---:B0-----:R-:W-:Y:S02]  /*0a40*/  LEA R12, P0, R26.reuse, R4, 0x1 ;  /* 0x000000041a0c7211 */ /* 0x041fe400078008ff */
[----:B------:R-:W-:Y:S01]  /*0a50*/  LEA R24, R9, R32, 0x1 ;  /* 0x0000002009187211 */ /* 0x000fe200078e08ff */
[----:B------:R0:W5:Y:S01]  /*0a60*/  LDG.E.U16 R66, desc[UR14][R18.64] ;  /* 0x0000000e12427981 */ /* 0x000162000c1e1500 */
[----:B------:R-:W-:-:S02]  /*0a70*/  LEA.HI.X.SX32 R13, R26, R3, 0x1, P0 ;  /* 0x000000031a0d7211 */ /* 0x000fc400000f0eff */
[C---:B------:R-:W-:Y:S02]  /*0a80*/  LEA R26, R9.reuse, R24, 0x1 ;  /* 0x00000018091a7211 */ /* 0x040fe400078e08ff */
[C---:B------:R-:W-:Y:S01]  /*0a90*/  LEA R14, P0, R22.reuse, R4, 0x1 ;  /* 0x00000004160e7211 */ /* 0x040fe200078008ff */
[----:B------:R0:W5:Y:S02]  /*0aa0*/  LDG.E.U16 R67, desc[UR14][R12.64] ;  /* 0x0000000e0c437981 */ /* 0x000164000c1e1500 */
[----:B------:R-:W-:Y:S01]  /*0ab0*/  IMAD R36, R9, 0x2, R26 ;  /* 0x0000000209247824 */ /* 0x000fe200078e021a */
[----:B------:R-:W-:-:S04]  /*0ac0*/  LEA.HI.X.SX32 R15, R22, R3, 0x1, P0 ;  /* 0x00000003160f7211 */ /* 0x000fc800000f0eff */
[C---:B------:R-:W-:Y:S01]  /*0ad0*/  LEA R22, R9.reuse, R36, 0x1 ;  /* 0x0000002409167211 */ /* 0x040fe200078e08ff */
[----:B------:R0:W5:Y:S01]  /*0ae0*/  LDG.E.U16 R68, desc[UR14][R14.64] ;  /* 0x0000000e0e447981 */ /* 0x000162000c1e1500 */
[-C--:B------:R-:W-:Y:S02]  /*0af0*/  LEA.HI.X.SX32 R21, R30, R3.reuse, 0x1, P1 ;  /* 0x000000031e157211 */ /* 0x080fe400008f0eff */
[C---:B-1----:R-:W-:Y:S02]  /*0b00*/  LEA R10, P0, R34.reuse, R4, 0x1 ;  /* 0x00000004220a7211 */ /* 0x042fe400078008ff */
[----:B------:R-:W-:Y:S01]  /*0b10*/  LEA R30, R9, R22, 0x1 ;  /* 0x00000016091e7211 */ /* 0x000fe200078e08ff */
[----:B------:R-:W5:Y:S01]  /*0b20*/  LDG.E.U16 R69, desc[UR14][R20.64] ;  /* 0x0000000e14457981 */ /* 0x000f62000c1e1500 */
[----:B------:R-:W-:-:S03]  /*0b30*/  LEA.HI.X.SX32 R11, R34, R3, 0x1, P0 ;  /* 0x00000003220b7211 */ /* 0x000fc600000f0eff */
[C---:B------:R-:W-:Y:S01]  /*0b40*/  IMAD R34, R9.reuse, 0x2, R30 ;  /* 0x0000000209227824 */ /* 0x040fe200078e021e */
[C---:B------:R-:W-:Y:S01]  /*0b50*/  LEA R16, P0, R28.reuse, R4, 0x1 ;  /* 0x000000041c107211 */ /* 0x040fe200078008ff */
[----:B------:R1:W5:Y:S03]  /*0b60*/  LDG.E.U16 R70, desc[UR14][R10.64] ;  /* 0x0000000e0a467981 */ /* 0x000366000c1e1500 */
[C---:B------:R-:W-:Y:S02]  /*0b70*/  LEA R38, R9.reuse, R34, 0x1 ;  /* 0x0000002209267211 */ /* 0x040fe400078e08ff */
[----:B------:R-:W-:Y:S02]  /*0b80*/  LEA.HI.X.SX32 R17, R28, R3, 0x1, P0 ;  /* 0x000000031c117211 */ /* 0x000fe400000f0eff */
[C---:B------:R-:W-:Y:S02]  /*0b90*/  LEA R28, R9.reuse, R38, 0x1 ;  /* 0x00000026091c7211 */ /* 0x040fe400078e08ff */
[-C--:B0-----:R-:W-:Y:S01]  /*0ba0*/  LEA R18, P1, R24, R4.reuse, 0x1 ;  /* 0x0000000418127211 */ /* 0x081fe200078208ff */
[----:B------:R0:W5:Y:S02]  /*0bb0*/  LDG.E.U16 R71, desc[UR14][R16.64] ;  /* 0x0000000e10477981 */ /* 0x000164000c1e1500 */
[----:B------:R-:W-:Y:S01]  /*0bc0*/  IMAD R40, R9, 0x2, R28 ;  /* 0x0000000209287824 */ /* 0x000fe200078e021c */
[----:B------:R-:W-:-:S02]  /*0bd0*/  LEA R12, P0, R32, R4, 0x1 ;  /* 0x00000004200c7211 */ /* 0x000fc400078008ff */
[-C--:B------:R-:W-:Y:S02]  /*0be0*/  LEA.HI.X.SX32 R19, R24, R3.reuse, 0x1, P1 ;  /* 0x0000000318137211 */ /* 0x080fe400008f0eff */
[C---:B------:R-:W-:Y:S02]  /*0bf0*/  LEA R24, R9.reuse, R40, 0x1 ;  /* 0x0000002809187211 */ /* 0x040fe400078e08ff */
[-C--:B------:R-:W-:Y:S01]  /*0c00*/  LEA.HI.X.SX32 R13, R32, R3.reuse, 0x1, P0 ;  /* 0x00000003200d7211 */ /* 0x080fe200000f0eff */
[----:B------:R-:W5:Y:S01]  /*0c10*/  LDG.E.U16 R73, desc[UR14][R18.64] ;  /* 0x0000000e12497981 */ /* 0x000f62000c1e1500 */
[C---:B------:R-:W-:Y:S02]  /*0c20*/  LEA R14, P0, R26.reuse, R4, 0x1 ;  /* 0x000000041a0e7211 */ /* 0x040fe400078008ff */
[----:B------:R-:W-:Y:S01]  /*0c30*/  LEA R32, R9, R24, 0x1 ;  /* 0x0000001809207211 */ /* 0x000fe200078e08ff */
[----:B------:R0:W5:Y:S01]  /*0c40*/  LDG.E.U16 R72, desc[UR14][R12.64] ;  /* 0x0000000e0c487981 */ /* 0x000162000c1e1500 */
[----:B------:R-:W-:-:S02]  /*0c50*/  LEA.HI.X.SX32 R15, R26, R3, 0x1, P0 ;  /* 0x000000031a0f7211 */ /* 0x000fc400000f0eff */
[C---:B-1----:R-:W-:Y:S01]  /*0c60*/  LEA R10, P0, R36.reuse, R4, 0x1 ;  /* 0x00000004240a7211 */ /* 0x042fe200078008ff */
[C---:B------:R-:W-:Y:S02]  /*0c70*/  IMAD R26, R9.reuse, 0x2, R32 ;  /* 0x00000002091a7824 */ /* 0x040fe400078e0220 */
[----:B------:R1:W5:Y:S01]  /*0c80*/  LDG.E.U16 R74, desc[UR14][R14.64] ;  /* 0x0000000e0e4a7981 */ /* 0x000362000c1e1500 */
[----:B------:R-:W-:Y:S02]  /*0c90*/  LEA.HI.X.SX32 R11, R36, R3, 0x1, P0 ;  /* 0x00000003240b7211 */ /* 0x000fe400000f0eff */
[C---:B------:R-:W-:Y:S02]  /*0ca0*/  LEA R36, R9.reuse, R26, 0x1 ;  /* 0x0000001a09247211 */ /* 0x040fe400078e08ff */
[----:B0-----:R-:W-:Y:S01]  /*0cb0*/  LEA R16, P0, R22, R4, 0x1 ;  /* 0x0000000416107211 */ /* 0x001fe200078008ff */
[----:B------:R0:W5:Y:S01]  /*0cc0*/  LDG.E.U16 R75, desc[UR14][R10.64] ;  /* 0x0000000e0a4b7981 */ /* 0x000162000c1e1500 */
[----:B------:R-:W-:-:S02]  /*0cd0*/  LEA R42, R9, R36, 0x1 ;  /* 0x00000024092a7211 */ /* 0x000fc400078e08ff */
[----:B------:R-:W-:-:S03]  /*0ce0*/  LEA R12, P1, R30, R4, 0x1 ;  /* 0x000000041e0c7211 */ /* 0x000fc600078208ff */
[C---:B------:R-:W-:Y:S01]  /*0cf0*/  IMAD R44, R9.reuse, 0x2, R42 ;  /* 0x00000002092c7824 */ /* 0x040fe200078e022a */
[-C--:B------:R-:W-:Y:S02]  /*0d00*/  LEA.HI.X.SX32 R17, R22, R3.reuse, 0x1, P0 ;  /* 0x0000000316117211 */ /* 0x080fe400000f0eff */
[-C--:B------:R-:W-:Y:S02]  /*0d10*/  LEA.HI.X.SX32 R13, R30, R3.reuse, 0x1, P1 ;  /* 0x000000031e0d7211 */ /* 0x080fe400008f0eff */
[C---:B------:R-:W-:Y:S01]  /*0d20*/  LEA R18, P0, R34.reuse, R4, 0x1 ;  /* 0x0000000422127211 */ /* 0x040fe200078008ff */
[----:B------:R-:W5:Y:S01]  /*0d30*/  LDG.E.U16 R76, desc[UR14][R16.64] ;  /* 0x0000000e104c7981 */ /* 0x000f62000c1e1500 */
[----:B------:R-:W-:Y:S02]  /*0d40*/  LEA R30, R9, R44, 0x1 ;  /* 0x0000002c091e7211 */ /* 0x000fe400078e08ff */
[----:B------:R-:W-:Y:S01]  /*0d50*/  LEA.HI.X.SX32 R19, R34, R3, 0x1, P0 ;  /* 0x0000000322137211 */ /* 0x000fe200000f0eff */
[----:B------:R-:W5:Y:S01]  /*0d60*/  LDG.E.U16 R77, desc[UR14][R12.64] ;  /* 0x0000000e0c4d7981 */ /* 0x000f62000c1e1500 */
[----:B-1----:R-:W-:-:S02]  /*0d70*/  LEA R14, P0, R38, R4, 0x1 ;  /* 0x00000004260e7211 */ /* 0x002fc400078008ff */
[----:B------:R-:W-:Y:S01]  /*0d80*/  LEA R34, R9, R30, 0x1 ;  /* 0x0000001e09227211 */ /* 0x000fe200078e08ff */
[----:B------:R1:W5:Y:S01]  /*0d90*/  LDG.E.U16 R78, desc[UR14][R18.64] ;  /* 0x0000000e124e7981 */ /* 0x000362000c1e1500 */
[----:B------:R-:W-:-:S03]  /*0da0*/  LEA.HI.X.SX32 R15, R38, R3, 0x1, P0 ;  /* 0x00000003260f7211 */ /* 0x000fc600000f0eff */
[C---:B------:R-:W-:Y:S01]  /*0db0*/  IMAD R38, R9.reuse, 0x2, R34 ;  /* 0x0000000209267824 */ /* 0x040fe200078e0222 */
[C---:B0-----:R-:W-:Y:S01]  /*0dc0*/  LEA R10, P0, R40.reuse, R4, 0x1 ;  /* 0x00000004280a7211 */ /* 0x041fe200078008ff */
[----:B------:R-:W5:Y:S03]  /*0dd0*/  LDG.E.U16 R79, desc[UR14][R14.64] ;  /* 0x0000000e0e4f7981 */ /* 0x000f66000c1e1500 */
[C---:B------:R-:W-:Y:S02]  /*0de0*/  LEA R46, R9.reuse, R38, 0x1 ;  /* 0x00000026092e7211 */ /* 0x040fe400078e08ff */
[-C--:B------:R-:W-:Y:S02]  /*0df0*/  LEA.HI.X.SX32 R11, R40, R3.reuse, 0x1, P0 ;  /* 0x00000003280b7211 */ /* 0x080fe400000f0eff */
[C---:B------:R-:W-:Y:S02]  /*0e00*/  LEA R20, P1, R36.reuse, R4, 0x1 ;  /* 0x0000000424147211 */ /* 0x040fe400078208ff */
[----:B------:R-:W-:Y:S01]  /*0e10*/  LEA R40, R9, R46, 0x1 ;  /* 0x0000002e09287211 */ /* 0x000fe200078e08ff */
[----:B------:R0:W5:Y:S01]  /*0e20*/  LDG.E.U16 R80, desc[UR14][R10.64] ;  /* 0x0000000e0a507981 */ /* 0x000162000c1e1500 */
[----:B------:R-:W-:-:S02]  /*0e30*/  LEA.HI.X.SX32 R21, R36, R3, 0x1, P1 ;  /* 0x0000000324157211 */ /* 0x000fc400008f0eff */
[CC--:B------:R-:W-:Y:S01]  /*0e40*/  LEA R22, P0, R34.reuse, R4.reuse, 0x1 ;  /* 0x0000000422167211 */ /* 0x0c0fe200078008ff */
[----:B------:R-:W-:Y:S02]  /*0e50*/  IMAD R36, R9, 0x2, R40 ;  /* 0x0000000209247824 */ /* 0x000fe400078e0228 */
[----:B------:R-:W5:Y:S01]  /*0e60*/  LDG.E.U16 R81, desc[UR14][R20.64] ;  /* 0x0000000e14517981 */ /* 0x000f62000c1e1500 */
[-C--:B------:R-:W-:Y:S02]  /*0e70*/  LEA.HI.X.SX32 R23, R34, R3.reuse, 0x1, P0 ;  /* 0x0000000322177211 */ /* 0x080fe400000f0eff */
[-C--:B-1----:R-:W-:Y:S02]  /*0e80*/  LEA R18, P1, R36, R4.reuse, 0x1 ;  /* 0x0000000424127211 */ /* 0x082fe400078208ff */
[----:B------:R-:W-:Y:S01]  /*0e90*/  LEA R12, P0, R24, R4, 0x1 ;  /* 0x00000004180c7211 */ /* 0x000fe200078008ff */
[----:B------:R-:W5:Y:S01]  /*0ea0*/  LDG.E.U16 R82, desc[UR14][R22.64] ;  /* 0x0000000e16527981 */ /* 0x000f62000c1e1500 */
[----:B------:R-:W-:-:S02]  /*0eb0*/  LEA.HI.X.SX32 R19, R36, R3, 0x1, P1 ;  /* 0x0000000324137211 */ /* 0x000fc400008f0eff */
[-C--:B------:R-:W-:Y:S02]  /*0ec0*/  LEA.HI.X.SX32 R13, R24, R3.reuse, 0x1, P0 ;  /* 0x00000003180d7211 */ /* 0x080fe400000f0eff */
[-C--:B------:R-:W-:Y:S01]  /*0ed0*/  LEA R16, P1, R42, R4.reuse, 0x1 ;  /* 0x000000042a107211 */ /* 0x080fe200078208ff */
[----:B------:R1:W5:Y:S01]  /*0ee0*/  LDG.E.U16 R84, desc[UR14][R18.64] ;  /* 0x0000000e12547981 */ /* 0x000362000c1e1500 */
[----:B0-----:R-:W-:Y:S02]  /*0ef0*/  LEA R10, P0, R38, R4, 0x1 ;  /* 0x00000004260a7211 */ /* 0x001fe400078008ff */
[----:B------:R-:W-:Y:S01]  /*0f00*/  LEA R36, R9, R36, 0x1 ;  /* 0x0000002409247211 */ /* 0x000fe200078e08ff */
[----:B------:R-:W5:Y:S01]  /*0f10*/  LDG.E.U16 R34, desc[UR14][R12.64] ;  /* 0x0000000e0c227981 */ /* 0x000f62000c1e1500 */
[-C--:B------:R-:W-:Y:S02]  /*0f20*/  LEA.HI.X.SX32 R17, R42, R3.reuse, 0x1, P1 ;  /* 0x000000032a117211 */ /* 0x080fe400008f0eff */
[----:B------:R-:W-:-:S02]  /*0f30*/  LEA.HI.X.SX32 R11, R38, R3, 0x1, P0 ;  /* 0x00000003260b7211 */ /* 0x000fc400000f0eff */
[-C--:B------:R-:W-:Y:S01]  /*0f40*/  LEA R24, P1, R36, R4.reuse, 0x1 ;  /* 0x0000000424187211 */ /* 0x080fe200078208ff */
[----:B------:R-:W5:Y:S01]  /*0f50*/  LDG.E.U16 R38, desc[UR14][R16.64] ;  /* 0x0000000e10267981 */ /* 0x000f62000c1e1500 */
[-C--:B------:R-:W-:Y:S02]  /*0f60*/  LEA R14, P0, R32, R4.reuse, 0x1 ;  /* 0x00000004200e7211 */ /* 0x080fe400078008ff */
[-C--:B------:R-:W-:Y:S01]  /*0f70*/  LEA.HI.X.SX32 R25, R36, R3.reuse, 0x1, P1 ;  /* 0x0000000324197211 */ /* 0x080fe200008f0eff */
[----:B------:R0:W5:Y:S01]  /*0f80*/  LDG.E.U16 R83, desc[UR14][R10.64] ;  /* 0x0000000e0a537981 */ /* 0x000162000c1e1500 */
[----:B------:R-:W-:Y:S02]  /*0f90*/  LEA.HI.X.SX32 R15, R32, R3, 0x1, P0 ;  /* 0x00000003200f7211 */ /* 0x000fe400000f0eff */
[-C--:B-1----:R-:W-:Y:S01]  /*0fa0*/  LEA R18, P1, R44, R4.reuse, 0x1 ;  /* 0x000000042c127211 */ /* 0x082fe200078208ff */
[----:B------:R-:W5:Y:S01]  /*0fb0*/  LDG.E.U16 R24, desc[UR14][R24.64] ;  /* 0x0000000e18187981 */ /* 0x000f62000c1e1500 */
[----:B------:R-:W-:-:S02]  /*0fc0*/  LEA R20, P0, R46, R4, 0x1 ;  /* 0x000000042e147211 */ /* 0x000fc400078008ff */
[C---:B------:R-:W-:Y:S01]  /*0fd0*/  LEA R36, R9.reuse, R36, 0x1 ;  /* 0x0000002409247211 */ /* 0x040fe200078e08ff */
[----:B------:R1:W5:Y:S01]  /*0fe0*/  LDG.E.U16 R32, desc[UR14][R14.64] ;  /* 0x0000000e0e207981 */ /* 0x000362000c1e1500 */
[-C--:B------:R-:W-:Y:S02]  /*0ff0*/  LEA.HI.X.SX32 R19, R44, R3.reuse, 0x1, P1 ;  /* 0x000000032c137211 */ /* 0x080fe400008f0eff */
[-C--:B------:R-:W-:Y:S02]  /*1000*/  LEA.HI.X.SX32 R21, R46, R3.reuse, 0x1, P0 ;  /* 0x000000032e157211 */ /* 0x080fe400000f0eff */
[-C--:B------:R-:W-:Y:S01]  /*1010*/  LEA R22, P1, R36, R4.reuse, 0x1 ;  /* 0x0000000424167211 */ /* 0x080fe200078208ff */
[----:B------:R-:W-:Y:S01]  /*1020*/  IMAD R9, R9, 0x2, R36 ;  /* 0x0000000209097824 */ /* 0x000fe200078e0224 */
[----:B0-----:R-:W-:Y:S01]  /*1030*/  LEA R10, P0, R28, R4, 0x1 ;  /* 0x000000041c0a7211 */ /* 0x001fe200078008ff */
[----:B------:R0:W5:Y:S01]  /*1040*/  LDG.E.U16 R42, desc[UR14][R18.64] ;  /* 0x0000000e122a7981 */ /* 0x000162000c1e1500 */
[----:B------:R-:W-:-:S02]  /*1050*/  LEA.HI.X.SX32 R23, R36, R3, 0x1, P1 ;  /* 0x0000000324177211 */ /* 0x000fc400008f0eff */
[-C--:B------:R-:W-:Y:S01]  /*1060*/  LEA.HI.X.SX32 R11, R28, R3.reuse, 0x1, P0 ;  /* 0x000000031c0b7211 */ /* 0x080fe200000f0eff */
[----:B------:R-:W5:Y:S01]  /*1070*/  LDG.E.U16 R20, desc[UR14][R20.64] ;  /* 0x0000000e14147981 */ /* 0x000f62000c1e1500 */
[-C--:B------:R-:W-:Y:S02]  /*1080*/  LEA R12, P0, R26, R4.reuse, 0x1 ;  /* 0x000000041a0c7211 */ /* 0x080fe400078008ff */
[-C--:B-1----:R-:W-:Y:S01]  /*1090*/  LEA R14, P1, R30, R4.reuse, 0x1 ;  /* 0x000000041e0e7211 */ /* 0x082fe200078208ff */
[----:B------:R-:W5:Y:S01]  /*10a0*/  LDG.E.U16 R22, desc[UR14][R22.64] ;  /* 0x0000000e16167981 */ /* 0x000f62000c1e1500 */
[-C--:B------:R-:W-:Y:S02]  /*10b0*/  LEA.HI.X.SX32 R13, R26, R3.reuse, 0x1, P0 ;  /* 0x000000031a0d7211 */ /* 0x080fe400000f0eff */
[----:B------:R-:W-:Y:S01]  /*10c0*/  LEA.HI.X.SX32 R15, R30, R3, 0x1, P1 ;  /* 0x000000031e0f7211 */ /* 0x000fe200008f0eff */
[----:B------:R-:W5:Y:S01]  /*10d0*/  LDG.E.U16 R10, desc[UR14][R10.64] ;  /* 0x0000000e0a0a7981 */ /* 0x000f62000c1e1500 */
[----:B------:R-:W-:-:S02]  /*10e0*/  LEA R16, P0, R40, R4, 0x1 ;  /* 0x0000000428107211 */ /* 0x000fc400078008ff */
[C---:B0-----:R-:W-:Y:S01]  /*10f0*/  LEA R18, P1, R9.reuse, R4, 0x1 ;  /* 0x0000000409127211 */ /* 0x041fe200078208ff */
[----:B------:R-:W5:Y:S01]  /*1100*/  LDG.E.U16 R12, desc[UR14][R12.64] ;  /* 0x0000000e0c0c7981 */ /* 0x000f62000c1e1500 */
[-C--:B------:R-:W-:Y:S02]  /*1110*/  LEA.HI.X.SX32 R17, R40, R3.reuse, 0x1, P0 ;  /* 0x0000000328117211 */ /* 0x080fe400000f0eff */
[----:B------:R-:W-:Y:S01]  /*1120*/  LEA.HI.X.SX32 R19, R9, R3, 0x1, P1 ;  /* 0x0000000309137211 */ /* 0x000fe200008f0eff */
[----:B------:R-:W5:Y:S04]  /*1130*/  LDG.E.U16 R14, desc[UR14][R14.64] ;  /* 0x0000000e0e0e7981 */ /* 0x000f68000c1e1500 */
[----:B------:R-:W5:Y:S04]  /*1140*/  LDG.E.U16 R16, desc[UR14][R16.64] ;  /* 0x0000000e10107981 */ /* 0x000f68000c1e1500 */
[----:B------:R-:W5:Y:S01]  /*1150*/  LDG.E.U16 R18, desc[UR14][R18.64] ;  /* 0x0000000e12127981 */ /* 0x000f62000c1e1500 */
[----:B------:R-:W0:Y:S01]  /*1160*/  S2UR UR4, SR_CgaCtaId ;  /* 0x00000000000479c3 */ /* 0x000e220000008800 */
[----:B------:R-:W-:-:S02]  /*1170*/  SHF.R.S32.HI R3, RZ, 0x6, R0 ;  /* 0x00000006ff037819 */ /* 0x000fc40000011400 */
[----:B------:R-:W-:Y:S01]  /*1180*/  SHF.L.U32 R9, R2, 0x1, RZ ;  /* 0x0000000102097819 */ /* 0x000fe200000006ff */
[----:B------:R-:W-:Y:S01]  /*1190*/  UMOV UR12, 0x400 ;  /* 0x00000400000c7882 */ /* 0x000fe20000000000 */
[----:B------:R-:W-:-:S04]  /*11a0*/  SGXT R2, R3, 0x1 ;  /* 0x000000010302781a */ /* 0x000fc80000000200 */
[----:B------:R-:W-:-:S04]  /*11b0*/  LOP3.LUT R2, R9, 0x90, R2, 0x78, !PT ;  /* 0x0000009009027812 */ /* 0x000fc800078e7802 */
[----:B------:R-:W-:Y:S02]  /*11c0*/  LOP3.LUT R3, R2, 0x20, RZ, 0x3c, !PT ;  /* 0x0000002002037812 */ /* 0x000fe400078e3cff */
[----:B------:R-:W-:Y:S01]  /*11d0*/  ISETP.GE.AND P0, PT, R152, 0x1, PT ;  /* 0x000000019800780c */ /* 0x000fe20003f06270 */
[----:B0-----:R-:W-:Y:S01]  /*11e0*/  ULEA UR12, UR4, UR12, 0x18 ;  /* 0x0000000c040c7291 */ /* 0x001fe2000f8ec03f */
[----:B------:R-:W-:-:S08]  /*11f0*/  LOP3.LUT R4, R2, 0x40, RZ, 0x3c, !PT ;  /* 0x0000004002047812 */ /* 0x000fd000078e3cff */
[----:B---3--:R-:W-:Y:S04]  /*1200*/  STS.U16 [R2+UR12+0x8000], R5 ;  /* 0x0080000502007988 */ /* 0x008fe8000800040c */
[----:B----4-:R-:W-:Y:S04]  /*1210*/  STS.U16 [R2+UR12+0x8400], R27 ;  /* 0x0084001b02007988 */ /* 0x010fe8000800040c */
[----:B--2---:R-:W-:Y:S04]  /*1220*/  STS.U16 [R2+UR12+0x8800], R35 ;  /* 0x0088002302007988 */ /* 0x004fe8000800040c */
[----:B------:R-:W-:Y:S04]  /*1230*/  STS.U16 [R2+UR12+0x8c00], R43 ;  /* 0x008c002b02007988 */ /* 0x000fe8000800040c */
[----:B------:R-:W-:Y:S04]  /*1240*/  STS.U16 [R2+UR12+0x9000], R49 ;  /* 0x0090003102007988 */ /* 0x000fe8000800040c */
[----:B-----5:R-:W-:Y:S04]  /*1250*/  STS.U16 [R2+UR12+0x9400], R53 ;  /* 0x0094003502007988 */ /* 0x020fe8000800040c */
[----:B------:R-:W-:Y:S01]  /*1260*/  STS.U16 [R2+UR12+0x9800], R57 ;  /* 0x0098003902007988 */ /* 0x000fe2000800040c */
[----:B------:R-:W-:-:S02]  /*1270*/  CS2R R88, SRZ ;  /* 0x0000000000587805 */ /* 0x000fc4000001ff00 */
[----:B------:R-:W-:Y:S02]  /*1280*/  CS2R R90, SRZ ;  /* 0x00000000005a7805 */ /* 0x000fe4000001ff00 */
[----:B------:R-:W-:Y:S02]  /*1290*/  CS2R R92, SRZ ;  /* 0x00000000005c7805 */ /* 0x000fe4000001ff00 */
[----:B------:R-:W-:Y:S02]  /*12a0*/  CS2R R94, SRZ ;  /* 0x00000000005e7805 */ /* 0x000fe4000001ff00 */
[----:B------:R-:W-:Y:S02]  /*12b0*/  CS2R R96, SRZ ;  /* 0x0000000000607805 */ /* 0x000fe4000001ff00 */
[----:B------:R-:W-:Y:S02]  /*12c0*/  CS2R R98, SRZ ;  /* 0x0000000000627805 */ /* 0x000fe4000001ff00 */
[----:B------:R-:W-:-:S02]  /*12d0*/  CS2R R100, SRZ ;  /* 0x0000000000647805 */ /* 0x000fc4000001ff00 */
[----:B------:R-:W-:Y:S02]  /*12e0*/  CS2R R102, SRZ ;  /* 0x0000000000667805 */ /* 0x000fe4000001ff00 */
[----:B------:R-:W-:Y:S02]  /*12f0*/  CS2R R104, SRZ ;  /* 0x0000000000687805 */ /* 0x000fe4000001ff00 */
[----:B------:R-:W-:Y:S02]  /*1300*/  CS2R R106, SRZ ;  /* 0x00000000006a7805 */ /* 0x000fe4000001ff00 */
[----:B------:R-:W-:Y:S02]  /*1310*/  CS2R R108, SRZ ;  /* 0x00000000006c7805 */ /* 0x000fe4000001ff00 */
[----:B------:R-:W-:Y:S02]  /*1320*/  CS2R R110, SRZ ;  /* 0x00000000006e7805 */ /* 0x000fe4000001ff00 */
[----:B------:R-:W-:Y:S01]  /*1330*/  CS2R R112, SRZ ;  /* 0x0000000000707805 */ /* 0x000fe2000001ff00 */
        /* <DEDUP_REMOVED lines=11> */
[----:B------:R-:W-:Y:S01]  /*13f0*/  CS2R R134, SRZ ;  /* 0x0000000000867805 */ /* 0x000fe2000001ff00 */
[----:B------:R-:W-:Y:S01]  /*1400*/  STS.U16 [R2+UR12+0xa000], R65 ;  /* 0x00a0004102007988 */ /* 0x000fe2000800040c */
        /* <DEDUP_REMOVED lines=8> */
[----:B------:R-:W-:Y:S04]  /*1490*/  STS.U16 [R2+UR12+0xa400], R69 ;  /* 0x00a4004502007988 */ /* 0x000fe8000800040c */
        /* <DEDUP_REMOVED lines=21> */
[----:B------:R0:W-:Y:S04]  /*15f0*/  STS.U16 [R3+UR12+0xbd00], R24 ;  /* 0x00bd001803007988 */ /* 0x0001e8000800040c */
[----:B------:R-:W-:Y:S01]  /*1600*/  STS.U16 [R4+UR12+0x8200], R7 ;  /* 0x0082000704007988 */ /* 0x000fe2000800040c */
[----:B0-----:R-:W-:-:S03]  /*1610*/  LOP3.LUT R3, R2, 0x60, RZ, 0x3c, !PT ;  /* 0x0000006002037812 */ /* 0x001fc600078e3cff */
[----:B------:R-:W-:Y:S01]  /*1620*/  STS.U16 [R4+UR12+0x8600], R31 ;  /* 0x0086001f04007988 */ /* 0x000fe2000800040c */
[----:B------:R-:W-:-:S03]  /*1630*/  MOV R2, 0x3f800000 ;  /* 0x3f80000000027802 */ /* 0x000fc60000000f00 */
        /* <DEDUP_REMOVED lines=29> */
[----:B------:R1:W-:Y:S01]  /*1810*/  STS.U16 [R3+UR12+0xbf00], R18 ;  /* 0x00bf001203007988 */ /* 0x0003e2000800040c */
[----:B0-----:R-:W-:-:S02]  /*1820*/  MOV R4, 0xff800000 ;  /* 0xff80000000047802 */ /* 0x001fc40000000f00 */
[----:B------:R-:W-:Y:S01]  /*1830*/  MOV R6, 0xff800000 ;  /* 0xff80000000067802 */ /* 0x000fe20000000f00 */
[----:B-1----:R-:W-:-:S05]  /*1840*/  IMAD.MOV.U32 R3, RZ, RZ, 0x3f800000 ;  /* 0x3f800000ff037424 */ /* 0x002fca00078e00ff */
[----:B------:R0:W-:Y:S04]  /*1850*/  STL [R1+0x10c], R3 ;  /* 0x00010c0301007387 */ /* 0x0001e80000100800 */
[----:B------:R1:W-:Y:S01]  /*1860*/  STL [R1+0x108], R2 ;  /* 0x0001080201007387 */ /* 0x0003e20000100800 */
[C---:B0-----:R-:W-:Y:S02]  /*1870*/  LOP3.LUT R3, R0.reuse, 0x7f, RZ, 0xc0, !PT ;  /* 0x0000007f00037812 */ /* 0x041fe400078ec0ff */
[----:B-1----:R-:W-:Y:S01]  /*1880*/  LOP3.LUT R2, R0, 0x40, RZ, 0xc0, !PT ;  /* 0x0000004000027812 */ /* 0x002fe200078ec0ff */
[----:B------:R-:W-:Y:S06]  /*1890*/  @!P0 BRA `(.L_x_0) ;  /* 0x000000bc00208947 */ /* 0x000fec0003800000 */
[----:B------:R-:W0:Y:S01]  /*18a0*/  LDC.64 R4, c[0x0][0x250] ;  /* 0x00009400ff047b82 */ /* 0x000e220000000a00 */
[----:B------:R-:W-:Y:S01]  /*18b0*/  ULDC UR4, c[0x0][0x258] ;  /* 0x0000960000047ab9 */ /* 0x000fe20000000800 */
[----:B------:R-:W-:Y:S01]  /*18c0*/  LEA R2, R2, R9, 0x8 ;  /* 0x0000000902027211 */ /* 0x000fe200078e40ff */
[----:B------:R-:W-:Y:S01]  /*18d0*/  IMAD R0, R3, UR4, RZ ;  /* 0x0000000403007c24 */ /* 0x000fe2000f8e02ff */
[----:B------:R-:W-:Y:S01]  /*18e0*/  ULDC.64 UR4, c[0x0][0x218] ;  /* 0x0000860000047ab9 */ /* 0x000fe20000000a00 */
[----:B------:R-:W-:Y:S01]  /*18f0*/  UIADD3 UR8, UR12, 0x8000, URZ ;  /* 0x000080000c087890 */ /* 0x000fe2000fffe03f */
[----:B------:R-:W-:Y:S01]  /*1900*/  CS2R R88, SRZ ;  /* 0x0000000000587805 */ /* 0x000fe2000001ff00 */
[----:B------:R-:W-:Y:S01]  /*1910*/  IMAD.HI R7, R0, 0x2, RZ ;  /* 0x0000000200077827 */ /* 0x000fe200078e02ff */
[----:B------:R-:W1:Y:S01]  /*1920*/  LDC.64 R152, c[0x0][0x260] ;  /* 0x00009800ff987b82 */ /* 0x000e620000000a00 */
[----:B------:R-:W-:Y:S01]  /*1930*/  USHF.R.U32.HI UR18, URZ, 0x4, UR12 ;  /* 0x000000043f127899 */ /* 0x000fe2000801160c */
[----:B------:R-:W-:Y:S01]  /*1940*/  CS2R R90, SRZ ;  /* 0x00000000005a7805 */ /* 0x000fe2000001ff00 */
[----:B------:R-:W-:Y:S01]  /*1950*/  USHF.R.U32.HI UR8, URZ, 0x4, UR8 ;  /* 0x000000043f087899 */ /* 0x000fe20008011608 */
[----:B------:R-:W-:Y:S01]  /*1960*/  CS2R R92, SRZ ;  /* 0x00000000005c7805 */ /* 0x000fe2000001ff00 */
[----:B------:R-:W-:Y:S01]  /*1970*/  USGXT.U32 UR18, UR18, 0xe ;  /* 0x0000000e1212789a */ /* 0x000fe20008000000 */
[----:B------:R-:W-:Y:S01]  /*1980*/  CS2R R94, SRZ ;  /* 0x00000000005e7805 */ /* 0x000fe2000001ff00 */
[----:B------:R-:W-:Y:S01]  /*1990*/  USGXT.U32 UR16, UR8, 0xe ;  /* 0x0000000e0810789a */ /* 0x000fe20008000000 */
[----:B------:R-:W2:Y:S01]  /*19a0*/  LDC R239, c[0x0][0x268] ;  /* 0x00009a00ffef7b82 */ /* 0x000ea20000000800 */
[----:B------:R-:W-:Y:S01]  /*19b0*/  UIADD3 UR10, UP1, UR18, 0x2, URZ ;  /* 0x00000002120a7890 */ /* 0x000fe2000ff3e03f */
[----:B------:R-:W-:Y:S01]  /*19c0*/  CS2R R96, SRZ ;  /* 0x0000000000607805 */ /* 0x000fe2000001ff00 */
[----:B------:R-:W-:Y:S01]  /*19d0*/  UIADD3 UR8, UP0, UR16, 0x80, URZ ;  /* 0x0000008010087890 */ /* 0x000fe2000ff1e03f */
[----:B------:R-:W-:Y:S01]  /*19e0*/  CS2R R98, SRZ ;  /* 0x0000000000627805 */ /* 0x000fe2000001ff00 */
[----:B------:R-:W-:Y:S01]  /*19f0*/  UMOV UR6, URZ ;  /* 0x0000003f00067c82 */ /* 0x000fe20008000000 */
[----:B------:R-:W-:Y:S01]  /*1a00*/  CS2R R100, SRZ ;  /* 0x0000000000647805 */ /* 0x000fe2000001ff00 */
[----:B------:R-:W-:Y:S01]  /*1a10*/  UIADD3.X UR11, UR6, 0x40000040, URZ, UP1, !UPT ;  /* 0x40000040060b7890 */ /* 0x000fe20008ffe43f */
[----:B0-----:R-:W-:Y:S01]  /*1a20*/  IMAD R4, R4, UR7, RZ ;  /* 0x0000000704047c24 */ /* 0x001fe2000f8e02ff */
[----:B------:R-:W0:Y:S01]  /*1a30*/  LDC R170, c[0x0][0x268] ;  /* 0x00009a00ffaa7b82 */ /* 0x000e220000000800 */
[C---:B------:R-:W-:Y:S01]  /*1a40*/  IMAD R9, R5.reuse, 0x4c, RZ ;  /* 0x0000004c05097824 */ /* 0x040fe200078e02ff */
[----:B------:R-:W-:Y:S01]  /*1a50*/  CS2R R102, SRZ ;  /* 0x0000000000667805 */ /* 0x000fe2000001ff00 */
[C---:B------:R-:W-:Y:S01]  /*1a60*/  IMAD R207, R5.reuse, 0x39, RZ ;  /* 0x0000003905cf7824 */ /* 0x040fe200078e02ff */
[----:B------:R-:W-:Y:S01]  /*1a70*/  CS2R R104, SRZ ;  /* 0x0000000000687805 */ /* 0x000fe2000001ff00 */
[----:B------:R-:W-:Y:S01]  /*1a80*/  IMAD R203, R5, 0x3a, RZ ;  /* 0x0000003a05cb7824 */ /* 0x000fe200078e02ff */
[----:B------:R-:W-:Y:S01]  /*1a90*/  CS2R R106, SRZ ;  /* 0x00000000006a7805 */ /* 0x000fe2000001ff00 */
[----:B-1----:R-:W-:Y:S01]  /*1aa0*/  IMAD.MOV.U32 R10, RZ, RZ, R152 ;  /* 0x000000ffff0a7224 */ /* 0x002fe200078e0098 */
[----:B------:R1:W-:Y:S01]  /*1ab0*/  STL [R1+0x514], R153 ;  /* 0x0005149901007387 */ /* 0x0003e20000100800 */
[----:B------:R-:W-:Y:S01]  /*1ac0*/  MOV R8, R153 ;  /* 0x0000009900087202 */ /* 0x000fe20000000f00 */
[C---:B------:R-:W-:Y:S01]  /*1ad0*/  IMAD.SHL.U32 R152, R4.reuse, 0x2, RZ ;  /* 0x0000000204987824 */ /* 0x040fe200078e00ff */
[----:B------:R-:W3:Y:S01]  /*1ae0*/  LDC R166, c[0x0][0x268] ;  /* 0x00009a00ffa67b82 */ /* 0x000ee20000000800 */
[----:B------:R-:W-:Y:S01]  /*1af0*/  IMAD.HI R4, R4, 0x2, RZ ;  /* 0x0000000204047827 */ /* 0x000fe200078e02ff */
[----:B------:R-:W-:-:S02]  /*1b00*/  CS2R R108, SRZ ;  /* 0x00000000006c7805 */ /* 0x000fc4000001ff00 */
[----:B------:R-:W-:Y:S02]  /*1b10*/  CS2R R110, SRZ ;  /* 0x00000000006e7805 */ /* 0x000fe4000001ff00 */
[----:B------:R-:W-:Y:S01]  /*1b20*/  CS2R R112, SRZ ;  /* 0x0000000000707805 */ /* 0x000fe2000001ff00 */
[C---:B------:R-:W-:Y:S01]  /*1b30*/  IMAD R199, R5.reuse, 0x3b, RZ ;  /* 0x0000003b05c77824 */ /* 0x040fe200078e02ff */
[----:B------:R-:W-:Y:S02]  /*1b40*/  CS2R R114, SRZ ;  /* 0x0000000000727805 */ /* 0x000fe4000001ff00 */
[----:B-1----:R-:W-:Y:S01]  /*1b50*/  SHF.L.U32 R153, R0, 0x1, RZ ;  /* 0x0000000100997819 */ /* 0x002fe200000006ff */
[----:B------:R-:W-:Y:S01]  /*1b60*/  IMAD R0, R10, UR7, RZ ;  /* 0x000000070a007c24 */ /* 0x000fe2000f8e02ff */
[----:B------:R-:W1:Y:S01]  /*1b70*/  LDC R178, c[0x0][0x268] ;  /* 0x00009a00ffb27b82 */ /* 0x000e620000000800 */
[----:B------:R-:W-:Y:S01]  /*1b80*/  IMAD R195, R5, 0x3c, RZ ;  /* 0x0000003c05c37824 */ /* 0x000fe200078e02ff */
[----:B------:R-:W-:Y:S01]  /*1b90*/  IADD3 R152, P0, P1, R153, UR4, R152 ;  /* 0x0000000499987c10 */ /* 0x000fe2000f91e098 */
[----:B------:R-:W-:Y:S01]  /*1ba0*/  IMAD R191, R5, 0x3d, RZ ;  /* 0x0000003d05bf7824 */ /* 0x000fe200078e02ff */
[C---:B------:R-:W-:Y:S01]  /*1bb0*/  SHF.L.U32 R154, R0.reuse, 0x1, RZ ;  /* 0x00000001009a7819 */ /* 0x040fe200000006ff */
[----:B------:R-:W-:Y:S01]  /*1bc0*/  IMAD.HI R0, R0, 0x2, RZ ;  /* 0x0000000200007827 */ /* 0x000fe200078e02ff */
[----:B------:R-:W-:Y:S01]  /*1bd0*/  IADD3.X R153, R7, UR5, R4, P0, P1 ;  /* 0x0000000507997c10 */ /* 0x000fe200087e2404 */
[----:B------:R-:W-:Y:S01]  /*1be0*/  ULDC.64 UR4, c[0x0][0x220] ;  /* 0x0000880000047ab9 */ /* 0x000fe20000000a00 */
[----:B------:R-:W-:Y:S01]  /*1bf0*/  IADD3 RZ, P2, R9, R152, RZ ;  /* 0x0000009809ff7210 */ /* 0x000fe20007f5e0ff */
[----:B------:R-:W-:Y:S01]  /*1c00*/  IMAD R4, R3, R8, RZ ;  /* 0x0000000803047224 */ /* 0x000fe200078e02ff */
[----:B------:R-:W4:Y:S01]  /*1c10*/  LDC R180, c[0x0][0x268] ;  /* 0x00009a00ffb47b82 */ /* 0x000f220000000800 */
[C---:B------:R-:W-:Y:S01]  /*1c20*/  IMAD R7, R5.reuse, 0x50, RZ ;  /* 0x0000005005077824 */ /* 0x040fe200078e02ff */
[----:B------:R-:W-:Y:S01]  /*1c30*/  CS2R R116, SRZ ;  /* 0x0000000000747805 */ /* 0x000fe2000001ff00 */
[----:B------:R-:W-:Y:S01]  /*1c40*/  IMAD R3, R5, 0x4e, RZ ;  /* 0x0000004e05037824 */ /* 0x000fe200078e02ff */
[----:B------:R-:W-:Y:S01]  /*1c50*/  CS2R R118, SRZ ;  /* 0x0000000000767805 */ /* 0x000fe2000001ff00 */
[C---:B------:R-:W-:Y:S01]  /*1c60*/  IMAD.SHL.U32 R155, R4.reuse, 0x2, RZ ;  /* 0x00000002049b7824 */ /* 0x040fe200078e00ff */
[-C--:B------:R-:W-:Y:S01]  /*1c70*/  IADD3 RZ, P0, R7, R152.reuse, RZ ;  /* 0x0000009807ff7210 */ /* 0x080fe20007f1e0ff */
[----:B------:R-:W-:Y:S01]  /*1c80*/  IMAD R7, R5, 0x54, RZ ;  /* 0x0000005405077824 */ /* 0x000fe200078e02ff */
[-C--:B------:R-:W-:Y:S01]  /*1c90*/  IADD3 RZ, P1, R3, R152.reuse, RZ ;  /* 0x0000009803ff7210 */ /* 0x080fe20007f3e0ff */
[----:B------:R-:W-:Y:S01]  /*1ca0*/  IMAD R3, R5, 0x52, RZ ;  /* 0x0000005205037824 */ /* 0x000fe200078e02ff */
[----:B------:R-:W-:Y:S01]  /*1cb0*/  IADD3 R154, P4, P6, R155, UR4, R154 ;  /* 0x000000049b9a7c10 */ /* 0x000fe2000fe9e09a */
[----:B------:R-:W-:Y:S01]  /*1cc0*/  IMAD.HI R11, R4, 0x2, RZ ;  /* 0x00000002040b7827 */ /* 0x000fe200078e02ff */
[-C--:B------:R-:W-:Y:S01]  /*1cd0*/  IADD3 RZ, P3, R7, R152.reuse, RZ ;  /* 0x0000009807ff7210 */ /* 0x080fe20007f7e0ff */
[----:B------:R-:W5:Y:S01]  /*1ce0*/  LDC R8, c[0x0][0x268] ;  /* 0x00009a00ff087b82 */ /* 0x000f620000000800 */
[-C--:B------:R-:W-:Y:S01]  /*1cf0*/  IADD3 RZ, P5, R3, R152.reuse, RZ ;  /* 0x0000009803ff7210 */ /* 0x080fe20007fbe0ff */
[----:B------:R-:W-:Y:S01]  /*1d00*/  IMAD R9, R5, 0x56, RZ ;  /* 0x0000005605097824 */ /* 0x000fe200078e02ff */
[----:B------:R-:W-:Y:S01]  /*1d10*/  IADD3.X R155, R11, UR5, R0, P4, P6 ;  /* 0x000000050b9b7c10 */ /* 0x000fe2000a7ec400 */
[C---:B------:R-:W-:Y:S01]  /*1d20*/  IMAD R7, R5.reuse, 0x58, RZ ;  /* 0x0000005805077824 */ /* 0x040fe200078e02ff */
[----:B------:R-:W-:Y:S01]  /*1d30*/  MOV R4, 0x3f800000 ;  /* 0x3f80000000047802 */ /* 0x000fe20000000f00 */
[----:B------:R-:W-:Y:S01]  /*1d40*/  IMAD R3, R5, 0x26, RZ ;  /* 0x0000002605037824 */ /* 0x000fe200078e02ff */
[-C--:B------:R-:W-:Y:S01]  /*1d50*/  IADD3 RZ, P6, R9, R152.reuse, RZ ;  /* 0x0000009809ff7210 */ /* 0x080fe20007fde0ff */
[----:B------:R-:W-:Y:S01]  /*1d60*/  IMAD R9, R5, 0x5a, RZ ;  /* 0x0000005a05097824 */ /* 0x000fe200078e02ff */
[-C--:B------:R-:W-:Y:S01]  /*1d70*/  IADD3 RZ, P4, R7, R152.reuse, RZ ;  /* 0x0000009807ff7210 */ /* 0x080fe20007f9e0ff */
[----:B------:R-:W-:Y:S01]  /*1d80*/  IMAD R7, R5, 0x27, RZ ;  /* 0x0000002705077824 */ /* 0x000fe200078e02ff */
[-C--:B------:R-:W-:Y:S01]  /*1d90*/  LEA.HI.X.SX32 R183, R3, R153.reuse, 0x1, P2 ;  /* 0x0000009903b77211 */ /* 0x080fe200010f0eff */
[----:B------:R-:W-:Y:S01]  /*1da0*/  IMAD R3, R5, 0x28, RZ ;  /* 0x0000002805037824 */ /* 0x000fe200078e02ff */
[-C--:B------:R-:W-:Y:S01]  /*1db0*/  IADD3 RZ, P2, R9, R152.reuse, RZ ;  /* 0x0000009809ff7210 */ /* 0x080fe20007f5e0ff */
[----:B------:R-:W-:Y:S01]  /*1dc0*/  IMAD R9, R5, 0x5e, RZ ;  /* 0x0000005e05097824 */ /* 0x000fe200078e02ff */
[-C--:B------:R-:W-:Y:S01]  /*1dd0*/  LEA.HI.X.SX32 R181, R7, R153.reuse, 0x1, P1 ;  /* 0x0000009907b57211 */ /* 0x080fe200008f0eff */
[----:B------:R-:W-:Y:S01]  /*1de0*/  IMAD R11, R5, 0x5c, RZ ;  /* 0x0000005c050b7824 */ /* 0x000fe200078e02ff */
[-C--:B------:R-:W-:Y:S01]  /*1df0*/  LEA.HI.X.SX32 R179, R3, R153.reuse, 0x1, P0 ;  /* 0x0000009903b37211 */ /* 0x080fe200000f0eff */
[----:B------:R-:W-:Y:S01]  /*1e00*/  IMAD R7, R5, 0x29, RZ ;  /* 0x0000002905077824 */ /* 0x000fe200078e02ff */
[-C--:B------:R-:W-:Y:S01]  /*1e10*/  IADD3 RZ, P0, R9, R152.reuse, RZ ;  /* 0x0000009809ff7210 */ /* 0x080fe20007f1e0ff */
        /* <DEDUP_REMOVED lines=48> */
[C---:B------:R-:W-:Y:S01]  /*2120*/  IMAD R3, R5.reuse, 0x36, RZ ;  /* 0x0000003605037824 */ /* 0x040fe200078e02ff */
[----:B------:R-:W-:Y:S01]  /*2130*/  STL [R1+0x104], R183 ;  /* 0x000104b701007387 */ /* 0x000fe20000100800 */
[----:B------:R-:W-:Y:S01]  /*2140*/  IMAD R9, R5, 0x7a, RZ ;  /* 0x0000007a05097824 */ /* 0x000fe200078e02ff */
[-C--:B------:R-:W-:Y:S01]  /*2150*/  IADD3 RZ, P4, R11, R152.reuse, RZ ;  /* 0x000000980bff7210 */ /* 0x080fe20007f9e0ff */
[----:B------:R-:W-:Y:S01]  /*2160*/  IMAD R11, R5, 0x78, RZ ;  /* 0x00000078050b7824 */ /* 0x000fe200078e02ff */
[----:B------:R-:W-:Y:S01]  /*2170*/  STL [R1+0xfc], R181 ;  /* 0x0000fcb501007387 */ /* 0x000fe20000100800 */
[-C--:B------:R-:W-:Y:S01]  /*2180*/  LEA.HI.X.SX32 R17, R7, R153.reuse, 0x1, P1 ;  /* 0x0000009907117211 */ /* 0x080fe200008f0eff */
[----:B------:R-:W-:Y:S01]  /*2190*/  IMAD R7, R5, 0x37, RZ ;  /* 0x0000003705077824 */ /* 0x000fe200078e02ff */
[-C--:B------:R-:W-:Y:S01]  /*21a0*/  LEA.HI.X.SX32 R15, R3, R153.reuse, 0x1, P0 ;  /* 0x00000099030f7211 */ /* 0x080fe200000f0eff */
[----:B------:R2:W-:Y:S01]  /*21b0*/  STL [R1+0xf4], R179 ;  /* 0x0000f4b301007387 */ /* 0x0005e20000100800 */
[-C--:B------:R-:W-:Y:S01]  /*21c0*/  IADD3 RZ, P0, R9, R152.reuse, RZ ;  /* 0x0000009809ff7210 */ /* 0x080fe20007f1e0ff */
[----:B------:R-:W-:Y:S01]  /*21d0*/  IMAD R3, R5, 0x38, RZ ;  /* 0x0000003805037824 */ /* 0x000fe200078e02ff */
[-C--:B------:R-:W-:Y:S01]  /*21e0*/  IADD3 RZ, P1, R11, R152.reuse, RZ ;  /* 0x000000980bff7210 */ /* 0x080fe20007f3e0ff */
[----:B------:R1:W-:Y:S01]  /*21f0*/  STL [R1+0xec], R177 ;  /* 0x0000ecb101007387 */ /* 0x0003e20000100800 */
[----:B------:R-:W-:Y:S01]  /*2200*/  IMAD R9, R5, 0x7e, RZ ;  /* 0x0000007e05097824 */ /* 0x000fe200078e02ff */
[-C--:B------:R-:W-:Y:S01]  /*2210*/  LEA.HI.X.SX32 R13, R7, R153.reuse, 0x1, P5 ;  /* 0x00000099070d7211 */ /* 0x080fe200028f0eff */
[----:B------:R-:W-:Y:S01]  /*2220*/  IMAD R11, R5, 0x7c, RZ ;  /* 0x0000007c050b7824 */ /* 0x000fe200078e02ff */
[----:B------:R-:W-:Y:S01]  /*2230*/  STL [R1+0xe4], R175 ;  /* 0x0000e4af01007387 */ /* 0x000fe20000100800 */
[----:B------:R-:W-:Y:S01]  /*2240*/  LEA.HI.X.SX32 R7, R3, R153, 0x1, P3 ;  /* 0x0000009903077211 */ /* 0x000fe200018f0eff */
[----:B--2---:R-:W2:Y:S01]  /*2250*/  LDC R179, c[0x0][0x268] ;  /* 0x00009a00ffb37b82 */ /* 0x004ea20000000800 */
[-C--:B------:R-:W-:Y:S01]  /*2260*/  IADD3 RZ, P3, R9, R152.reuse, RZ ;  /* 0x0000009809ff7210 */ /* 0x080fe20007f7e0ff */
[----:B------:R-:W-:Y:S01]  /*2270*/  STL [R1+0xdc], R173 ;  /* 0x0000dcad01007387 */ /* 0x000fe20000100800 */
[----:B------:R-:W-:Y:S01]  /*2280*/  IADD3 RZ, P5, R11, R152, RZ ;  /* 0x000000980bff7210 */ /* 0x000fe20007fbe0ff */
[----:B------:R-:W-:Y:S01]  /*2290*/  IMAD.MOV.U32 R3, RZ, RZ, RZ ;  /* 0x000000ffff037224 */ /* 0x000fe200078e00ff */
[----:B------:R-:W-:Y:S01]  /*22a0*/  MOV R0, 0xff800000 ;  /* 0xff80000000007802 */ /* 0x000fe20000000f00 */
[----:B------:R4:W-:Y:S01]  /*22b0*/  STL [R1+0xd4], R171 ;  /* 0x0000d4ab01007387 */ /* 0x0009e20000100800 */
[----:B0-----:R-:W-:Y:S01]  /*22c0*/  IMAD R170, R170, 0x82, RZ ;  /* 0x00000082aaaa7824 */ /* 0x001fe200078e02ff */
[----:B------:R-:W0:Y:S01]  /*22d0*/  LDC R9, c[0x0][0x268] ;  /* 0x00009a00ff097b82 */ /* 0x000e220000000800 */
[----:B---3--:R-:W-:Y:S01]  /*22e0*/  IMAD.SHL.U32 R166, R166, 0x40, RZ ;  /* 0x00000040a6a67824 */ /* 0x008fe200078e00ff */
[----:B------:R-:W-:Y:S01]  /*22f0*/  STL [R1+0xcc], R169 ;  /* 0x0000cca901007387 */ /* 0x000fe20000100800 */
[----:B-----5:R-:W-:Y:S01]  /*2300*/  IMAD R8, R8, 0x18, RZ ;  /* 0x0000001808087824 */ /* 0x020fe200078e02ff */
[C---:B-1----:R-:W-:Y:S01]  /*2310*/  SHF.L.U32 R177, R239.reuse, 0x1, RZ ;  /* 0x00000001efb17819 */ /* 0x042fe200000006ff */
[----:B------:R-:W-:Y:S01]  /*2320*/  IMAD R178, R178, 0x2f, RZ ;  /* 0x0000002fb2b27824 */ /* 0x000fe200078e02ff */
[----:B------:R1:W-:Y:S01]  /*2330*/  STL [R1+0xc4], R167 ;  /* 0x0000c4a701007387 */ /* 0x0003e20000100800 */
[----:B----4-:R-:W-:Y:S01]  /*2340*/  IMAD R180, R180, 0x5f, RZ ;  /* 0x0000005fb4b47824 */ /* 0x010fe200078e02ff */
[----:B------:R-:W3:Y:S01]  /*2350*/  LDC R181, c[0x0][0x268] ;  /* 0x00009a00ffb57b82 */ /* 0x000ee20000000800 */
[----:B------:R-:W-:Y:S01]  /*2360*/  SHF.L.U32 R171, R239, 0x4, RZ ;  /* 0x00000004efab7819 */ /* 0x000fe200000006ff */
[----:B------:R-:W-:Y:S01]  /*2370*/  STL [R1+0xbc], R165 ;  /* 0x0000bca501007387 */ /* 0x000fe20000100800 */
[----:B------:R-:W-:Y:S01]  /*2380*/  IMAD R187, R5, 0x3e, RZ ;  /* 0x0000003e05bb7824 */ /* 0x000fe200078e02ff */
[C---:B------:R-:W-:Y:S01]  /*2390*/  SHF.L.U32 R175, R239.reuse, 0x2, RZ ;  /* 0x00000002efaf7819 */ /* 0x040fe200000006ff */
[----:B------:R-:W-:Y:S01]  /*23a0*/  IMAD R25, R239, 0xe, RZ ;  /* 0x0000000eef197824 */ /* 0x000fe200078e02ff */
[----:B------:R-:W-:Y:S01]  /*23b0*/  STL [R1+0xb4], R163 ;  /* 0x0000b4a301007387 */ /* 0x000fe20000100800 */
[----:B------:R-:W-:Y:S01]  /*23c0*/  IMAD R183, R5, 0x3f, RZ ;  /* 0x0000003f05b77824 */ /* 0x000fe200078e02ff */
[----:B-1----:R-:W1:Y:S01]  /*23d0*/  LDC R167, c[0x0][0x268] ;  /* 0x00009a00ffa77b82 */ /* 0x002e620000000800 */
[----:B--2---:R-:W-:Y:S01]  /*23e0*/  IMAD R179, R179, 0xc0, RZ ;  /* 0x000000c0b3b37824 */ /* 0x004fe200078e02ff */
[----:B------:R-:W-:Y:S01]  /*23f0*/  STL [R1+0xac], R161 ;  /* 0x0000aca101007387 */ /* 0x000fe20000100800 */
[C---:B------:R-:W-:Y:S01]  /*2400*/  IMAD.SHL.U32 R173, R239.reuse, 0x8, RZ ;  /* 0x00000008efad7824 */ /* 0x040fe200078e00ff */
[----:B------:R-:W-:Y:S01]  /*2410*/  UMOV UR5, URZ ;  /* 0x0000003f00057c82 */ /* 0x000fe20008000000 */
[C---:B------:R-:W-:Y:S01]  /*2420*/  IMAD R138, R239.reuse, 0x9, RZ ;  /* 0x00000009ef8a7824 */ /* 0x040fe200078e02ff */
[----:B------:R-:W-:Y:S01]  /*2430*/  STL [R1+0xa4], R23 ;  /* 0x0000a41701007387 */ /* 0x000fe20000100800 */
[----:B------:R-:W-:Y:S01]  /*2440*/  IMAD R60, R239, 0xa, RZ ;  /* 0x0000000aef3c7824 */ /* 0x000fe200078e02ff */
[----:B------:R-:W2:Y:S01]  /*2450*/  LDC R10, c[0x0][0x268] ;  /* 0x00009a00ff0a7b82 */ /* 0x000ea20000000800 */
[----:B0-----:R-:W-:Y:S01]  /*2460*/  IMAD R9, R9, 0x30, RZ ;  /* 0x0000003009097824 */ /* 0x001fe200078e02ff */
[----:B------:R-:W-:Y:S01]  /*2470*/  STL [R1+0x9c], R21 ;  /* 0x00009c1501007387 */ /* 0x000fe20000100800 */
[C---:B------:R-:W-:Y:S01]  /*2480*/  IMAD R62, R239.reuse, 0x5, RZ ;  /* 0x00000005ef3e7824 */ /* 0x040fe200078e02ff */
[----:B------:R-:W-:Y:S01]  /*2490*/  UIADD3.X UR9, UR5, 0x40000040, URZ, UP0, !UPT ;  /* 0x4000004005097890 */ /* 0x000fe200087fe43f */
[C---:B------:R-:W-:Y:S01]  /*24a0*/  IMAD R82, R239.reuse, 0xb, RZ ;  /* 0x0000000bef527824 */ /* 0x040fe200078e02ff */
[----:B------:R-:W-:Y:S01]  /*24b0*/  STL [R1+0x94], R19 ;  /* 0x0000941301007387 */ /* 0x000fe20000100800 */
[----:B------:R-:W-:Y:S01]  /*24c0*/  IMAD R182, R239, 0x3, RZ ;  /* 0x00000003efb67824 */ /* 0x000fe200078e02ff */
[----:B------:R-:W0:Y:S01]  /*24d0*/  LDC R11, c[0x0][0x268] ;  /* 0x00009a00ff0b7b82 */ /* 0x000e220000000800 */
[----:B---3--:R-:W-:Y:S01]  /*24e0*/  IMAD R181, R181, 0xc2, RZ ;  /* 0x000000c2b5b57824 */ /* 0x008fe200078e02ff */
[----:B------:R-:W-:Y:S01]  /*24f0*/  STL [R1+0x8c], R17 ;  /* 0x00008c1101007387 */ /* 0x000fe20000100800 */
[C---:B------:R-:W-:Y:S01]  /*2500*/  IMAD R205, R239.reuse, 0xd, RZ ;  /* 0x0000000defcd7824 */ /* 0x040fe200078e02ff */
[----:B------:R-:W-:Y:S01]  /*2510*/  CS2R R120, SRZ ;  /* 0x0000000000787805 */ /* 0x000fe2000001ff00 */
[----:B------:R-:W-:Y:S01]  /*2520*/  IMAD R222, R239, 0x7, RZ ;  /* 0x00000007efde7824 */ /* 0x000fe200078e02ff */
[----:B------:R-:W-:Y:S01]  /*2530*/  STL [R1+0x84], R15 ;  /* 0x0000840f01007387 */ /* 0x000fe20000100800 */
[----:B------:R-:W-:Y:S01]  /*2540*/  CS2R R122, SRZ ;  /* 0x00000000007a7805 */ /* 0x000fe2000001ff00 */
[----:B------:R-:W3:Y:S01]  /*2550*/  LDC R184, c[0x0][0x268] ;  /* 0x00009a00ffb87b82 */ /* 0x000ee20000000800 */
[----:B-1----:R-:W-:Y:S01]  /*2560*/  IMAD R167, R167, 0x84, RZ ;  /* 0x00000084a7a77824 */ /* 0x002fe200078e02ff */
[----:B------:R-:W-:Y:S01]  /*2570*/  STL [R1+0x7c], R13 ;  /* 0x00007c0d01007387 */ /* 0x000fe20000100800 */
[----:B------:R-:W-:-:S02]  /*2580*/  CS2R R124, SRZ ;  /* 0x00000000007c7805 */ /* 0x000fc4000001ff00 */
[----:B------:R-:W-:Y:S02]  /*2590*/  CS2R R126, SRZ ;  /* 0x00000000007e7805 */ /* 0x000fe4000001ff00 */
[----:B------:R-:W-:Y:S01]  /*25a0*/  CS2R R128, SRZ ;  /* 0x0000000000807805 */ /* 0x000fe2000001ff00 */
[----:B------:R1:W-:Y:S01]  /*25b0*/  STL [R1+0x74], R7 ;  /* 0x0000740701007387 */ /* 0x0003e20000100800 */
[----:B------:R-:W-:Y:S01]  /*25c0*/  CS2R R130, SRZ ;  /* 0x0000000000827805 */ /* 0x000fe2000001ff00 */
[----:B------:R-:W4:Y:S01]  /*25d0*/  LDC R185, c[0x0][0x268] ;  /* 0x00009a00ffb97b82 */ /* 0x000f220000000800 */
[----:B--2---:R-:W-:Y:S01]  /*25e0*/  IMAD R10, R10, 0x60, RZ ;  /* 0x000000600a0a7824 */ /* 0x004fe200078e02ff */
[----:B------:R2:W-:Y:S01]  /*25f0*/  STL [R1+0x10c], R4 ;  /* 0x00010c0401007387 */ /* 0x0005e20000100800 */
[----:B------:R-:W-:Y:S01]  /*2600*/  CS2R R132, SRZ ;  /* 0x0000000000847805 */ /* 0x000fe2000001ff00 */
[----:B------:R-:W-:Y:S01]  /*2610*/  UMOV UR4, URZ ;  /* 0x0000003f00047c82 */ /* 0x000fe20008000000 */
[----:B------:R-:W-:Y:S01]  /*2620*/  ULDC UR6, c[0x0][0x238] ;  /* 0x00008e0000067ab9 */ /* 0x000fe20000000800 */
[----:B------:R5:W-:Y:S02]  /*2630*/  STL.64 [R1+0x538], R2 ;  /* 0x0005380201007387 */ /* 0x000be40000100a00 */
[----:B------:R-:W4:Y:S01]  /*2640*/  LDC R196, c[0x0][0x268] ;  /* 0x00009a00ffc47b82 */ /* 0x000f220000000800 */
[----:B0-----:R-:W-:Y:S01]  /*2650*/  IMAD R11, R11, 0x62, RZ ;  /* 0x000000620b0b7824 */ /* 0x001fe200078e02ff */
[----:B------:R0:W-:Y:S01]  /*2660*/  STL [R1+0x2c], R0 ;  /* 0x00002c0001007387 */ /* 0x0001e20000100800 */
[----:B-1----:R-:W-:Y:S01]  /*2670*/  IMAD R7, R239, 0xc, RZ ;  /* 0x0000000cef077824 */ /* 0x002fe200078e02ff */
[----:B--2---:R-:W-:-:S04]  /*2680*/  MOV R4, 0xff800000 ;  /* 0xff80000000047802 */ /* 0x004fc80000000f00 */
[----:B------:R-:W1:Y:S01]  /*2690*/  LDC R197, c[0x0][0x268] ;  /* 0x00009a00ffc57b82 */ /* 0x000e620000000800 */
[----:B------:R2:W-:Y:S01]  /*26a0*/  STL [R1+0x30], R4 ;  /* 0x0000300401007387 */ /* 0x0005e20000100800 */
[----:B-----5:R-:W-:Y:S02]  /*26b0*/  IMAD.MOV.U32 R3, RZ, RZ, 0x3f800000 ;  /* 0x3f800000ff037424 */ /* 0x020fe400078e00ff */
[----:B---3--:R-:W-:Y:S01]  /*26c0*/  IMAD R184, R184, 0xc4, RZ ;  /* 0x000000c4b8b87824 */ /* 0x008fe200078e02ff */
[----:B0-----:R-:W-:Y:S02]  /*26d0*/  MOV R0, RZ ;  /* 0x000000ff00007202 */ /* 0x001fe40000000f00 */
[----:B------:R0:W-:Y:S01]  /*26e0*/  STL [R1+0x108], R3 ;  /* 0x0001080301007387 */ /* 0x0001e20000100800 */
[----:B----4-:R-:W-:Y:S01]  /*26f0*/  IMAD R185, R185, 0xc6, RZ ;  /* 0x000000c6b9b97824 */ /* 0x010fe200078e02ff */
[----:B------:R-:W3:Y:S02]  /*2700*/  LDC R251, c[0x0][0x268] ;  /* 0x00009a00fffb7b82 */ /* 0x000ee40000000800 */
[----:B------:R4:W-:Y:S01]  /*2710*/  STL.64 [R1+0x578], R170 ;  /* 0x000578aa01007387 */ /* 0x0009e20000100a00 */
[----:B--2---:R-:W-:-:S02]  /*2720*/  IMAD R4, R239, 0x6, RZ ;  /* 0x00000006ef047824 */ /* 0x004fc400078e02ff */
[----:B------:R-:W-:Y:S01]  /*2730*/  IMAD R239, R239, 0xf, RZ ;  /* 0x0000000fefef7824 */ /* 0x000fe200078e02ff */
[----:B------:R2:W-:Y:S01]  /*2740*/  STL.64 [R1+0x580], R166 ;  /* 0x000580a601007387 */ /* 0x0005e20000100a00 */
[----:B------:R-:W-:Y:S01]  /*2750*/  IMAD R196, R196, 0x19, RZ ;  /* 0x00000019c4c47824 */ /* 0x000fe200078e02ff */
[----:B0-----:R-:W-:Y:S01]  /*2760*/  LEA.HI.X.SX32 R3, R195, R153, 0x1, P1 ;  /* 0x00000099c3037211 */ /* 0x001fe200008f0eff */
[----:B------:R-:W0:Y:S01]  /*2770*/  LDC R252, c[0x0][0x268] ;  /* 0x00009a00fffc7b82 */ /* 0x000e220000000800 */
[----:B------:R-:W-:Y:S01]  /*2780*/  STL.64 [R1+0x548], R8 ;  /* 0x0005480801007387 */ /* 0x000fe20000100a00 */
[----:B------:R-:W-:-:S03]  /*2790*/  IADD3 R2, P1, R7, R154, RZ ;  /* 0x0000009a07027210 */ /* 0x000fc60007f3e0ff */
[----:B------:R-:W-:Y:S01]  /*27a0*/  STL [R1+0x560], R9 ;  /* 0x0005600901007387 */ /* 0x000fe20000100800 */
[----:B-1----:R-:W-:Y:S01]  /*27b0*/  IMAD R197, R197, 0x65, RZ ;  /* 0x00000065c5c57824 */ /* 0x002fe200078e02ff */
[-C--:B----4-:R-:W-:Y:S01]  /*27c0*/  LEA.HI.X.SX32 R171, R187, R153.reuse, 0x1, P5 ;  /* 0x00000099bbab7211 */ /* 0x090fe200028f0eff */
[----:B------:R-:W1:Y:S01]  /*27d0*/  LDC R170, c[0x0][0x268] ;  /* 0x00009a00ffaa7b82 */ /* 0x000e620000000800 */
[----:B------:R4:W-:Y:S01]  /*27e0*/  STL.64 [R1+0x550], R178 ;  /* 0x000550b201007387 */ /* 0x0009e20000100a00 */
[----:B--2---:R-:W-:-:S03]  /*27f0*/  LEA.HI.X.SX32 R167, R183, R153, 0x1, P3 ;  /* 0x00000099b7a77211 */ /* 0x004fc600018f0eff */
[----:B------:R2:W-:Y:S03]  /*2800*/  STL.64 [R1+0x558], R180 ;  /* 0x000558b401007387 */ /* 0x0005e60000100a00 */
[----:B------:R-:W5:Y:S01]  /*2810*/  LDC R169, c[0x0][0x268] ;  /* 0x00009a00ffa97b82 */ /* 0x000f620000000800 */
[----:B------:R3:W-:Y:S04]  /*2820*/  STL.64 [R1+0x568], R10 ;  /* 0x0005680a01007387 */ /* 0x0007e80000100a00 */
[----:B------:R0:W-:Y:S01]  /*2830*/  STL.64 [R1+0x570], R184 ;  /* 0x000570b801007387 */ /* 0x0001e20000100a00 */
[-C--:B----4-:R-:W-:Y:S02]  /*2840*/  LEA.HI.X.SX32 R179, R207, R153.reuse, 0x1, P6 ;  /* 0x00000099cfb37211 */ /* 0x090fe400030f0eff */
[-C--:B------:R-:W-:Y:S01]  /*2850*/  IADD3 R178, P6, R177, R154.reuse, RZ ;  /* 0x0000009ab1b27210 */ /* 0x080fe20007fde0ff */
[----:B------:R4:W-:Y:S01]  /*2860*/  STL.64 [R1+0x540], R196 ;  /* 0x000540c401007387 */ /* 0x0009e20000100a00 */
[-C--:B--2---:R-:W-:Y:S01]  /*2870*/  LEA.HI.X.SX32 R181, R191, R153.reuse, 0x1, P0 ;  /* 0x00000099bfb57211 */ /* 0x084fe200000f0eff */
[----:B------:R-:W2:Y:S01]  /*2880*/  LDC R164, c[0x0][0x268] ;  /* 0x00009a00ffa47b82 */ /* 0x000ea20000000800 */
[----:B------:R-:W-:Y:S01]  /*2890*/  IADD3 R8, P0, R25, R154, RZ ;  /* 0x0000009a19087210 */ /* 0x000fe20007f1e0ff */
[----:B------:R1:W-:Y:S01]  /*28a0*/  STL [R1+0x6c], R179 ;  /* 0x00006cb301007387 */ /* 0x0003e20000100800 */
[----:B---3--:R-:W-:-:S02]  /*28b0*/  LEA.HI.X.SX32 R11, R203, R153, 0x1, P4 ;  /* 0x00000099cb0b7211 */ /* 0x008fc400020f0eff */
[-C--:B------:R-:W-:Y:S02]  /*28c0*/  LEA R180, P5, R251, R154.reuse, 0x2 ;  /* 0x0000009afbb47211 */ /* 0x080fe400078a10ff */
[-C--:B0-----:R-:W-:Y:S01]  /*28d0*/  LEA R166, P3, R252, R154.reuse, 0x3 ;  /* 0x0000009afca67211 */ /* 0x081fe200078618ff */
[----:B------:R-:W-:Y:S01]  /*28e0*/  STL [R1+0x64], R11 ;  /* 0x0000640b01007387 */ /* 0x000fe20000100800 */
[----:B------:R-:W0:Y:S01]  /*28f0*/  LDC R184, c[0x0][0x268] ;  /* 0x00009a00ffb87b82 */ /* 0x000e220000000800 */
[----:B----4-:R-:W-:Y:S02]  /*2900*/  LEA.HI.X.SX32 R197, R199, R153, 0x1, P2 ;  /* 0x00000099c7c57211 */ /* 0x010fe400010f0eff */
[-C--:B-1----:R-:W-:Y:S02]  /*2910*/  LEA.HI.X.SX32 R179, R170, R155.reuse, 0x1, P6 ;  /* 0x0000009baab37211 */ /* 0x082fe400030f0eff */
[----:B-----5:R-:W-:Y:S01]  /*2920*/  SHF.L.U32 R169, R169, 0x5, RZ ;  /* 0x00000005a9a97819 */ /* 0x020fe200000006ff */
[----:B------:R-:W-:Y:S01]  /*2930*/  STL [R1+0x5c], R197 ;  /* 0x00005cc501007387 */ /* 0x000fe20000100800 */
[-C--:B------:R-:W-:Y:S01]  /*2940*/  IADD3 R10, P4, R60, R154.reuse, RZ ;  /* 0x0000009a3c0a7210 */ /* 0x080fe20007f9e0ff */
[----:B------:R-:W1:Y:S01]  /*2950*/  LDC R161, c[0x0][0x268] ;  /* 0x00009a00ffa17b82 */ /* 0x000e620000000800 */
[----:B------:R-:W-:Y:S01]  /*2960*/  IADD3 R196, P2, R4, R154, RZ ;  /* 0x0000009a04c47210 */ /* 0x000fe20007f5e0ff */
[----:B------:R-:W-:Y:S04]  /*2970*/  STL [R1+0x54], R3 ;  /* 0x0000540301007387 */ /* 0x000fe80000100800 */
[----:B------:R3:W-:Y:S01]  /*2980*/  STL [R1+0x4c], R181 ;  /* 0x00004cb501007387 */ /* 0x0007e20000100800 */
[----:B--2---:R-:W-:Y:S01]  /*2990*/  IMAD R164, R164, 0x41, RZ ;  /* 0x00000041a4a47824 */ /* 0x004fe200078e02ff */
[----:B------:R-:W2:Y:S02]  /*29a0*/  LDC R165, c[0x0][0x268] ;  /* 0x00009a00ffa57b82 */ /* 0x000ea40000000800 */
[----:B------:R4:W-:Y:S04]  /*29b0*/  STL [R1+0x44], R171 ;  /* 0x000044ab01007387 */ /* 0x0009e80000100800 */
[----:B------:R-:W-:Y:S01]  /*29c0*/  STL [R1+0x4d8], R8 ;  /* 0x0004d80801007387 */ /* 0x000fe20000100800 */
[-C--:B---3--:R-:W-:Y:S01]  /*29d0*/  LEA.HI.X.SX32 R181, R177, R155.reuse, 0x1, P5 ;  /* 0x0000009bb1b57211 */ /* 0x088fe200028f0eff */
[----:B------:R-:W3:Y:S02]  /*29e0*/  LDC R163, c[0x0][0x268] ;  /* 0x00009a00ffa37b82 */ /* 0x000ee40000000800 */
[----:B------:R5:W-:Y:S04]  /*29f0*/  STL [R1+0x3c], R167 ;  /* 0x00003ca701007387 */ /* 0x000be80000100800 */
[----:B------:R0:W-:Y:S01]  /*2a00*/  STL.64 [R1+0x508], R178 ;  /* 0x000508b201007387 */ /* 0x0001e20000100a00 */
[----:B-1----:R-:W-:Y:S01]  /*2a10*/  IMAD R161, R161, 0x42, RZ ;  /* 0x00000042a1a17824 */ /* 0x002fe200078e02ff */
[----:B----4-:R-:W1:Y:S02]  /*2a20*/  LDC R171, c[0x0][0x268] ;  /* 0x00009a00ffab7b82 */ /* 0x010e640000000800 */
[----:B------:R4:W-:Y:S01]  /*2a30*/  STL.64 [R1+0x500], R180 ;  /* 0x000500b401007387 */ /* 0x0009e20000100a00 */
[----:B-----5:R-:W-:Y:S01]  /*2a40*/  LEA.HI.X.SX32 R167, R175, R155, 0x1, P3 ;  /* 0x0000009bafa77211 */ /* 0x020fe200018f0eff */
[----:B--2---:R-:W-:-:S04]  /*2a50*/  IMAD R165, R165, 0x86, RZ ;  /* 0x00000086a5a57824 */ /* 0x004fc800078e02ff */
[----:B------:R2:W-:Y:S01]  /*2a60*/  STL.64 [R1+0x4f0], R166 ;  /* 0x0004f0a601007387 */ /* 0x0005e20000100a00 */
[----:B0-----:R-:W0:Y:S01]  /*2a70*/  LDC R179, c[0x0][0x268] ;  /* 0x00009a00ffb37b82 */ /* 0x001e220000000800 */
[----:B---3--:R-:W-:-:S07]  /*2a80*/  IMAD R163, R163, 0x21, RZ ;  /* 0x00000021a3a37824 */ /* 0x008fce00078e02ff */
[----:B----4-:R-:W3:Y:S01]  /*2a90*/  LDC R181, c[0x0][0x268] ;  /* 0x00009a00ffb57b82 */ /* 0x010ee20000000800 */
[----:B--2---:R-:W2:Y:S01]  /*2aa0*/  LDL.LU.64 R166, [R1+0x580] ;  /* 0x0005800001a67983 */ /* 0x004ea20000300a00 */
[----:B-1----:R-:W-:-:S06]  /*2ab0*/  LEA R170, P6, R171, R154, 0x4 ;  /* 0x0000009aabaa7211 */ /* 0x002fcc00078c20ff */
[----:B------:R-:W1:Y:S01]  /*2ac0*/  LDC R151, c[0x0][0x268] ;  /* 0x00009a00ff977b82 */ /* 0x000e620000000800 */
[----:B------:R-:W-:-:S05]  /*2ad0*/  LEA.HI.X.SX32 R171, R173, R155, 0x1, P6 ;  /* 0x0000009badab7211 */ /* 0x000fca00030f0eff */
[----:B------:R4:W-:Y:S02]  /*2ae0*/  STL.64 [R1+0x4d0], R170 ;  /* 0x0004d0aa01007387 */ /* 0x0009e40000100a00 */
[----:B------:R-:W5:Y:S01]  /*2af0*/  LDC R158, c[0x0][0x268] ;  /* 0x00009a00ff9e7b82 */ /* 0x000f620000000800 */
[----:B0-----:R-:W-:-:S07]  /*2b00*/  LEA R178, P5, R179, R154, 0x5 ;  /* 0x0000009ab3b27211 */ /* 0x001fce00078a28ff */
[----:B------:R-:W0:Y:S01]  /*2b10*/  LDC R148, c[0x0][0x268] ;  /* 0x00009a00ff947b82 */ /* 0x000e220000000800 */
[----:B----4-:R-:W4:Y:S07]  /*2b20*/  LDL.LU.64 R170, [R1+0x578] ;  /* 0x0005780001aa7983 */ /* 0x010f2e0000300a00 */
[----:B------:R-:W0:Y:S01]  /*2b30*/  LDC R156, c[0x0][0x268] ;  /* 0x00009a00ff9c7b82 */ /* 0x000e220000000800 */
[----:B---3--:R-:W-:Y:S01]  /*2b40*/  LEA R180, P3, R181, R154, 0x6 ;  /* 0x0000009ab5b47211 */ /* 0x008fe200078630ff */
[----:B-1----:R-:W-:-:S06]  /*2b50*/  IMAD R151, R151, 0x22, RZ ;  /* 0x0000002297977824 */ /* 0x002fcc00078e02ff */
[----:B------:R-:W1:Y:S01]  /*2b60*/  LDC R159, c[0x0][0x268] ;  /* 0x00009a00ff9f7b82 */ /* 0x000e620000000800 */
[----:B------:R-:W-:Y:S01]  /*2b70*/  LEA R184, P6, R184, R154, 0x7 ;  /* 0x0000009ab8b87211 */ /* 0x000fe200078c38ff */
[----:B-----5:R-:W-:-:S06]  /*2b80*/  IMAD R158, R158, 0x43, RZ ;  /* 0x000000439e9e7824 */ /* 0x020fcc00078e02ff */
[----:B------:R-:W3:Y:S01]  /*2b90*/  LDC R157, c[0x0][0x268] ;  /* 0x00009a00ff9d7b82 */ /* 0x000ee20000000800 */
[----:B------:R-:W-:Y:S01]  /*2ba0*/  LEA.HI.X.SX32 R181, R169, R155, 0x1, P3 ;  /* 0x0000009ba9b57211 */ /* 0x000fe200018f0eff */
[----:B0-----:R-:W-:-:S06]  /*2bb0*/  IMAD R148, R148, 0x44, RZ ;  /* 0x0000004494947824 */ /* 0x001fcc00078e02ff */
[----:B------:R-:W0:Y:S01]  /*2bc0*/  LDC R143, c[0x0][0x268] ;  /* 0x00009a00ff8f7b82 */ /* 0x000e220000000800 */
[----:B------:R-:W-:-:S07]  /*2bd0*/  IMAD R156, R156, 0x11, RZ ;  /* 0x000000119c9c7824 */ /* 0x000fce00078e02ff */
[----:B------:R-:W5:Y:S01]  /*2be0*/  LDC R146, c[0x0][0x268] ;  /* 0x00009a00ff927b82 */ /* 0x000f620000000800 */
[----:B-1----:R-:W-:-:S07]  /*2bf0*/  IMAD R159, R159, 0x88, RZ ;  /* 0x000000889f9f7824 */ /* 0x002fce00078e02ff */
[----:B------:R-:W1:Y:S01]  /*2c00*/  LDC R145, c[0x0][0x268] ;  /* 0x00009a00ff917b82 */ /* 0x000e620000000800 */
[----:B---3--:R-:W-:-:S07]  /*2c10*/  IMAD R157, R157, 0x8a, RZ ;  /* 0x0000008a9d9d7824 */ /* 0x008fce00078e02ff */
[----:B------:R-:W3:Y:S01]  /*2c20*/  LDC R149, c[0x0][0x268] ;  /* 0x00009a00ff957b82 */ /* 0x000ee20000000800 */
[----:B0-----:R-:W-:-:S07]  /*2c30*/  IMAD R143, R143, 0x46, RZ ;  /* 0x000000468f8f7824 */ /* 0x001fce00078e02ff */
[----:B------:R-:W0:Y:S01]  /*2c40*/  LDC R147, c[0x0][0x268] ;  /* 0x00009a00ff937b82 */ /* 0x000e220000000800 */
[----:B-----5:R-:W-:-:S07]  /*2c50*/  IMAD R146, R146, 0x45, RZ ;  /* 0x0000004592927824 */ /* 0x020fce00078e02ff */
        /* <DEDUP_REMOVED lines=54> */
[----:B------:R-:W0:Y:S08]  /*2fc0*/  LDC R61, c[0x0][0x268] ;  /* 0x00009a00ff3d7b82 */ /* 0x000e300000000800 */
[----:B------:R-:W0:Y:S08]  /*2fd0*/  LDC R53, c[0x0][0x268] ;  /* 0x00009a00ff357b82 */ /* 0x000e300000000800 */
[----:B------:R-:W0:Y:S01]  /*2fe0*/  LDC R48, c[0x0][0x268] ;  /* 0x00009a00ff307b82 */ /* 0x000e220000000800 */
[----:B----4-:R-:W-:Y:S01]  /*2ff0*/  LEA.HI.X.SX32 R179, R171, R155, 0x1, P5 ;  /* 0x0000009babb37211 */ /* 0x010fe200028f0eff */
[----:B-----5:R-:W-:Y:S01]  /*3000*/  IMAD R56, R56, 0x28, RZ ;  /* 0x0000002838387824 */ /* 0x020fe200078e02ff */
[----:B------:R-:W-:Y:S01]  /*3010*/  MOV R171, R185 ;  /* 0x000000b900ab7202 */ /* 0x000fe20000000f00 */
[----:B-1----:R-:W-:-:S02]  /*3020*/  IMAD R54, R54, 0x50, RZ ;  /* 0x0000005036367824 */ /* 0x002fc400078e02ff */
[----:B------:R1:W-:Y:S01]  /*3030*/  STL.64 [R1+0x490], R178 ;  /* 0x000490b201007387 */ /* 0x0003e20000100a00 */
[-C--:B--2---:R-:W-:Y:S01]  /*3040*/  LEA.HI.X.SX32 R171, R166, R155.reuse, 0x1, P6 ;  /* 0x0000009ba6ab7211 */ /* 0x084fe200030f0eff */
[----:B------:R-:W2:Y:S08]  /*3050*/  LDC R57, c[0x0][0x268] ;  /* 0x00009a00ff397b82 */ /* 0x000eb00000000800 */
[----:B------:R-:W4:Y:S08]  /*3060*/  LDC R55, c[0x0][0x268] ;  /* 0x00009a00ff377b82 */ /* 0x000f300000000800 */
[----:B------:R-:W5:Y:S01]  /*3070*/  LDC R44, c[0x0][0x268] ;  /* 0x00009a00ff2c7b82 */ /* 0x000f620000000800 */
[----:B-1----:R-:W-:Y:S01]  /*3080*/  IADD3 R178, P5, R170, R154, RZ ;  /* 0x0000009aaab27210 */ /* 0x002fe20007fbe0ff */
[----:B------:R1:W-:Y:S01]  /*3090*/  STL [R1+0x308], R184 ;  /* 0x000308b801007387 */ /* 0x0003e20000100800 */
[----:B------:R-:W-:Y:S01]  /*30a0*/  MOV R170, R184 ;  /* 0x000000b800aa7202 */ /* 0x000fe20000000f00 */
[----:B---3--:R-:W-:Y:S01]  /*30b0*/  IMAD R63, R63, 0xa0, RZ ;  /* 0x000000a03f3f7824 */ /* 0x008fe200078e02ff */
[----:B------:R-:W-:Y:S01]  /*30c0*/  IADD3 R170, P6, R167, R154, RZ ;  /* 0x0000009aa7aa7210 */ /* 0x000fe20007fde0ff */
[----:B0-----:R-:W-:Y:S01]  /*30d0*/  IMAD R61, R61, 0xa2, RZ ;  /* 0x000000a23d3d7824 */ /* 0x001fe200078e02ff */
[-C--:B------:R-:W-:Y:S01]  /*30e0*/  LEA.HI.X.SX32 R179, R164, R155.reuse, 0x1, P5 ;  /* 0x0000009ba4b37211 */ /* 0x080fe200028f0eff */
[----:B------:R-:W0:Y:S01]  /*30f0*/  LDC R51, c[0x0][0x268] ;  /* 0x00009a00ff337b82 */ /* 0x000e220000000800 */
[----:B------:R-:W-:Y:S01]  /*3100*/  LEA.HI.X.SX32 R11, R62, R155, 0x1, P4 ;  /* 0x0000009b3e0b7211 */ /* 0x000fe200020f0eff */
[----:B------:R-:W-:Y:S01]  /*3110*/  IMAD R53, R53, 0x51, RZ ;  /* 0x0000005135357824 */ /* 0x000fe200078e02ff */
[----:B-1----:R-:W3:Y:S01]  /*3120*/  LDL.LU.64 R184, [R1+0x570] ;  /* 0x0005700001b87983 */ /* 0x002ee20000300a00 */
[----:B------:R-:W-:-:S02]  /*3130*/  IMAD R48, R48, 0x52, RZ ;  /* 0x0000005230307824 */ /* 0x000fc400078e02ff */
[----:B--2---:R-:W-:Y:S01]  /*3140*/  IMAD R57, R57, 0xa4, RZ ;  /* 0x000000a439397824 */ /* 0x004fe200078e02ff */
[----:B------:R1:W-:Y:S01]  /*3150*/  STL.64 [R1+0x410], R180 ;  /* 0x000410b401007387 */ /* 0x0003e20000100a00 */
[----:B------:R-:W2:Y:S01]  /*3160*/  LDC R46, c[0x0][0x268] ;  /* 0x00009a00ff2e7b82 */ /* 0x000ea20000000800 */
[----:B----4-:R-:W-:Y:S02]  /*3170*/  IMAD R55, R55, 0xa6, RZ ;  /* 0x000000a637377824 */ /* 0x010fe400078e02ff */
[----:B------:R4:W-:Y:S04]  /*3180*/  STL [R1+0x30c], R171 ;  /* 0x00030cab01007387 */ /* 0x0009e80000100800 */
[----:B------:R0:W-:Y:S01]  /*3190*/  STL.64 [R1+0x300], R178 ;  /* 0x000300b201007387 */ /* 0x0001e20000100a00 */
[----:B------:R-:W2:Y:S01]  /*31a0*/  LDC R50, c[0x0][0x268] ;  /* 0x00009a00ff327b82 */ /* 0x000ea20000000800 */
[----:B-----5:R-:W-:Y:S01]  /*31b0*/  IMAD R44, R44, 0x2a, RZ ;  /* 0x0000002a2c2c7824 */ /* 0x020fe200078e02ff */
[----:B-1----:R-:W-:-:S02]  /*31c0*/  IADD3 R180, P3, R161, R154, RZ ;  /* 0x0000009aa1b47210 */ /* 0x002fc40007f7e0ff */
[-C--:B----4-:R-:W-:Y:S02]  /*31d0*/  LEA.HI.X.SX32 R171, R161, R155.reuse, 0x1, P6 ;  /* 0x0000009ba1ab7211 */ /* 0x090fe400030f0eff */
[-C--:B------:R-:W-:Y:S02]  /*31e0*/  LEA.HI.X.SX32 R181, R163, R155.reuse, 0x1, P3 ;  /* 0x0000009ba3b57211 */ /* 0x080fe400018f0eff */
[----:B------:R-:W1:Y:S01]  /*31f0*/  LDC R42, c[0x0][0x268] ;  /* 0x00009a00ff2a7b82 */ /* 0x000e620000000800 */
[-C--:B------:R-:W-:Y:S01]  /*3200*/  IADD3 R164, P3, R151, R154.reuse, RZ ;  /* 0x0000009a97a47210 */ /* 0x080fe20007f7e0ff */
[----:B0-----:R-:W-:Y:S01]  /*3210*/  IMAD R51, R51, 0x29, RZ ;  /* 0x0000002933337824 */ /* 0x001fe200078e02ff */
[-C--:B------:R-:W-:Y:S01]  /*3220*/  IADD3 R178, P5, R165, R154.reuse, RZ ;  /* 0x0000009aa5b27210 */ /* 0x080fe20007fbe0ff */
[----:B------:R0:W-:Y:S01]  /*3230*/  STL.64 [R1+0x2f8], R170 ;  /* 0x0002f8aa01007387 */ /* 0x0001e20000100a00 */
[-C--:B------:R-:W-:Y:S02]  /*3240*/  LEA.HI.X.SX32 R165, R156, R155.reuse, 0x1, P3 ;  /* 0x0000009b9ca57211 */ /* 0x080fe400018f0eff */
[-C--:B------:R-:W-:Y:S01]  /*3250*/  LEA.HI.X.SX32 R179, R158, R155.reuse, 0x1, P5 ;  /* 0x0000009b9eb37211 */ /* 0x080fe200028f0eff */
[----:B------:R-:W-:Y:S01]  /*3260*/  STL.64 [R1+0x408], R180 ;  /* 0x000408b401007387 */ /* 0x000fe20000100a00 */
[----:B------:R-:W4:Y:S01]  /*3270*/  LDC R49, c[0x0][0x268] ;  /* 0x00009a00ff317b82 */ /* 0x000f220000000800 */
[----:B--2---:R-:W-:Y:S01]  /*3280*/  IMAD R46, R46, 0x53, RZ ;  /* 0x000000532e2e7824 */ /* 0x004fe200078e02ff */
[----:B0-----:R-:W-:Y:S01]  /*3290*/  IADD3 R170, P6, R148, R154, RZ ;  /* 0x0000009a94aa7210 */ /* 0x001fe20007fde0ff */
[----:B------:R0:W-:Y:S05]  /*32a0*/  STL.64 [R1+0x2f0], R178 ;  /* 0x0002f0b201007387 */ /* 0x0001ea0000100a00 */
[----:B------:R-:W2:Y:S01]  /*32b0*/  LDC R47, c[0x0][0x268] ;  /* 0x00009a00ff2f7b82 */ /* 0x000ea20000000800 */
[----:B------:R-:W-:Y:S01]  /*32c0*/  IMAD R50, R50, 0x15, RZ ;  /* 0x0000001532327824 */ /* 0x000fe200078e02ff */
[----:B------:R-:W-:Y:S01]  /*32d0*/  LEA.HI.X.SX32 R171, R151, R155, 0x1, P6 ;  /* 0x0000009b97ab7211 */ /* 0x000fe200030f0eff */
[----:B------:R5:W-:Y:S01]  /*32e0*/  STL.64 [R1+0x488], R164 ;  /* 0x000488a401007387 */ /* 0x000be20000100a00 */
[----:B-1----:R-:W-:-:S03]  /*32f0*/  IMAD R42, R42, 0x54, RZ ;  /* 0x000000542a2a7824 */ /* 0x002fc600078e02ff */
[----:B------:R1:W-:Y:S01]  /*3300*/  STL.64 [R1+0x400], R170 ;  /* 0x000400aa01007387 */ /* 0x0003e20000100a00 */
[----:B------:R-:W2:Y:S01]  /*3310*/  LDC R36, c[0x0][0x268] ;  /* 0x00009a00ff247b82 */ /* 0x000ea20000000800 */
[-C--:B0-----:R-:W-:Y:S02]  /*3320*/  IADD3 R178, P5, R159, R154.reuse, RZ ;  /* 0x0000009a9fb27210 */ /* 0x081fe40007fbe0ff */
[----:B-----5:R-:W-:-:S05]  /*3330*/  IADD3 R164, P3, R157, R154, RZ ;  /* 0x0000009a9da47210 */ /* 0x020fca0007f7e0ff */
[----:B------:R-:W0:Y:S01]  /*3340*/  LDC R64, c[0x0][0x268] ;  /* 0x00009a00ff407b82 */ /* 0x000e220000000800 */
[-C--:B------:R-:W-:Y:S01]  /*3350*/  LEA.HI.X.SX32 R179, R148, R155.reuse, 0x1, P5 ;  /* 0x0000009b94b37211 */ /* 0x080fe200028f0eff */
[----:B----4-:R-:W-:Y:S01]  /*3360*/  IMAD R49, R49, 0xa8, RZ ;  /* 0x000000a831317824 */ /* 0x010fe200078e02ff */
[-C--:B-1----:R-:W-:Y:S02]  /*3370*/  IADD3 R170, P6, R143, R154.reuse, RZ ;  /* 0x0000009a8faa7210 */ /* 0x082fe40007fde0ff */
[-C--:B------:R-:W-:Y:S01]  /*3380*/  LEA.HI.X.SX32 R165, R146, R155.reuse, 0x1, P3 ;  /* 0x0000009b92a57211 */ /* 0x080fe200018f0eff */
[----:B------:R1:W-:Y:S01]  /*3390*/  STL.64 [R1+0x2e8], R178 ;  /* 0x0002e8b201007387 */ /* 0x0003e20000100a00 */
[----:B------:R-:W-:Y:S01]  /*33a0*/  LEA.HI.X.SX32 R171, R145, R155, 0x1, P6 ;  /* 0x0000009b91ab7211 */ /* 0x000fe200030f0eff */
[----:B------:R-:W4:Y:S01]  /*33b0*/  LDC R66, c[0x0][0x268] ;  /* 0x00009a00ff427b82 */ /* 0x000f220000000800 */
[----:B--2---:R-:W-:Y:S01]  /*33c0*/  IMAD R47, R47, 0xaa, RZ ;  /* 0x000000aa2f2f7824 */ /* 0x004fe200078e02ff */
[----:B------:R2:W-:Y:S04]  /*33d0*/  STL.64 [R1+0x2e0], R164 ;  /* 0x0002e0a401007387 */ /* 0x0005e80000100a00 */
[----:B------:R5:W-:Y:S02]  /*33e0*/  STL.64 [R1+0x3f8], R170 ;  /* 0x0003f8aa01007387 */ /* 0x000be40000100a00 */
[----:B------:R-:W4:Y:S01]  /*33f0*/  LDC R52, c[0x0][0x268] ;  /* 0x00009a00ff347b82 */ /* 0x000f220000000800 */
[----:B------:R-:W-:Y:S01]  /*3400*/  IMAD R36, R36, 0x56, RZ ;  /* 0x0000005624247824 */ /* 0x000fe200078e02ff */
[----:B-1----:R-:W-:-:S02]  /*3410*/  IADD3 R178, P5, R149, R154, RZ ;  /* 0x0000009a95b27210 */ /* 0x002fc40007fbe0ff */
[-C--:B--2---:R-:W-:Y:S02]  /*3420*/  IADD3 R164, P3, R147, R154.reuse, RZ ;  /* 0x0000009a93a47210 */ /* 0x084fe40007f7e0ff */
[-C--:B------:R-:W-:Y:S02]  /*3430*/  LEA.HI.X.SX32 R179, R143, R155.reuse, 0x1, P5 ;  /* 0x0000009b8fb37211 */ /* 0x080fe400028f0eff */
[----:B------:R-:W1:Y:S01]  /*3440*/  LDC R58, c[0x0][0x268] ;  /* 0x00009a00ff3a7b82 */ /* 0x000e620000000800 */
[----:B-----5:R-:W-:Y:S01]  /*3450*/  IADD3 R170, P6, R136, R154, RZ ;  /* 0x0000009a88aa7210 */ /* 0x020fe20007fde0ff */
[----:B0-----:R-:W-:Y:S01]  /*3460*/  IMAD R64, R64, 0x55, RZ ;  /* 0x0000005540407824 */ /* 0x001fe200078e02ff */
[-C--:B------:R-:W-:Y:S01]  /*3470*/  LEA.HI.X.SX32 R165, R141, R155.reuse, 0x1, P3 ;  /* 0x0000009b8da57211 */ /* 0x080fe200018f0eff */
[----:B------:R0:W-:Y:S01]  /*3480*/  STL.64 [R1+0x2d8], R178 ;  /* 0x0002d8b201007387 */ /* 0x0001e20000100a00 */
[----:B------:R-:W-:Y:S01]  /*3490*/  LEA.HI.X.SX32 R171, R138, R155, 0x1, P6 ;  /* 0x0000009b8aab7211 */ /* 0x000fe200030f0eff */
[----:B----4-:R-:W-:-:S02]  /*34a0*/  IMAD R66, R66, 0x2b, RZ ;  /* 0x0000002b42427824 */ /* 0x010fc400078e02ff */
[----:B------:R2:W-:Y:S01]  /*34b0*/  STL.64 [R1+0x2d0], R164 ;  /* 0x0002d0a401007387 */ /* 0x0005e20000100a00 */
[----:B------:R-:W4:Y:S03]  /*34c0*/  LDC R30, c[0x0][0x268] ;  /* 0x00009a00ff1e7b82 */ /* 0x000f260000000800 */
[----:B------:R5:W-:Y:S01]  /*34d0*/  STL.64 [R1+0x4c8], R170 ;  /* 0x0004c8aa01007387 */ /* 0x000be20000100a00 */
[----:B------:R-:W-:Y:S01]  /*34e0*/  IMAD R52, R52, 0xac, RZ ;  /* 0x000000ac34347824 */ /* 0x000fe200078e02ff */
[----:B0-----:R-:W-:-:S03]  /*34f0*/  IADD3 R178, P5, R135, R154, RZ ;  /* 0x0000009a87b27210 */ /* 0x001fc60007fbe0ff */
[----:B------:R-:W0:Y:S01]  /*3500*/  LDC R28, c[0x0][0x268] ;  /* 0x00009a00ff1c7b82 */ /* 0x000e220000000800 */
[-C--:B--2---:R-:W-:Y:S02]  /*3510*/  IADD3 R164, P3, R86, R154.reuse, RZ ;  /* 0x0000009a56a47210 */ /* 0x084fe40007f7e0ff */
[----:B------:R-:W-:Y:S02]  /*3520*/  LEA.HI.X.SX32 R179, R136, R155, 0x1, P5 ;  /* 0x0000009b88b37211 */ /* 0x000fe400028f0eff */
[----:B-----5:R-:W-:-:S03]  /*3530*/  IADD3 R170, P6, R139, R154, RZ ;  /* 0x0000009a8baa7210 */ /* 0x020fc60007fde0ff */
[----:B------:R-:W2:Y:S01]  /*3540*/  LDC R74, c[0x0][0x268] ;  /* 0x00009a00ff4a7b82 */ /* 0x000ea20000000800 */
[-C--:B------:R-:W-:Y:S01]  /*3550*/  LEA.HI.X.SX32 R165, R135, R155.reuse, 0x1, P3 ;  /* 0x0000009b87a57211 */ /* 0x080fe200018f0eff */
[----:B------:R5:W-:Y:S01]  /*3560*/  STL.64 [R1+0x480], R178 ;  /* 0x000480b201007387 */ /* 0x000be20000100a00 */
[----:B------:R-:W-:Y:S01]  /*3570*/  LEA.HI.X.SX32 R171, R86, R155, 0x1, P6 ;  /* 0x0000009b56ab7211 */ /* 0x000fe200030f0eff */
[----:B-1----:R-:W-:Y:S02]  /*3580*/  IMAD R58, R58, 0xae, RZ ;  /* 0x000000ae3a3a7824 */ /* 0x002fe400078e02ff */
[----:B------:R1:W-:Y:S02]  /*3590*/  STL.64 [R1+0x3f0], R164 ;  /* 0x0003f0a401007387 */ /* 0x0003e40000100a00 */
[----:B------:R-:W2:Y:S01]  /*35a0*/  LDC R26, c[0x0][0x268] ;  /* 0x00009a00ff1a7b82 */ /* 0x000ea20000000800 */
[----:B----4-:R-:W-:Y:S01]  /*35b0*/  IMAD R30, R30, 0x16, RZ ;  /* 0x000000161e1e7824 */ /* 0x010fe200078e02ff */
[----:B------:R4:W-:Y:S01]  /*35c0*/  STL.64 [R1+0x2c8], R170 ;  /* 0x0002c8aa01007387 */ /* 0x0009e20000100a00 */
[----:B-----5:R-:W-:-:S05]  /*35d0*/  IADD3 R178, P5, R137, R154, RZ ;  /* 0x0000009a89b27210 */ /* 0x020fca0007fbe0ff */
[----:B------:R-:W5:Y:S01]  /*35e0*/  LDC R68, c[0x0][0x268] ;  /* 0x00009a00ff447b82 */ /* 0x000f620000000800 */
[----:B0-----:R-:W-:Y:S01]  /*35f0*/  IMAD R28, R28, 0x2c, RZ ;  /* 0x0000002c1c1c7824 */ /* 0x001fe200078e02ff */
[-C--:B-1----:R-:W-:Y:S02]  /*3600*/  IADD3 R164, P3, R81, R154.reuse, RZ ;  /* 0x0000009a51a47210 */ /* 0x082fe40007f7e0ff */
[-C--:B------:R-:W-:Y:S02]  /*3610*/  LEA.HI.X.SX32 R179, R84, R155.reuse, 0x1, P5 ;  /* 0x0000009b54b37211 */ /* 0x080fe400028f0eff */
[----:B----4-:R-:W-:Y:S02]  /*3620*/  IADD3 R170, P6, R87, R154, RZ ;  /* 0x0000009a57aa7210 */ /* 0x010fe40007fde0ff */
[-C--:B------:R-:W-:Y:S01]  /*3630*/  LEA.HI.X.SX32 R165, R83, R155.reuse, 0x1, P3 ;  /* 0x0000009b53a57211 */ /* 0x080fe200018f0eff */
[----:B------:R0:W-:Y:S01]  /*3640*/  STL.64 [R1+0x2c0], R178 ;  /* 0x0002c0b201007387 */ /* 0x0001e20000100a00 */
[----:B------:R-:W-:Y:S01]  /*3650*/  LEA.HI.X.SX32 R171, R81, R155, 0x1, P6 ;  /* 0x0000009b51ab7211 */ /* 0x000fe200030f0eff */
[----:B------:R-:W1:Y:S01]  /*3660*/  LDC R80, c[0x0][0x268] ;  /* 0x00009a00ff507b82 */ /* 0x000e620000000800 */
[----:B--2---:R-:W-:Y:S01]  /*3670*/  IMAD R74, R74, 0x57, RZ ;  /* 0x000000574a4a7824 */ /* 0x004fe200078e02ff */
[----:B------:R2:W-:Y:S01]  /*3680*/  STL.64 [R1+0x3e0], R164 ;  /* 0x0003e0a401007387 */ /* 0x0005e20000100a00 */
[----:B------:R-:W-:-:S03]  /*3690*/  IMAD R26, R26, 0x58, RZ ;  /* 0x000000581a1a7824 */ /* 0x000fc600078e02ff */
[----:B------:R4:W-:Y:S02]  /*36a0*/  STL.64 [R1+0x2b8], R170 ;  /* 0x0002b8aa01007387 */ /* 0x0009e40000100a00 */
[----:B------:R-:W3:Y:S01]  /*36b0*/  LDC R20, c[0x0][0x268] ;  /* 0x00009a00ff147b82 */ /* 0x000ee20000000800 */
[-C--:B0-----:R-:W-:Y:S01]  /*36c0*/  IADD3 R178, P5, R85, R154.reuse, RZ ;  /* 0x0000009a55b27210 */ /* 0x081fe20007fbe0ff */
[----:B-----5:R-:W-:Y:S01]  /*36d0*/  IMAD R68, R68, 0xb0, RZ ;  /* 0x000000b044447824 */ /* 0x020fe200078e02ff */
[----:B--2---:R-:W-:Y:S02]  /*36e0*/  IADD3 R164, P3, R75, R154, RZ ;  /* 0x0000009a4ba47210 */ /* 0x004fe40007f7e0ff */
[----:B------:R-:W-:-:S03]  /*36f0*/  LEA.HI.X.SX32 R179, R78, R155, 0x1, P5 ;  /* 0x0000009b4eb37211 */ /* 0x000fc600028f0eff */
[----:B------:R-:W0:Y:S01]  /*3700*/  LDC R142, c[0x0][0x268] ;  /* 0x00009a00ff8e7b82 */ /* 0x000e220000000800 */
[-C--:B----4-:R-:W-:Y:S02]  /*3710*/  IADD3 R170, P6, R72, R154.reuse, RZ ;  /* 0x0000009a48aa7210 */ /* 0x090fe40007fde0ff */
[-C--:B------:R-:W-:Y:S01]  /*3720*/  LEA.HI.X.SX32 R165, R76, R155.reuse, 0x1, P3 ;  /* 0x0000009b4ca57211 */ /* 0x080fe200018f0eff */
[----:B------:R2:W-:Y:S01]  /*3730*/  STL.64 [R1+0x2b0], R178 ;  /* 0x0002b0b201007387 */ /* 0x0005e20000100a00 */
[----:B------:R-:W-:Y:S01]  /*3740*/  LEA.HI.X.SX32 R171, R75, R155, 0x1, P6 ;  /* 0x0000009b4bab7211 */ /* 0x000fe200030f0eff */
[----:B-1----:R-:W-:Y:S02]  /*3750*/  IMAD R80, R80, 0xb2, RZ ;  /* 0x000000b250507824 */ /* 0x002fe400078e02ff */
[----:B------:R1:W-:Y:S01]  /*3760*/  STL.64 [R1+0x478], R164 ;  /* 0x000478a401007387 */ /* 0x0003e20000100a00 */
[----:B------:R-:W4:Y:S03]  /*3770*/  LDC R144, c[0x0][0x268] ;  /* 0x00009a00ff907b82 */ /* 0x000f260000000800 */
[----:B------:R5:W-:Y:S01]  /*3780*/  STL.64 [R1+0x3d8], R170 ;  /* 0x0003d8aa01007387 */ /* 0x000be20000100a00 */
[----:B---3--:R-:W-:Y:S01]  /*3790*/  IMAD R20, R20, 0x5a, RZ ;  /* 0x0000005a14147824 */ /* 0x008fe200078e02ff */
[----:B--2---:R-:W-:-:S03]  /*37a0*/  IADD3 R178, P5, R79, R154, RZ ;  /* 0x0000009a4fb27210 */ /* 0x004fc60007fbe0ff */
[----:B------:R-:W2:Y:S01]  /*37b0*/  LDC R134, c[0x0][0x268] ;  /* 0x00009a00ff867b82 */ /* 0x000ea20000000800 */
[-C--:B-1----:R-:W-:Y:S02]  /*37c0*/  IADD3 R164, P3, R77, R154.reuse, RZ ;  /* 0x0000009a4da47210 */ /* 0x082fe40007f7e0ff */
[----:B------:R-:W-:Y:S02]  /*37d0*/  LEA.HI.X.SX32 R179, R72, R155, 0x1, P5 ;  /* 0x0000009b48b37211 */ /* 0x000fe400028f0eff */
[----:B-----5:R-:W-:-:S03]  /*37e0*/  IADD3 R170, P6, R67, R154, RZ ;  /* 0x0000009a43aa7210 */ /* 0x020fc60007fde0ff */
[----:B------:R-:W1:Y:S01]  /*37f0*/  LDC R140, c[0x0][0x268] ;  /* 0x00009a00ff8c7b82 */ /* 0x000e620000000800 */
[-C--:B------:R-:W-:Y:S01]  /*3800*/  LEA.HI.X.SX32 R165, R70, R155.reuse, 0x1, P3 ;  /* 0x0000009b46a57211 */ /* 0x080fe200018f0eff */
[----:B------:R3:W-:Y:S01]  /*3810*/  STL.64 [R1+0x2a8], R178 ;  /* 0x0002a8b201007387 */ /* 0x0007e20000100a00 */
[----:B------:R-:W-:Y:S01]  /*3820*/  LEA.HI.X.SX32 R171, R69, R155, 0x1, P6 ;  /* 0x0000009b45ab7211 */ /* 0x000fe200030f0eff */
[----:B0-----:R-:W-:Y:S02]  /*3830*/  IMAD R142, R142, 0x59, RZ ;  /* 0x000000598e8e7824 */ /* 0x001fe400078e02ff */
[----:B------:R0:W-:Y:S02]  /*3840*/  STL.64 [R1+0x2a0], R164 ;  /* 0x0002a0a401007387 */ /* 0x0001e40000100a00 */
[----:B------:R-:W5:Y:S01]  /*3850*/  LDC R162, c[0x0][0x268] ;  /* 0x00009a00ffa27b82 */ /* 0x000f620000000800 */
[----:B----4-:R-:W-:Y:S01]  /*3860*/  IMAD R144, R144, 0x2d, RZ ;  /* 0x0000002d90907824 */ /* 0x010fe200078e02ff */
[----:B------:R4:W-:Y:S01]  /*3870*/  STL.64 [R1+0x3d0], R170 ;  /* 0x0003d0aa01007387 */ /* 0x0009e20000100a00 */
[----:B---3--:R-:W-:Y:S01]  /*3880*/  IADD3 R178, P5, R73, R154, RZ ;  /* 0x0000009a49b27210 */ /* 0x008fe20007fbe0ff */
[----:B--2---:R-:W-:-:S04]  /*3890*/  IMAD R134, R134, 0xb4, RZ ;  /* 0x000000b486867824 */ /* 0x004fc800078e02ff */
[----:B------:R-:W2:Y:S01]  /*38a0*/  LDC R12, c[0x0][0x268] ;  /* 0x00009a00ff0c7b82 */ /* 0x000ea20000000800 */
[-C--:B0-----:R-:W-:Y:S02]  /*38b0*/  IADD3 R164, P3, R71, R154.reuse, RZ ;  /* 0x0000009a47a47210 */ /* 0x081fe40007f7e0ff */
[-C--:B------:R-:W-:Y:S02]  /*38c0*/  LEA.HI.X.SX32 R179, R67, R155.reuse, 0x1, P5 ;  /* 0x0000009b43b37211 */ /* 0x080fe400028f0eff */
[-C--:B----4-:R-:W-:Y:S02]  /*38d0*/  IADD3 R170, P6, R59, R154.reuse, RZ ;  /* 0x0000009a3baa7210 */ /* 0x090fe40007fde0ff */
[-C--:B------:R-:W-:Y:S01]  /*38e0*/  LEA.HI.X.SX32 R165, R65, R155.reuse, 0x1, P3 ;  /* 0x0000009b41a57211 */ /* 0x080fe200018f0eff */
[----:B------:R0:W-:Y:S01]  /*38f0*/  STL.64 [R1+0x298], R178 ;  /* 0x000298b201007387 */ /* 0x0001e20000100a00 */
[----:B------:R-:W-:Y:S01]  /*3900*/  LEA.HI.X.SX32 R171, R60, R155, 0x1, P6 ;  /* 0x0000009b3cab7211 */ /* 0x000fe200030f0eff */
[----:B-1----:R-:W-:Y:S01]  /*3910*/  IMAD R140, R140, 0xb6, RZ ;  /* 0x000000b68c8c7824 */ /* 0x002fe200078e02ff */
[----:B------:R-:W-:Y:S01]  /*3920*/  IADD3 R180, P5, R56, R154, RZ ;  /* 0x0000009a38b47210 */ /* 0x000fe20007fbe0ff */
[----:B------:R1:W-:Y:S01]  /*3930*/  STL.64 [R1+0x4e8], R10 ;  /* 0x0004e80a01007387 */ /* 0x0003e20000100a00 */
[----:B------:R-:W3:Y:S01]  /*3940*/  LDC R150, c[0x0][0x268] ;  /* 0x00009a00ff967b82 */ /* 0x000ee20000000800 */
[----:B-----5:R-:W-:-:S02]  /*3950*/  IMAD R162, R162, 0x5b, RZ ;  /* 0x0000005ba2a27824 */ /* 0x020fc400078e02ff */
[----:B------:R4:W-:Y:S01]  /*3960*/  STL.64 [R1+0x290], R164 ;  /* 0x000290a401007387 */ /* 0x0009e20000100a00 */
[-C--:B------:R-:W-:Y:S02]  /*3970*/  LEA.HI.X.SX32 R181, R59, R155.reuse, 0x1, P5 ;  /* 0x0000009b3bb57211 */ /* 0x080fe400028f0eff */
[-C--:B0-----:R-:W-:Y:S02]  /*3980*/  IADD3 R178, P3, R54, R154.reuse, RZ ;  /* 0x0000009a36b27210 */ /* 0x081fe40007f7e0ff */
[----:B------:R-:W0:Y:S01]  /*3990*/  LDC R14, c[0x0][0x268] ;  /* 0x00009a00ff0e7b82 */ /* 0x000e220000000800 */
[----:B-1----:R-:W5:Y:S01]  /*39a0*/  LDL.LU.64 R10, [R1+0x568] ;  /* 0x00056800010a7983 */ /* 0x002f620000300a00 */
[-C--:B------:R-:W-:Y:S01]  /*39b0*/  LEA.HI.X.SX32 R179, R56, R155.reuse, 0x1, P3 ;  /* 0x0000009b38b37211 */ /* 0x080fe200018f0eff */
[----:B--2---:R-:W-:Y:S01]  /*39c0*/  IMAD R12, R12, 0x5c, RZ ;  /* 0x0000005c0c0c7824 */ /* 0x004fe200078e02ff */
[----:B----4-:R-:W-:Y:S01]  /*39d0*/  IADD3 R164, P4, R63, R154, RZ ;  /* 0x0000009a3fa47210 */ /* 0x010fe20007f9e0ff */
[----:B------:R1:W-:Y:S03]  /*39e0*/  STL.64 [R1+0x4c0], R170 ;  /* 0x0004c0aa01007387 */ /* 0x0003e60000100a00 */
[----:B------:R-:W2:Y:S01]  /*39f0*/  LDC R168, c[0x0][0x268] ;  /* 0x00009a00ffa87b82 */ /* 0x000ea20000000800 */
[----:B------:R-:W-:Y:S01]  /*3a00*/  LEA.HI.X.SX32 R165, R54, R155, 0x1, P4 ;  /* 0x0000009b36a57211 */ /* 0x000fe200020f0eff */
[----:B------:R4:W-:Y:S01]  /*3a10*/  STL.64 [R1+0x470], R180 ;  /* 0x000470b401007387 */ /* 0x0009e20000100a00 */
[----:B---3--:R-:W-:-:S05]  /*3a20*/  IMAD R150, R150, 0xb8, RZ ;  /* 0x000000b896967824 */ /* 0x008fca00078e02ff */
[----:B------:R-:W3:Y:S01]  /*3a30*/  LDC R160, c[0x0][0x268] ;  /* 0x00009a00ffa07b82 */ /* 0x000ee20000000800 */
[-C--:B-1----:R-:W-:Y:S01]  /*3a40*/  IADD3 R170, P6, R61, R154.reuse, RZ ;  /* 0x0000009a3daa7210 */ /* 0x082fe20007fde0ff */
[----:B------:R1:W-:Y:S03]  /*3a50*/  STL.64 [R1+0x3c8], R178 ;  /* 0x0003c8b201007387 */ /* 0x0003e60000100a00 */
[-C--:B------:R-:W-:Y:S01]  /*3a60*/  LEA.HI.X.SX32 R171, R53, R155.reuse, 0x1, P6 ;  /* 0x0000009b35ab7211 */ /* 0x080fe200030f0eff */
[----:B------:R2:W-:Y:S01]  /*3a70*/  STL.64 [R1+0x288], R164 ;  /* 0x000288a401007387 */ /* 0x0005e20000100a00 */
[----:B----4-:R-:W-:Y:S01]  /*3a80*/  IADD3 R180, P5, R48, R154, RZ ;  /* 0x0000009a30b47210 */ /* 0x010fe20007fbe0ff */
[----:B------:R-:W4:Y:S01]  /*3a90*/  LDC R172, c[0x0][0x268] ;  /* 0x00009a00ffac7b82 */ /* 0x000f220000000800 */
[----:B0-----:R-:W-:Y:S01]  /*3aa0*/  IMAD R14, R14, 0x2e, RZ ;  /* 0x0000002e0e0e7824 */ /* 0x001fe200078e02ff */
[----:B------:R0:W-:Y:S01]  /*3ab0*/  STL.64 [R1+0x280], R170 ;  /* 0x000280aa01007387 */ /* 0x0001e20000100a00 */
[----:B------:R-:W-:-:S02]  /*3ac0*/  LEA.HI.X.SX32 R181, R51, R155, 0x1, P5 ;  /* 0x0000009b33b57211 */ /* 0x000fc400028f0eff */
[-C--:B-1----:R-:W-:Y:S01]  /*3ad0*/  IADD3 R178, P3, R57, R154.reuse, RZ ;  /* 0x0000009a39b27210 */ /* 0x082fe20007f7e0ff */
[----:B--2---:R-:W-:Y:S02]  /*3ae0*/  IMAD R168, R168, 0x17, RZ ;  /* 0x00000017a8a87824 */ /* 0x004fe400078e02ff */
[----:B------:R-:W1:Y:S01]  /*3af0*/  LDC R6, c[0x0][0x268] ;  /* 0x00009a00ff067b82 */ /* 0x000e620000000800 */
[-C--:B------:R-:W-:Y:S02]  /*3b00*/  IADD3 R164, P4, R55, R154.reuse, RZ ;  /* 0x0000009a37a47210 */ /* 0x080fe40007f9e0ff */
[-C--:B------:R-:W-:Y:S02]  /*3b10*/  LEA.HI.X.SX32 R179, R48, R155.reuse, 0x1, P3 ;  /* 0x0000009b30b37211 */ /* 0x080fe400018f0eff */
[-C--:B0-----:R-:W-:Y:S01]  /*3b20*/  IADD3 R170, P6, R44, R154.reuse, RZ ;  /* 0x0000009a2caa7210 */ /* 0x081fe20007fde0ff */
[----:B---3--:R-:W-:Y:S01]  /*3b30*/  IMAD R160, R160, 0xba, RZ ;  /* 0x000000baa0a07824 */ /* 0x008fe200078e02ff */
[-C--:B------:R-:W-:Y:S01]  /*3b40*/  LEA.HI.X.SX32 R165, R46, R155.reuse, 0x1, P4 ;  /* 0x0000009b2ea57211 */ /* 0x080fe200020f0eff */
[----:B------:R-:W0:Y:S01]  /*3b50*/  LDC R174, c[0x0][0x268] ;  /* 0x00009a00ffae7b82 */ /* 0x000e220000000800 */
[----:B------:R-:W-:Y:S01]  /*3b60*/  LEA.HI.X.SX32 R171, R50, R155, 0x1, P6 ;  /* 0x0000009b32ab7211 */ /* 0x000fe200030f0eff */
[----:B------:R2:W-:Y:S04]  /*3b70*/  STL.64 [R1+0x3c0], R180 ;  /* 0x0003c0b401007387 */ /* 0x0005e80000100a00 */
[----:B------:R3:W-:Y:S01]  /*3b80*/  STL.64 [R1+0x278], R178 ;  /* 0x000278b201007387 */ /* 0x0007e20000100a00 */
[----:B----4-:R-:W-:Y:S01]  /*3b90*/  IMAD R172, R172, 0xbc, RZ ;  /* 0x000000bcacac7824 */ /* 0x010fe200078e02ff */
[----:B------:R-:W4:Y:S02]  /*3ba0*/  LDC R176, c[0x0][0x268] ;  /* 0x00009a00ffb07b82 */ /* 0x000f240000000800 */
[----:B------:R3:W-:Y:S01]  /*3bb0*/  STL.64 [R1+0x270], R164 ;  /* 0x000270a401007387 */ /* 0x0007e20000100a00 */
[----:B--2---:R-:W-:-:S03]  /*3bc0*/  IADD3 R180, P5, R42, R154, RZ ;  /* 0x0000009a2ab47210 */ /* 0x004fc60007fbe0ff */
[----:B------:R2:W-:Y:S01]  /*3bd0*/  STL.64 [R1+0x468], R170 ;  /* 0x000468aa01007387 */ /* 0x0005e20000100a00 */
[----:B-1----:R-:W-:Y:S01]  /*3be0*/  IMAD R6, R6, 0x5e, RZ ;  /* 0x0000005e06067824 */ /* 0x002fe200078e02ff */
[----:B------:R-:W1:Y:S01]  /*3bf0*/  LDC R188, c[0x0][0x268] ;  /* 0x00009a00ffbc7b82 */ /* 0x000e620000000800 */
[-C--:B---3--:R-:W-:Y:S02]  /*3c00*/  IADD3 R178, P3, R49, R154.reuse, RZ ;  /* 0x0000009a31b27210 */ /* 0x088fe40007f7e0ff */
[-C--:B------:R-:W-:Y:S02]  /*3c10*/  LEA.HI.X.SX32 R181, R44, R155.reuse, 0x1, P5 ;  /* 0x0000009b2cb57211 */ /* 0x080fe400028f0eff */
[-C--:B------:R-:W-:Y:S02]  /*3c20*/  IADD3 R164, P4, R47, R154.reuse, RZ ;  /* 0x0000009a2fa47210 */ /* 0x080fe40007f9e0ff */
[----:B------:R-:W-:Y:S01]  /*3c30*/  LEA.HI.X.SX32 R179, R42, R155, 0x1, P3 ;  /* 0x0000009b2ab37211 */ /* 0x000fe200018f0eff */
[----:B0-----:R-:W-:Y:S01]  /*3c40*/  IMAD R174, R174, 0xbe, RZ ;  /* 0x000000beaeae7824 */ /* 0x001fe200078e02ff */
[----:B------:R-:W0:Y:S01]  /*3c50*/  LDC R190, c[0x0][0x268] ;  /* 0x00009a00ffbe7b82 */ /* 0x000e220000000800 */
[----:B--2---:R-:W-:-:S02]  /*3c60*/  IADD3 R170, P6, R36, R154, RZ ;  /* 0x0000009a24aa7210 */ /* 0x004fc40007fde0ff */
[-C--:B------:R-:W-:Y:S02]  /*3c70*/  LEA.HI.X.SX32 R165, R64, R155.reuse, 0x1, P4 ;  /* 0x0000009b40a57211 */ /* 0x080fe400020f0eff */
[-C--:B------:R-:W-:Y:S01]  /*3c80*/  LEA.HI.X.SX32 R171, R66, R155.reuse, 0x1, P6 ;  /* 0x0000009b42ab7211 */ /* 0x080fe200030f0eff */
[----:B------:R2:W-:Y:S01]  /*3c90*/  STL.64 [R1+0x3b8], R180 ;  /* 0x0003b8b401007387 */ /* 0x0005e20000100a00 */
[----:B----4-:R-:W-:Y:S01]  /*3ca0*/  IMAD R176, R176, 0x5d, RZ ;  /* 0x0000005db0b07824 */ /* 0x010fe200078e02ff */
[----:B------:R-:W3:Y:S02]  /*3cb0*/  LDC R193, c[0x0][0x268] ;  /* 0x00009a00ffc17b82 */ /* 0x000ee40000000800 */
[----:B------:R4:W-:Y:S04]  /*3cc0*/  STL.64 [R1+0x268], R178 ;  /* 0x000268b201007387 */ /* 0x0009e80000100a00 */
[----:B------:R4:W-:Y:S01]  /*3cd0*/  STL.64 [R1+0x260], R164 ;  /* 0x000260a401007387 */ /* 0x0009e20000100a00 */
[----:B------:R-:W-:Y:S01]  /*3ce0*/  IMAD.MOV.U32 R163, RZ, RZ, R167 ;  /* 0x000000ffffa37224 */ /* 0x000fe200078e00a7 */
[-C--:B------:R-:W-:Y:S01]  /*3cf0*/  LEA.HI.X.SX32 R197, R182, R155.reuse, 0x1, P2 ;  /* 0x0000009bb6c57211 */ /* 0x080fe200010f0eff */
[----:B------:R-:W3:Y:S01]  /*3d00*/  LDC R13, c[0x0][0x268] ;  /* 0x00009a00ff0d7b82 */ /* 0x000ee20000000800 */
[-C--:B--2---:R-:W-:Y:S01]  /*3d10*/  IADD3 R180, P5, R52, R154.reuse, RZ ;  /* 0x0000009a34b47210 */ /* 0x084fe20007fbe0ff */
[----:B------:R2:W-:Y:S01]  /*3d20*/  STL.64 [R1+0x3b0], R170 ;  /* 0x0003b0aa01007387 */ /* 0x0005e20000100a00 */
[----:B------:R-:W-:Y:S01]  /*3d30*/  LEA.HI.X.SX32 R3, R4, R155, 0x1, P1 ;  /* 0x0000009b04037211 */ /* 0x000fe200008f0eff */
[----:B-1----:R-:W-:Y:S01]  /*3d40*/  IMAD R188, R188, 0x61, RZ ;  /* 0x00000061bcbc7824 */ /* 0x002fe200078e02ff */
[----:B----4-:R-:W-:-:S02]  /*3d50*/  IADD3 R178, P3, R58, R154, RZ ;  /* 0x0000009a3ab27210 */ /* 0x010fc40007f7e0ff */
[-C--:B------:R-:W-:Y:S01]  /*3d60*/  LEA.HI.X.SX32 R181, R36, R155.reuse, 0x1, P5 ;  /* 0x0000009b24b57211 */ /* 0x080fe200028f0eff */
[----:B------:R-:W1:Y:S01]  /*3d70*/  LDC R15, c[0x0][0x268] ;  /* 0x00009a00ff0f7b82 */ /* 0x000e620000000800 */
[-C--:B------:R-:W-:Y:S01]  /*3d80*/  IADD3 R164, P4, R30, R154.reuse, RZ ;  /* 0x0000009a1ea47210 */ /* 0x080fe20007f9e0ff */
[----:B0-----:R-:W-:Y:S01]  /*3d90*/  IMAD R190, R190, 0x31, RZ ;  /* 0x00000031bebe7824 */ /* 0x001fe200078e02ff */
[-C--:B------:R-:W-:Y:S02]  /*3da0*/  LEA.HI.X.SX32 R179, R74, R155.reuse, 0x1, P3 ;  /* 0x0000009b4ab37211 */ /* 0x080fe400018f0eff */
[-C--:B--2---:R-:W-:Y:S01]  /*3db0*/  IADD3 R170, P6, R28, R154.reuse, RZ ;  /* 0x0000009a1caa7210 */ /* 0x084fe20007fde0ff */
[----:B---3--:R-:W-:Y:S01]  /*3dc0*/  IMAD R193, R193, 0x63, RZ ;  /* 0x00000063c1c17824 */ /* 0x008fe200078e02ff */
[-C--:B------:R-:W-:Y:S01]  /*3dd0*/  LEA.HI.X.SX32 R165, R82, R155.reuse, 0x1, P4 ;  /* 0x0000009b52a57211 */ /* 0x080fe200020f0eff */
[----:B------:R-:W0:Y:S01]  /*3de0*/  LDC R186, c[0x0][0x268] ;  /* 0x00009a00ffba7b82 */ /* 0x000e220000000800 */
[----:B------:R-:W-:Y:S01]  /*3df0*/  LEA.HI.X.SX32 R171, R30, R155, 0x1, P6 ;  /* 0x0000009b1eab7211 */ /* 0x000fe200030f0eff */
[----:B------:R2:W-:Y:S04]  /*3e00*/  STL.64 [R1+0x258], R180 ;  /* 0x000258b401007387 */ /* 0x0005e80000100a00 */
[----:B------:R3:W-:Y:S01]  /*3e10*/  STL.64 [R1+0x250], R178 ;  /* 0x000250b201007387 */ /* 0x0007e20000100a00 */
[----:B------:R-:W-:Y:S01]  /*3e20*/  IMAD R13, R13, 0x32, RZ ;  /* 0x000000320d0d7824 */ /* 0x000fe200078e02ff */
[----:B------:R-:W4:Y:S02]  /*3e30*/  LDC R16, c[0x0][0x268] ;  /* 0x00009a00ff107b82 */ /* 0x000f240000000800 */
[----:B------:R3:W-:Y:S01]  /*3e40*/  STL.64 [R1+0x4b8], R164 ;  /* 0x0004b8a401007387 */ /* 0x0007e20000100a00 */
[----:B--2---:R-:W-:-:S03]  /*3e50*/  IADD3 R180, P5, R26, R154, RZ ;  /* 0x0000009a1ab47210 */ /* 0x004fc60007fbe0ff */
[----:B------:R2:W-:Y:S02]  /*3e60*/  STL.64 [R1+0x460], R170 ;  /* 0x000460aa01007387 */ /* 0x0005e40000100a00 */
[----:B------:R-:W4:Y:S01]  /*3e70*/  LDC R189, c[0x0][0x268] ;  /* 0x00009a00ffbd7b82 */ /* 0x000f220000000800 */
[----:B-1----:R-:W-:Y:S01]  /*3e80*/  IMAD R15, R15, 0x64, RZ ;  /* 0x000000640f0f7824 */ /* 0x002fe200078e02ff */
[-C--:B---3--:R-:W-:Y:S02]  /*3e90*/  IADD3 R178, P3, R68, R154.reuse, RZ ;  /* 0x0000009a44b27210 */ /* 0x088fe40007f7e0ff */
[-C--:B------:R-:W-:Y:S02]  /*3ea0*/  LEA.HI.X.SX32 R181, R28, R155.reuse, 0x1, P5 ;  /* 0x0000009b1cb57211 */ /* 0x080fe400028f0eff */
[----:B------:R-:W-:Y:S02]  /*3eb0*/  IADD3 R164, P4, R80, R154, RZ ;  /* 0x0000009a50a47210 */ /* 0x000fe40007f9e0ff */
[----:B------:R-:W-:Y:S01]  /*3ec0*/  LEA.HI.X.SX32 R179, R26, R155, 0x1, P3 ;  /* 0x0000009b1ab37211 */ /* 0x000fe200018f0eff */
[----:B------:R-:W1:Y:S01]  /*3ed0*/  LDC R192, c[0x0][0x268] ;  /* 0x00009a00ffc07b82 */ /* 0x000e620000000800 */
[----:B0-----:R-:W-:-:S02]  /*3ee0*/  IMAD R186, R186, 0xc8, RZ ;  /* 0x000000c8baba7824 */ /* 0x001fc400078e02ff */
[----:B--2---:R-:W-:Y:S01]  /*3ef0*/  IMAD.MOV.U32 R170, RZ, RZ, R8 ;  /* 0x000000ffffaa7224 */ /* 0x004fe200078e0008 */
[----:B------:R-:W-:Y:S02]  /*3f00*/  IADD3 R8, P6, R20, R154, RZ ;  /* 0x0000009a14087210 */ /* 0x000fe40007fde0ff */
[----:B------:R-:W-:Y:S01]  /*3f10*/  MOV R171, R9 ;  /* 0x0000000900ab7202 */ /* 0x000fe20000000f00 */
[----:B----4-:R-:W-:Y:S01]  /*3f20*/  IMAD R16, R16, 0x66, RZ ;  /* 0x0000006610107824 */ /* 0x010fe200078e02ff */
[-C--:B------:R-:W-:Y:S01]  /*3f30*/  LEA.HI.X.SX32 R165, R142, R155.reuse, 0x1, P4 ;  /* 0x0000009b8ea57211 */ /* 0x080fe200020f0eff */
[----:B------:R0:W-:Y:S01]  /*3f40*/  STL.64 [R1+0x3a8], R180 ;  /* 0x0003a8b401007387 */ /* 0x0001e20000100a00 */
[----:B------:R-:W-:Y:S01]  /*3f50*/  LEA.HI.X.SX32 R9, R144, R155, 0x1, P6 ;  /* 0x0000009b90097211 */ /* 0x000fe200030f0eff */
[----:B------:R-:W2:Y:S02]  /*3f60*/  LDC R200, c[0x0][0x268] ;  /* 0x00009a00ffc87b82 */ /* 0x000ea40000000800 */
[----:B------:R3:W-:Y:S01]  /*3f70*/  STL.64 [R1+0x248], R178 ;  /* 0x000248b201007387 */ /* 0x0007e20000100a00 */
[----:B------:R-:W-:-:S03]  /*3f80*/  IMAD R189, R189, 0xca, RZ ;  /* 0x000000cabdbd7824 */ /* 0x000fc600078e02ff */
[----:B------:R-:W-:Y:S02]  /*3f90*/  STL.64 [R1+0x240], R164 ;  /* 0x000240a401007387 */ /* 0x000fe40000100a00 */
[----:B------:R-:W4:Y:S01]  /*3fa0*/  LDC R194, c[0x0][0x268] ;  /* 0x00009a00ffc27b82 */ /* 0x000f220000000800 */
[-C--:B0-----:R-:W-:Y:S01]  /*3fb0*/  IADD3 R180, P5, R134, R154.reuse, RZ ;  /* 0x0000009a86b47210 */ /* 0x081fe20007fbe0ff */
[----:B------:R0:W-:Y:S01]  /*3fc0*/  STL.64 [R1+0x3a0], R8 ;  /* 0x0003a00801007387 */ /* 0x0001e20000100a00 */
[----:B-1----:R-:W-:Y:S01]  /*3fd0*/  IMAD R192, R192, 0xcc, RZ ;  /* 0x000000ccc0c07824 */ /* 0x002fe200078e02ff */
[----:B---3--:R-:W-:Y:S02]  /*3fe0*/  IADD3 R178, P3, R140, R154, RZ ;  /* 0x0000009a8cb27210 */ /* 0x008fe40007f7e0ff */
[-C--:B------:R-:W-:Y:S02]  /*3ff0*/  LEA.HI.X.SX32 R181, R20, R155.reuse, 0x1, P5 ;  /* 0x0000009b14b57211 */ /* 0x080fe400028f0eff */
[----:B------:R-:W1:Y:S01]  /*4000*/  LDC R18, c[0x0][0x268] ;  /* 0x00009a00ff127b82 */ /* 0x000e620000000800 */
[----:B------:R-:W-:Y:S01]  /*4010*/  LEA.HI.X.SX32 R179, R162, R155, 0x1, P3 ;  /* 0x0000009ba2b37211 */ /* 0x000fe200018f0eff */
[----:B0-----:R-:W3:Y:S01]  /*4020*/  LDL.LU R9, [R1+0x560] ;  /* 0x0005600001097983 */ /* 0x001ee20000300800 */
[----:B--2---:R-:W-:-:S05]  /*4030*/  IMAD R200, R200, 0x33, RZ ;  /* 0x00000033c8c87824 */ /* 0x004fca00078e02ff */
[----:B------:R-:W0:Y:S01]  /*4040*/  LDC R17, c[0x0][0x268] ;  /* 0x00009a00ff117b82 */ /* 0x000e220000000800 */
[----:B------:R2:W-:Y:S01]  /*4050*/  STL.64 [R1+0x238], R180 ;  /* 0x000238b401007387 */ /* 0x0005e20000100a00 */
[----:B------:R-:W-:Y:S01]  /*4060*/  IADD3 R164, P4, R14, R154, RZ ;  /* 0x0000009a0ea47210 */ /* 0x000fe20007f9e0ff */
[----:B----4-:R-:W-:-:S05]  /*4070*/  IMAD R194, R194, 0xce, RZ ;  /* 0x000000cec2c27824 */ /* 0x010fca00078e02ff */
[----:B------:R-:W4:Y:S01]  /*4080*/  LDC R19, c[0x0][0x268] ;  /* 0x00009a00ff137b82 */ /* 0x000f220000000800 */
[----:B--2---:R-:W2:Y:S01]  /*4090*/  LDL.LU.64 R180, [R1+0x558] ;  /* 0x0005580001b47983 */ /* 0x004ea20000300a00 */
[----:B------:R-:W-:-:S06]  /*40a0*/  IADD3 R8, P6, R12, R154, RZ ;  /* 0x0000009a0c087210 */ /* 0x000fcc0007fde0ff */
[----:B------:R-:W5:Y:S01]  /*40b0*/  LDC R202, c[0x0][0x268] ;  /* 0x00009a00ffca7b82 */ /* 0x000f620000000800 */
[----:B------:R-:W-:Y:S01]  /*40c0*/  IADD3 R166, P5, R150, R154, RZ ;  /* 0x0000009a96a67210 */ /* 0x000fe20007fbe0ff */
[----:B------:R0:W-:Y:S01]  /*40d0*/  STL.64 [R1+0x230], R178 ;  /* 0x000230b201007387 */ /* 0x0001e20000100a00 */
[----:B-1----:R-:W-:-:S05]  /*40e0*/  IMAD R18, R18, 0x34, RZ ;  /* 0x0000003412127824 */ /* 0x002fca00078e02ff */
[----:B------:R-:W1:Y:S01]  /*40f0*/  LDC R198, c[0x0][0x268] ;  /* 0x00009a00ffc67b82 */ /* 0x000e620000000800 */
[----:B0-----:R-:W-:Y:S01]  /*4100*/  IMAD R17, R17, 0x1a, RZ ;  /* 0x0000001a11117824 */ /* 0x001fe200078e02ff */
[----:B------:R-:W2:Y:S01]  /*4110*/  LDL.LU.64 R178, [R1+0x550] ;  /* 0x0005500001b27983 */ /* 0x000ea20000300a00 */
[----:B------:R-:W-:-:S05]  /*4120*/  MOV R162, R166 ;  /* 0x000000a600a27202 */ /* 0x000fca0000000f00 */
[----:B------:R-:W0:Y:S01]  /*4130*/  LDC R201, c[0x0][0x268] ;  /* 0x00009a00ffc97b82 */ /* 0x000e220000000800 */
[----:B------:R-:W-:Y:S01]  /*4140*/  LEA.HI.X.SX32 R165, R168, R155, 0x1, P4 ;  /* 0x0000009ba8a57211 */ /* 0x000fe200020f0eff */
[----:B------:R-:W-:Y:S01]  /*4150*/  STL [R1+0x398], R8 ;  /* 0x0003980801007387 */ /* 0x000fe20000100800 */
[----:B----4-:R-:W-:-:S03]  /*4160*/  IMAD R19, R19, 0x68, RZ ;  /* 0x0000006813137824 */ /* 0x010fc600078e02ff */
[----:B------:R4:W-:Y:S01]  /*4170*/  STL [R1+0x228], R166 ;  /* 0x000228a601007387 */ /* 0x0009e20000100800 */
[----:B------:R-:W-:Y:S01]  /*4180*/  LEA.HI.X.SX32 R163, R12, R155, 0x1, P5 ;  /* 0x0000009b0ca37211 */ /* 0x000fe200028f0eff */
[----:B------:R-:W0:Y:S01]  /*4190*/  LDC R209, c[0x0][0x268] ;  /* 0x00009a00ffd17b82 */ /* 0x000e220000000800 */
[-C--:B------:R-:W-:Y:S01]  /*41a0*/  IADD3 R162, P5, R174, R154.reuse, RZ ;  /* 0x0000009aaea27210 */ /* 0x080fe20007fbe0ff */
[----:B-----5:R-:W-:Y:S01]  /*41b0*/  IMAD R202, R202, 0x67, RZ ;  /* 0x00000067caca7824 */ /* 0x020fe200078e02ff */
[----:B----4-:R-:W-:-:S05]  /*41c0*/  IADD3 R166, P3, R160, R154, RZ ;  /* 0x0000009aa0a67210 */ /* 0x010fca0007f7e0ff */
[----:B------:R-:W4:Y:S01]  /*41d0*/  LDC R204, c[0x0][0x268] ;  /* 0x00009a00ffcc7b82 */ /* 0x000f220000000800 */
[----:B------:R-:W-:Y:S01]  /*41e0*/  MOV R160, R8 ;  /* 0x0000000800a07202 */ /* 0x000fe20000000f00 */
[----:B-1----:R-:W-:Y:S01]  /*41f0*/  IMAD R198, R198, 0xd0, RZ ;  /* 0x000000d0c6c67824 */ /* 0x002fe200078e02ff */
[----:B------:R-:W-:Y:S01]  /*4200*/  LEA.HI.X.SX32 R167, R176, R155, 0x1, P3 ;  /* 0x0000009bb0a77211 */ /* 0x000fe200018f0eff */
[----:B0-----:R-:W-:-:S04]  /*4210*/  IMAD R201, R201, 0xd2, RZ ;  /* 0x000000d2c9c97824 */ /* 0x001fc800078e02ff */
[----:B------:R-:W0:Y:S01]  /*4220*/  LDC R21, c[0x0][0x268] ;  /* 0x00009a00ff157b82 */ /* 0x000e220000000800 */
[----:B------:R-:W-:-:S07]  /*4230*/  IMAD R209, R209, 0x69, RZ ;  /* 0x00000069d1d17824 */ /* 0x000fce00078e02ff */
[----:B------:R-:W1:Y:S08]  /*4240*/  LDC R206, c[0x0][0x268] ;  /* 0x00009a00ffce7b82 */ /* 0x000e700000000800 */
[----:B------:R-:W5:Y:S01]  /*4250*/  LDC R22, c[0x0][0x268] ;  /* 0x00009a00ff167b82 */ /* 0x000f620000000800 */
[----:B----4-:R-:W-:-:S07]  /*4260*/  IMAD R204, R204, 0xd4, RZ ;  /* 0x000000d4cccc7824 */ /* 0x010fce00078e02ff */
[----:B------:R-:W4:Y:S01]  /*4270*/  LDC R23, c[0x0][0x268] ;  /* 0x00009a00ff177b82 */ /* 0x000f220000000800 */
[----:B0-----:R-:W-:-:S07]  /*4280*/  IMAD R21, R21, 0x6a, RZ ;  /* 0x0000006a15157824 */ /* 0x001fce00078e02ff */
[----:B------:R-:W0:Y:S01]  /*4290*/  LDC R211, c[0x0][0x268] ;  /* 0x00009a00ffd37b82 */ /* 0x000e220000000800 */
[----:B-1----:R-:W-:-:S07]  /*42a0*/  IMAD R206, R206, 0xd6, RZ ;  /* 0x000000d6cece7824 */ /* 0x002fce00078e02ff */
[----:B------:R-:W1:Y:S01]  /*42b0*/  LDC R213, c[0x0][0x268] ;  /* 0x00009a00ffd57b82 */ /* 0x000e620000000800 */
[----:B-----5:R-:W-:-:S07]  /*42c0*/  IMAD R22, R22, 0x36, RZ ;  /* 0x0000003616167824 */ /* 0x020fce00078e02ff */
        /* <DEDUP_REMOVED lines=38> */
[----:B------:R-:W1:Y:S08]  /*4530*/  LDC R227, c[0x0][0x268] ;  /* 0x00009a00ffe37b82 */ /* 0x000e700000000800 */
[----:B------:R-:W1:Y:S08]  /*4540*/  LDC R230, c[0x0][0x268] ;  /* 0x00009a00ffe67b82 */ /* 0x000e700000000800 */
[----:B------:R-:W1:Y:S08]  /*4550*/  LDC R231, c[0x0][0x268] ;  /* 0x00009a00ffe77b82 */ /* 0x000e700000000800 */
[----:B------:R-:W1:Y:S08]  /*4560*/  LDC R34, c[0x0][0x268] ;  /* 0x00009a00ff227b82 */ /* 0x000e700000000800 */
[----:B------:R-:W1:Y:S08]  /*4570*/  LDC R224, c[0x0][0x268] ;  /* 0x00009a00ffe07b82 */ /* 0x000e700000000800 */
[----:B------:R-:W1:Y:S01]  /*4580*/  LDC R225, c[0x0][0x268] ;  /* 0x00009a00ffe17b82 */ /* 0x000e620000000800 */
[----:B---3--:R-:W-:Y:S01]  /*4590*/  MOV R161, R9 ;  /* 0x0000000900a17202 */ /* 0x008fe20000000f00 */
[----:B-----5:R-:W-:Y:S01]  /*45a0*/  IMAD R223, R223, 0xe6, RZ ;  /* 0x000000e6dfdf7824 */ /* 0x020fe200078e02ff */
[----:B------:R-:W3:Y:S01]  /*45b0*/  LDL.LU.64 R8, [R1+0x548] ;  /* 0x0005480001087983 */ /* 0x000ee20000300a00 */
[-C--:B------:R-:W-:Y:S01]  /*45c0*/  LEA.HI.X.SX32 R161, R14, R155.reuse, 0x1, P6 ;  /* 0x0000009b0ea17211 */ /* 0x080fe200030f0eff */
[----:B----4-:R-:W-:Y:S01]  /*45d0*/  IMAD R226, R226, 0x71, RZ ;  /* 0x00000071e2e27824 */ /* 0x010fe200078e02ff */
[-C--:B------:R-:W-:Y:S01]  /*45e0*/  IADD3 R160, P6, R172, R154.reuse, RZ ;  /* 0x0000009aaca07210 */ /* 0x080fe20007fde0ff */
[----:B------:R4:W-:Y:S01]  /*45f0*/  STL.64 [R1+0x458], R164 ;  /* 0x000458a401007387 */ /* 0x0009e20000100a00 */
[----:B------:R-:W5:Y:S08]  /*4600*/  LDC R35, c[0x0][0x268] ;  /* 0x00009a00ff237b82 */ /* 0x000f700000000800 */
[----:B------:R-:W5:Y:S01]  /*4610*/  LDC R228, c[0x0][0x268] ;  /* 0x00009a00ffe47b82 */ /* 0x000f620000000800 */
[----:B------:R2:W-:Y:S07]  /*4620*/  STL [R1+0x39c], R161 ;  /* 0x00039ca101007387 */ /* 0x0005ee0000100800 */
[----:B------:R-:W5:Y:S01]  /*4630*/  LDC R229, c[0x0][0x268] ;  /* 0x00009a00ffe57b82 */ /* 0x000f620000000800 */
[C---:B----4-:R-:W-:Y:S01]  /*4640*/  IADD3 R164, P4, R6.reuse, R154, RZ ;  /* 0x0000009a06a47210 */ /* 0x050fe20007f9e0ff */
[----:B------:R4:W-:Y:S01]  /*4650*/  STL [R1+0x22c], R163 ;  /* 0x00022ca301007387 */ /* 0x0009e20000100800 */
[----:B--2---:R-:W-:Y:S01]  /*4660*/  LEA.HI.X.SX32 R161, R6, R155, 0x1, P6 ;  /* 0x0000009b06a17211 */ /* 0x004fe200030f0eff */
[----:B0-----:R-:W-:-:S02]  /*4670*/  IMAD R33, R33, 0x3a, RZ ;  /* 0x0000003a21217824 */ /* 0x001fc400078e02ff */
[----:B------:R-:W-:Y:S02]  /*4680*/  STL.64 [R1+0x220], R166 ;  /* 0x000220a601007387 */ /* 0x000fe40000100a00 */
[----:B------:R-:W0:Y:S01]  /*4690*/  LDC R233, c[0x0][0x268] ;  /* 0x00009a00ffe97b82 */ /* 0x000e220000000800 */
[-C--:B------:R-:W-:Y:S01]  /*46a0*/  LEA.HI.X.SX32 R165, R178, R155.reuse, 0x1, P4 ;  /* 0x0000009bb2a57211 */ /* 0x080fe200020f0eff */
[----:B-1----:R-:W-:Y:S01]  /*46b0*/  IMAD R227, R227, 0x39, RZ ;  /* 0x00000039e3e37824 */ /* 0x002fe200078e02ff */
[----:B----4-:R-:W-:Y:S01]  /*46c0*/  LEA.HI.X.SX32 R163, R180, R155, 0x1, P5 ;  /* 0x0000009bb4a37211 */ /* 0x010fe200028f0eff */
[----:B------:R1:W-:Y:S04]  /*46d0*/  STL.64 [R1+0x218], R160 ;  /* 0x000218a001007387 */ /* 0x0003e80000100a00 */
[----:B------:R-:W2:Y:S01]  /*46e0*/  LDC R37, c[0x0][0x268] ;  /* 0x00009a00ff257b82 */ /* 0x000ea20000000800 */
[----:B------:R-:W-:Y:S07]  /*46f0*/  STL.64 [R1+0x390], R164 ;  /* 0x000390a401007387 */ /* 0x000fee0000100a00 */
[----:B------:R-:W4:Y:S01]  /*4700*/  LDC R235, c[0x0][0x268] ;  /* 0x00009a00ffeb7b82 */ /* 0x000f220000000800 */
[----:B------:R-:W-:Y:S07]  /*4710*/  STL.64 [R1+0x210], R162 ;  /* 0x000210a201007387 */ /* 0x000fee0000100a00 */
[----:B------:R-:W4:Y:S01]  /*4720*/  LDC R237, c[0x0][0x268] ;  /* 0x00009a00ffed7b82 */ /* 0x000f220000000800 */
[----:B------:R5:W-:Y:S01]  /*4730*/  STL.64 [R1+0x4f8], R196 ;  /* 0x0004f8c401007387 */ /* 0x000be20000100a00 */
[-C--:B-1----:R-:W-:Y:S01]  /*4740*/  IADD3 R160, P6, R10, R154.reuse, RZ ;  /* 0x0000009a0aa07210 */ /* 0x082fe20007fde0ff */
[----:B------:R-:W-:Y:S01]  /*4750*/  IMAD R230, R230, 0x73, RZ ;  /* 0x00000073e6e67824 */ /* 0x000fe200078e02ff */
[----:B------:R-:W-:Y:S01]  /*4760*/  IADD3 R166, P2, R181, R154, RZ ;  /* 0x0000009ab5a67210 */ /* 0x000fe20007f5e0ff */
[----:B------:R-:W-:-:S03]  /*4770*/  IMAD R231, R231, 0x1d, RZ ;  /* 0x0000001de7e77824 */ /* 0x000fc600078e02ff */
[----:B------:R-:W1:Y:S01]  /*4780*/  LDC R38, c[0x0][0x268] ;  /* 0x00009a00ff267b82 */ /* 0x000e620000000800 */
[----:B------:R-:W-:Y:S01]  /*4790*/  LEA.HI.X.SX32 R171, R222, R155, 0x1, P0 ;  /* 0x0000009bdeab7211 */ /* 0x000fe200000f0eff */
[----:B------:R-:W-:Y:S02]  /*47a0*/  IMAD R34, R34, 0x74, RZ ;  /* 0x0000007422227824 */ /* 0x000fe400078e02ff */
[----:B------:R-:W-:Y:S01]  /*47b0*/  IMAD R224, R224, 0xe8, RZ ;  /* 0x000000e8e0e07824 */ /* 0x000fe200078e02ff */
[----:B-----5:R-:W5:Y:S01]  /*47c0*/  LDL.LU.64 R196, [R1+0x540] ;  /* 0x0005400001c47983 */ /* 0x020f620000300a00 */
[-C--:B------:R-:W-:Y:S01]  /*47d0*/  IADD3 R164, P1, R11, R154.reuse, RZ ;  /* 0x0000009a0ba47210 */ /* 0x080fe20007f3e0ff */
[----:B------:R-:W-:Y:S01]  /*47e0*/  IMAD R225, R225, 0xea, RZ ;  /* 0x000000eae1e17824 */ /* 0x000fe200078e02ff */
[----:B------:R-:W1:Y:S01]  /*47f0*/  LDC R39, c[0x0][0x268] ;  /* 0x00009a00ff277b82 */ /* 0x000e620000000800 */
[----:B------:R2:W-:Y:S01]  /*4800*/  STL.64 [R1+0x4e0], R2 ;  /* 0x0004e00201007387 */ /* 0x0005e20000100a00 */
[----:B------:R-:W-:Y:S01]  /*4810*/  IADD3 R162, P5, R179, R154, RZ ;  /* 0x0000009ab3a27210 */ /* 0x000fe20007fbe0ff */
[----:B------:R-:W-:-:S02]  /*4820*/  IMAD R35, R35, 0x76, RZ ;  /* 0x0000007623237824 */ /* 0x000fc400078e02ff */
[----:B------:R-:W-:Y:S02]  /*4830*/  IMAD R228, R228, 0xec, RZ ;  /* 0x000000ece4e47824 */ /* 0x000fe400078e02ff */
[----:B------:R-:W-:Y:S01]  /*4840*/  IMAD R229, R229, 0xee, RZ ;  /* 0x000000eee5e57824 */ /* 0x000fe200078e02ff */
[----:B------:R-:W1:Y:S01]  /*4850*/  LDC R232, c[0x0][0x268] ;  /* 0x00009a00ffe87b82 */ /* 0x000e620000000800 */
[----:B0-----:R-:W-:Y:S02]  /*4860*/  IMAD R233, R233, 0x75, RZ ;  /* 0x00000075e9e97824 */ /* 0x001fe400078e02ff */
[----:B--2---:R-:W-:Y:S01]  /*4870*/  IMAD R37, R37, 0x1e, RZ ;  /* 0x0000001e25257824 */ /* 0x004fe200078e02ff */
[----:B------:R-:W2:Y:S01]  /*4880*/  LDL.LU.64 R2, [R1+0x538] ;  /* 0x0005380001027983 */ /* 0x000ea20000300a00 */
[-C--:B------:R-:W-:Y:S01]  /*4890*/  LEA.HI.X.SX32 R163, R10, R155.reuse, 0x1, P5 ;  /* 0x0000009b0aa37211 */ /* 0x080fe200028f0eff */
[----:B----4-:R-:W-:Y:S01]  /*48a0*/  IMAD R235, R235, 0x3b, RZ ;  /* 0x0000003bebeb7824 */ /* 0x010fe200078e02ff */
[-C--:B------:R-:W-:Y:S01]  /*48b0*/  LEA.HI.X.SX32 R167, R188, R155.reuse, 0x1, P2 ;  /* 0x0000009bbca77211 */ /* 0x080fe200010f0eff */
[----:B------:R-:W0:Y:S01]  /*48c0*/  LDC R234, c[0x0][0x268] ;  /* 0x00009a00ffea7b82 */ /* 0x000e220000000800 */
[----:B------:R-:W-:Y:S01]  /*48d0*/  LEA.HI.X.SX32 R165, R190, R155, 0x1, P1 ;  /* 0x0000009bbea57211 */ /* 0x000fe200008f0eff */
[----:B------:R-:W-:-:S02]  /*48e0*/  IMAD R237, R237, 0x77, RZ ;  /* 0x00000077eded7824 */ /* 0x000fc400078e02ff */
[----:B-1----:R-:W-:Y:S02]  /*48f0*/  IMAD R38, R38, 0x3c, RZ ;  /* 0x0000003c26267824 */ /* 0x002fe400078e02ff */
[----:B------:R-:W-:Y:S02]  /*4900*/  IMAD R39, R39, 0x78, RZ ;  /* 0x0000007827277824 */ /* 0x000fe400078e02ff */
[----:B------:R-:W1:Y:S01]  /*4910*/  LDC R40, c[0x0][0x268] ;  /* 0x00009a00ff287b82 */ /* 0x000e620000000800 */
[----:B------:R-:W-:-:S07]  /*4920*/  IMAD R232, R232, 0xf0, RZ ;  /* 0x000000f0e8e87824 */ /* 0x000fce00078e02ff */
[----:B------:R-:W4:Y:S08]  /*4930*/  LDC R236, c[0x0][0x268] ;  /* 0x00009a00ffec7b82 */ /* 0x000f300000000800 */
[----:B------:R-:W4:Y:S01]  /*4940*/  LDC R238, c[0x0][0x268] ;  /* 0x00009a00ffee7b82 */ /* 0x000f220000000800 */
[----:B0-----:R-:W-:-:S07]  /*4950*/  IMAD R234, R234, 0xf2, RZ ;  /* 0x000000f2eaea7824 */ /* 0x001fce00078e02ff */
[----:B------:R-:W0:Y:S01]  /*4960*/  LDC R242, c[0x0][0x268] ;  /* 0x00009a00fff27b82 */ /* 0x000e220000000800 */
[----:B-1----:R-:W-:-:S07]  /*4970*/  IMAD R40, R40, 0x7a, RZ ;  /* 0x0000007a28287824 */ /* 0x002fce00078e02ff */
[----:B------:R-:W1:Y:S01]  /*4980*/  LDC R243, c[0x0][0x268] ;  /* 0x00009a00fff37b82 */ /* 0x000e620000000800 */
[----:B----4-:R-:W-:-:S07]  /*4990*/  IMAD R236, R236, 0xf4, RZ ;  /* 0x000000f4ecec7824 */ /* 0x010fce00078e02ff */
[----:B------:R-:W4:Y:S01]  /*49a0*/  LDC R246, c[0x0][0x268] ;  /* 0x00009a00fff67b82 */ /* 0x000f220000000800 */
[----:B------:R-:W-:-:S07]  /*49b0*/  IMAD R238, R238, 0xf6, RZ ;  /* 0x000000f6eeee7824 */ /* 0x000fce00078e02ff */
        /* <DEDUP_REMOVED lines=8> */
[----:B------:R-:W3:Y:S01]  /*4a40*/  LDC R250, c[0x0][0x268] ;  /* 0x00009a00fffa7b82 */ /* 0x000ee20000000800 */
[----:B0-----:R-:W-:-:S07]  /*4a50*/  IMAD R43, R43, 0x7c, RZ ;  /* 0x0000007c2b2b7824 */ /* 0x001fce00078e02ff */
[----:B------:R-:W0:Y:S01]  /*4a60*/  LDC R41, c[0x0][0x268] ;  /* 0x00009a00ff297b82 */ /* 0x000e220000000800 */
[----:B-1----:R-:W-:-:S07]  /*4a70*/  IMAD R240, R240, 0xf8, RZ ;  /* 0x000000f8f0f07824 */ /* 0x002fce00078e02ff */
[----:B------:R-:W1:Y:S01]  /*4a80*/  LDC R244, c[0x0][0x268] ;  /* 0x00009a00fff47b82 */ /* 0x000e620000000800 */
[----:B----4-:R-:W-:-:S07]  /*4a90*/  IMAD R241, R241, 0xfa, RZ ;  /* 0x000000faf1f17824 */ /* 0x010fce00078e02ff */
[----:B------:R-:W4:Y:S01]  /*4aa0*/  LDC R245, c[0x0][0x268] ;  /* 0x00009a00fff57b82 */ /* 0x000f220000000800 */
[----:B---3--:R-:W-:-:S07]  /*4ab0*/  IMAD R250, R250, 0x1f, RZ ;  /* 0x0000001ffafa7824 */ /* 0x008fce00078e02ff */
[----:B------:R-:W3:Y:S01]  /*4ac0*/  LDC R248, c[0x0][0x268] ;  /* 0x00009a00fff87b82 */ /* 0x000ee20000000800 */
[----:B0-----:R-:W-:-:S07]  /*4ad0*/  IMAD R41, R41, 0x7e, RZ ;  /* 0x0000007e29297824 */ /* 0x001fce00078e02ff */
[----:B------:R-:W0:Y:S01]  /*4ae0*/  LDC R249, c[0x0][0x268] ;  /* 0x00009a00fff97b82 */ /* 0x000e220000000800 */
[----:B-1----:R-:W-:-:S07]  /*4af0*/  IMAD R244, R244, 0xfc, RZ ;  /* 0x000000fcf4f47824 */ /* 0x002fce00078e02ff */
[----:B------:R-:W1:Y:S01]  /*4b00*/  LDC R247, c[0x0][0x268] ;  /* 0x00009a00fff77b82 */ /* 0x000e620000000800 */
[----:B----4-:R-:W-:Y:S02]  /*4b10*/  IMAD R245, R245, 0xfe, RZ ;  /* 0x000000fef5f57824 */ /* 0x010fe400078e02ff */
[----:B---3--:R-:W-:Y:S02]  /*4b20*/  IMAD R248, R248, 0x7d, RZ ;  /* 0x0000007df8f87824 */ /* 0x008fe400078e02ff */
[----:B0-----:R-:W-:Y:S02]  /*4b30*/  IMAD R249, R249, 0x3f, RZ ;  /* 0x0000003ff9f97824 */ /* 0x001fe400078e02ff */
[----:B-1----:R-:W-:Y:S01]  /*4b40*/  IMAD R247, R247, 0x7f, RZ ;  /* 0x0000007ff7f77824 */ /* 0x002fe200078e02ff */
[-C--:B------:R-:W-:Y:S02]  /*4b50*/  IADD3 R168, P3, R8, R154.reuse, RZ ;  /* 0x0000009a08a87210 */ /* 0x080fe40007f7e0ff */
[----:B------:R-:W-:-:S02]  /*4b60*/  IADD3 R172, P4, R9, R154, RZ ;  /* 0x0000009a09ac7210 */ /* 0x000fc40007f9e0ff */
[-C--:B------:R-:W-:Y:S02]  /*4b70*/  LEA.HI.X.SX32 R169, R7, R155.reuse, 0x1, P3 ;  /* 0x0000009b07a97211 */ /* 0x080fe400018f0eff */
[-C--:B------:R-:W-:Y:S02]  /*4b80*/  LEA.HI.X.SX32 R161, R9, R155.reuse, 0x1, P6 ;  /* 0x0000009b09a17211 */ /* 0x080fe400030f0eff */
[-C--:B------:R-:W-:Y:S02]  /*4b90*/  LEA.HI.X.SX32 R173, R8, R155.reuse, 0x1, P4 ;  /* 0x0000009b08ad7211 */ /* 0x080fe400020f0eff */
[-C--:B------:R-:W-:Y:S01]  /*4ba0*/  IADD3 R6, P4, R185, R154.reuse, RZ ;  /* 0x0000009ab9067210 */ /* 0x080fe20007f9e0ff */
[----:B------:R0:W-:Y:S03]  /*4bb0*/  STL.64 [R1+0x4b0], R168 ;  /* 0x0004b0a801007387 */ /* 0x0001e60000100a00 */
[----:B------:R-:W-:Y:S01]  /*4bc0*/  LEA.HI.X.SX32 R7, R193, R155, 0x1, P4 ;  /* 0x0000009bc1077211 */ /* 0x000fe200020f0eff */
[----:B------:R1:W-:Y:S04]  /*4bd0*/  STL.64 [R1+0x388], R160 ;  /* 0x000388a001007387 */ /* 0x0003e80000100a00 */
[----:B------:R-:W-:Y:S01]  /*4be0*/  STL.64 [R1+0x450], R172 ;  /* 0x000450ac01007387 */ /* 0x000fe20000100a00 */
[----:B0-----:R-:W-:-:S03]  /*4bf0*/  IADD3 R168, P3, R184, R154, RZ ;  /* 0x0000009ab8a87210 */ /* 0x001fc60007f7e0ff */
[----:B------:R0:W-:Y:S01]  /*4c00*/  STL.64 [R1+0x208], R162 ;  /* 0x000208a201007387 */ /* 0x0001e20000100a00 */
[----:B-1----:R-:W-:-:S03]  /*4c10*/  IADD3 R160, P6, R13, R154, RZ ;  /* 0x0000009a0da07210 */ /* 0x002fc60007fde0ff */
[----:B------:R1:W-:Y:S01]  /*4c20*/  STL.64 [R1+0x200], R166 ;  /* 0x000200a601007387 */ /* 0x0003e20000100a00 */
[----:B------:R-:W-:Y:S02]  /*4c30*/  LEA.HI.X.SX32 R169, R11, R155, 0x1, P3 ;  /* 0x0000009b0ba97211 */ /* 0x000fe400018f0eff */
[-C--:B------:R-:W-:Y:S01]  /*4c40*/  IADD3 R8, P3, R16, R154.reuse, RZ ;  /* 0x0000009a10087210 */ /* 0x080fe20007f7e0ff */
[----:B------:R3:W-:Y:S01]  /*4c50*/  STL.64 [R1+0x380], R164 ;  /* 0x000380a401007387 */ /* 0x0007e20000100a00 */
[----:B0-----:R-:W-:-:S03]  /*4c60*/  IADD3 R162, P5, R15, R154, RZ ;  /* 0x0000009a0fa27210 */ /* 0x001fc60007fbe0ff */
[----:B------:R0:W-:Y:S01]  /*4c70*/  STL.64 [R1+0x1f0], R6 ;  /* 0x0001f00601007387 */ /* 0x0001e20000100a00 */
[-C--:B-1----:R-:W-:Y:S02]  /*4c80*/  IADD3 R166, P2, R186, R154.reuse, RZ ;  /* 0x0000009abaa67210 */ /* 0x082fe40007f5e0ff */
[-C--:B------:R-:W-:Y:S02]  /*4c90*/  LEA.HI.X.SX32 R163, R13, R155.reuse, 0x1, P5 ;  /* 0x0000009b0da37211 */ /* 0x080fe400028f0eff */
[-C--:B---3--:R-:W-:Y:S01]  /*4ca0*/  IADD3 R164, P1, R189, R154.reuse, RZ ;  /* 0x0000009abda47210 */ /* 0x088fe20007f3e0ff */
[----:B------:R-:W-:Y:S01]  /*4cb0*/  STL.64 [R1+0x1f8], R168 ;  /* 0x0001f8a801007387 */ /* 0x000fe20000100a00 */
[-C--:B------:R-:W-:Y:S02]  /*4cc0*/  LEA.HI.X.SX32 R167, R15, R155.reuse, 0x1, P2 ;  /* 0x0000009b0fa77211 */ /* 0x080fe400010f0eff */
[----:B0-----:R-:W-:Y:S02]  /*4cd0*/  IADD3 R6, P4, R192, R154, RZ ;  /* 0x0000009ac0067210 */ /* 0x001fe40007f9e0ff */
[----:B------:R-:W-:-:S02]  /*4ce0*/  LEA.HI.X.SX32 R9, R200, R155, 0x1, P3 ;  /* 0x0000009bc8097211 */ /* 0x000fc400018f0eff */
[-C--:B------:R-:W-:Y:S02]  /*4cf0*/  LEA.HI.X.SX32 R7, R16, R155.reuse, 0x1, P4 ;  /* 0x0000009b10077211 */ /* 0x080fe400020f0eff */
[----:B------:R-:W-:Y:S02]  /*4d00*/  IADD3 R12, P2, R18, R154, RZ ;  /* 0x0000009a120c7210 */ /* 0x000fe40007f5e0ff */
[-C--:B-----5:R-:W-:Y:S02]  /*4d10*/  LEA.HI.X.SX32 R161, R196, R155.reuse, 0x1, P6 ;  /* 0x0000009bc4a17211 */ /* 0x0a0fe400030f0eff */
[----:B------:R-:W-:-:S03]  /*4d20*/  LEA.HI.X.SX32 R165, R197, R155, 0x1, P1 ;  /* 0x0000009bc5a57211 */ /* 0x000fc600008f0eff */
[----:B------:R0:W-:Y:S01]  /*4d30*/  STL.64 [R1+0x448], R160 ;  /* 0x000448a001007387 */ /* 0x0001e20000100a00 */
[----:B------:R-:W-:-:S03]  /*4d40*/  IADD3 R10, P1, R19, R154, RZ ;  /* 0x0000009a130a7210 */ /* 0x000fc60007f3e0ff */
[----:B------:R1:W-:Y:S01]  /*4d50*/  STL.64 [R1+0x378], R162 ;  /* 0x000378a201007387 */ /* 0x0003e20000100a00 */
[----:B------:R-:W-:-:S03]  /*4d60*/  LEA.HI.X.SX32 R13, R17, R155, 0x1, P2 ;  /* 0x0000009b110d7211 */ /* 0x000fc600010f0eff */
[----:B------:R-:W-:Y:S01]  /*4d70*/  STL.64 [R1+0x1e8], R166 ;  /* 0x0001e8a601007387 */ /* 0x000fe20000100a00 */
[----:B0-----:R-:W-:-:S03]  /*4d80*/  IADD3 R160, P6, R194, R154, RZ ;  /* 0x0000009ac2a07210 */ /* 0x001fc60007fde0ff */
[----:B------:R0:W-:Y:S01]  /*4d90*/  STL.64 [R1+0x370], R8 ;  /* 0x0003700801007387 */ /* 0x0001e20000100a00 */
[----:B-1----:R-:W-:-:S03]  /*4da0*/  IADD3 R162, P5, R17, R154, RZ ;  /* 0x0000009a11a27210 */ /* 0x002fc60007fbe0ff */
[----:B------:R-:W-:Y:S01]  /*4db0*/  STL.64 [R1+0x1e0], R164 ;  /* 0x0001e0a401007387 */ /* 0x000fe20000100a00 */
[-C--:B------:R-:W-:Y:S02]  /*4dc0*/  LEA.HI.X.SX32 R161, R202, R155.reuse, 0x1, P6 ;  /* 0x0000009bcaa17211 */ /* 0x080fe400030f0eff */
[-C--:B------:R-:W-:Y:S01]  /*4dd0*/  LEA.HI.X.SX32 R163, R205, R155.reuse, 0x1, P5 ;  /* 0x0000009bcda37211 */ /* 0x080fe200028f0eff */
[----:B------:R1:W-:Y:S01]  /*4de0*/  STL.64 [R1+0x1d8], R6 ;  /* 0x0001d80601007387 */ /* 0x0003e20000100a00 */
[-C--:B------:R-:W-:Y:S02]  /*4df0*/  LEA.HI.X.SX32 R11, R18, R155.reuse, 0x1, P1 ;  /* 0x0000009b120b7211 */ /* 0x080fe400008f0eff */
[-C--:B0-----:R-:W-:Y:S01]  /*4e00*/  IADD3 R8, P3, R198, R154.reuse, RZ ;  /* 0x0000009ac6087210 */ /* 0x081fe20007f7e0ff */
[----:B------:R0:W-:Y:S01]  /*4e10*/  STL.64 [R1+0x1d0], R160 ;  /* 0x0001d0a001007387 */ /* 0x0001e20000100a00 */
[----:B------:R-:W-:Y:S02]  /*4e20*/  IADD3 R14, P5, R204, R154, RZ ;  /* 0x0000009acc0e7210 */ /* 0x000fe40007fbe0ff */
[----:B------:R-:W-:-:S02]  /*4e30*/  LEA.HI.X.SX32 R9, R19, R155, 0x1, P3 ;  /* 0x0000009b13097211 */ /* 0x000fc400018f0eff */
[-C--:B-1----:R-:W-:Y:S01]  /*4e40*/  IADD3 R6, P4, R201, R154.reuse, RZ ;  /* 0x0000009ac9067210 */ /* 0x082fe20007f9e0ff */
[----:B------:R1:W-:Y:S03]  /*4e50*/  STL.64 [R1+0x440], R12 ;  /* 0x0004400c01007387 */ /* 0x0003e60000100a00 */
[----:B------:R-:W-:Y:S01]  /*4e60*/  LEA.HI.X.SX32 R7, R209, R155, 0x1, P4 ;  /* 0x0000009bd1077211 */ /* 0x000fe200020f0eff */
[----:B------:R-:W-:Y:S01]  /*4e70*/  STL.64 [R1+0x4a8], R162 ;  /* 0x0004a8a201007387 */ /* 0x000fe20000100a00 */
[----:B0-----:R-:W-:-:S03]  /*4e80*/  IADD3 R160, P6, R21, R154, RZ ;  /* 0x0000009a15a07210 */ /* 0x001fc60007fde0ff */
[----:B------:R0:W-:Y:S01]  /*4e90*/  STL.64 [R1+0x368], R10 ;  /* 0x0003680a01007387 */ /* 0x0001e20000100a00 */
[-C--:B------:R-:W-:Y:S02]  /*4ea0*/  LEA.HI.X.SX32 R15, R21, R155.reuse, 0x1, P5 ;  /* 0x0000009b150f7211 */ /* 0x080fe400028f0eff */
[-C--:B-1----:R-:W-:Y:S01]  /*4eb0*/  IADD3 R12, P2, R206, R154.reuse, RZ ;  /* 0x0000009ace0c7210 */ /* 0x082fe20007f5e0ff */
[----:B------:R1:W-:Y:S01]  /*4ec0*/  STL.64 [R1+0x1c8], R8 ;  /* 0x0001c80801007387 */ /* 0x0003e20000100a00 */
[-C--:B------:R-:W-:Y:S02]  /*4ed0*/  LEA.HI.X.SX32 R161, R211, R155.reuse, 0x1, P6 ;  /* 0x0000009bd3a17211 */ /* 0x080fe400030f0eff */
[----:B------:R-:W-:Y:S01]  /*4ee0*/  LEA.HI.X.SX32 R13, R213, R155, 0x1, P2 ;  /* 0x0000009bd50d7211 */ /* 0x000fe200010f0eff */
[----:B------:R3:W-:Y:S01]  /*4ef0*/  STL.64 [R1+0x1c0], R6 ;  /* 0x0001c00601007387 */ /* 0x0007e20000100a00 */
[-C--:B0-----:R-:W-:Y:S02]  /*4f00*/  IADD3 R10, P1, R22, R154.reuse, RZ ;  /* 0x0000009a160a7210 */ /* 0x081fe40007f3e0ff */
[----:B-1----:R-:W-:-:S02]  /*4f10*/  IADD3 R8, P3, R23, R154, RZ ;  /* 0x0000009a17087210 */ /* 0x002fc40007f7e0ff */
[-C--:B------:R-:W-:Y:S02]  /*4f20*/  LEA.HI.X.SX32 R11, R215, R155.reuse, 0x1, P1 ;  /* 0x0000009bd70b7211 */ /* 0x080fe400008f0eff */
[-C--:B---3--:R-:W-:Y:S01]  /*4f30*/  IADD3 R6, P4, R208, R154.reuse, RZ ;  /* 0x0000009ad0067210 */ /* 0x088fe20007f9e0ff */
[----:B------:R0:W-:Y:S01]  /*4f40*/  STL.64 [R1+0x1b8], R14 ;  /* 0x0001b80e01007387 */ /* 0x0001e20000100a00 */
[-C--:B------:R-:W-:Y:S02]  /*4f50*/  LEA.HI.X.SX32 R9, R22, R155.reuse, 0x1, P3 ;  /* 0x0000009b16097211 */ /* 0x080fe400018f0eff */
[----:B------:R-:W-:Y:S01]  /*4f60*/  IADD3 R16, P6, R210, R154, RZ ;  /* 0x0000009ad2107210 */ /* 0x000fe20007fde0ff */
[----:B------:R-:W-:Y:S01]  /*4f70*/  STL.64 [R1+0x360], R160 ;  /* 0x000360a001007387 */ /* 0x000fe20000100a00 */
[----:B------:R-:W-:-:S03]  /*4f80*/  LEA.HI.X.SX32 R7, R23, R155, 0x1, P4 ;  /* 0x0000009b17077211 */ /* 0x000fc600020f0eff */
[----:B------:R1:W-:Y:S01]  /*4f90*/  STL.64 [R1+0x1b0], R12 ;  /* 0x0001b00c01007387 */ /* 0x0003e20000100a00 */
[----:B------:R-:W-:Y:S02]  /*4fa0*/  LEA.HI.X.SX32 R17, R216, R155, 0x1, P6 ;  /* 0x0000009bd8117211 */ /* 0x000fe400030f0eff */
[-C--:B0-----:R-:W-:Y:S01]  /*4fb0*/  IADD3 R14, P5, R24, R154.reuse, RZ ;  /* 0x0000009a180e7210 */ /* 0x081fe20007fbe0ff */
[----:B------:R0:W-:Y:S04]  /*4fc0*/  STL.64 [R1+0x438], R10 ;  /* 0x0004380a01007387 */ /* 0x0001e80000100a00 */
[----:B------:R3:W-:Y:S01]  /*4fd0*/  STL.64 [R1+0x358], R8 ;  /* 0x0003580801007387 */ /* 0x0007e20000100a00 */
[----:B-1----:R-:W-:-:S03]  /*4fe0*/  IADD3 R12, P2, R212, R154, RZ ;  /* 0x0000009ad40c7210 */ /* 0x002fc60007f5e0ff */
[----:B------:R1:W-:Y:S01]  /*4ff0*/  STL.64 [R1+0x1a8], R6 ;  /* 0x0001a80601007387 */ /* 0x0003e20000100a00 */
[-C--:B------:R-:W-:Y:S02]  /*5000*/  LEA.HI.X.SX32 R15, R218, R155.reuse, 0x1, P5 ;  /* 0x0000009bda0f7211 */ /* 0x080fe400028f0eff */
[-C--:B0-----:R-:W-:Y:S02]  /*5010*/  IADD3 R10, P1, R214, R154.reuse, RZ ;  /* 0x0000009ad60a7210 */ /* 0x081fe40007f3e0ff */
[-C--:B------:R-:W-:Y:S02]  /*5020*/  LEA.HI.X.SX32 R13, R24, R155.reuse, 0x1, P2 ;  /* 0x0000009b180d7211 */ /* 0x080fe400010f0eff */
[-C--:B---3--:R-:W-:Y:S02]  /*5030*/  IADD3 R8, P3, R27, R154.reuse, RZ ;  /* 0x0000009a1b087210 */ /* 0x088fe40007f7e0ff */
[-C--:B------:R-:W-:Y:S02]  /*5040*/  LEA.HI.X.SX32 R11, R220, R155.reuse, 0x1, P1 ;  /* 0x0000009bdc0b7211 */ /* 0x080fe400008f0eff */
[----:B-1----:R-:W-:Y:S01]  /*5050*/  IADD3 R6, P4, R29, R154, RZ ;  /* 0x0000009a1d067210 */ /* 0x002fe20007f9e0ff */
[----:B------:R0:W-:Y:S01]  /*5060*/  STL.64 [R1+0x1a0], R16 ;  /* 0x0001a01001007387 */ /* 0x0001e20000100a00 */
[----:B------:R-:W-:-:S02]  /*5070*/  LEA.HI.X.SX32 R9, R25, R155, 0x1, P3 ;  /* 0x0000009b19097211 */ /* 0x000fc400018f0eff */
[----:B------:R-:W-:Y:S01]  /*5080*/  IADD3 R18, P6, R31, R154, RZ ;  /* 0x0000009a1f127210 */ /* 0x000fe20007fde0ff */
[----:B------:R1:W-:Y:S01]  /*5090*/  STL.64 [R1+0x350], R14 ;  /* 0x0003500e01007387 */ /* 0x0003e20000100a00 */
[----:B------:R-:W-:-:S03]  /*50a0*/  LEA.HI.X.SX32 R7, R27, R155, 0x1, P4 ;  /* 0x0000009b1b077211 */ /* 0x000fc600020f0eff */
[----:B------:R3:W-:Y:S01]  /*50b0*/  STL.64 [R1+0x198], R12 ;  /* 0x0001980c01007387 */ /* 0x0007e20000100a00 */
[----:B------:R-:W-:Y:S02]  /*50c0*/  LEA.HI.X.SX32 R19, R29, R155, 0x1, P6 ;  /* 0x0000009b1d137211 */ /* 0x000fe400030f0eff */
[-C--:B0-----:R-:W-:Y:S01]  /*50d0*/  IADD3 R16, P5, R217, R154.reuse, RZ ;  /* 0x0000009ad9107210 */ /* 0x081fe20007fbe0ff */
[----:B------:R0:W-:Y:S01]  /*50e0*/  STL.64 [R1+0x190], R10 ;  /* 0x0001900a01007387 */ /* 0x0001e20000100a00 */
[----:B-1----:R-:W-:-:S03]  /*50f0*/  IADD3 R14, P2, R219, R154, RZ ;  /* 0x0000009adb0e7210 */ /* 0x002fc60007f5e0ff */
[----:B------:R1:W-:Y:S01]  /*5100*/  STL.64 [R1+0x4a0], R8 ;  /* 0x0004a00801007387 */ /* 0x0003e20000100a00 */
[-C--:B------:R-:W-:Y:S02]  /*5110*/  LEA.HI.X.SX32 R17, R31, R155.reuse, 0x1, P5 ;  /* 0x0000009b1f117211 */ /* 0x080fe400028f0eff */
[-C--:B---3--:R-:W-:Y:S01]  /*5120*/  IADD3 R12, P1, R32, R154.reuse, RZ ;  /* 0x0000009a200c7210 */ /* 0x088fe20007f3e0ff */
[----:B------:R-:W-:Y:S01]  /*5130*/  STL [R1+0x4dc], R171 ;  /* 0x0004dcab01007387 */ /* 0x000fe20000100800 */
[-C--:B------:R-:W-:Y:S02]  /*5140*/  LEA.HI.X.SX32 R15, R226, R155.reuse, 0x1, P2 ;  /* 0x0000009be20f7211 */ /* 0x080fe400010f0eff */
[-C--:B0-----:R-:W-:Y:S01]  /*5150*/  IADD3 R10, P0, R221, R154.reuse, RZ ;  /* 0x0000009add0a7210 */ /* 0x081fe20007f1e0ff */
[----:B------:R0:W-:Y:S01]  /*5160*/  STL.64 [R1+0x430], R6 ;  /* 0x0004300601007387 */ /* 0x0001e20000100a00 */
[-C--:B------:R-:W-:Y:S02]  /*5170*/  LEA.HI.X.SX32 R13, R227, R155.reuse, 0x1, P1 ;  /* 0x0000009be30d7211 */ /* 0x080fe400008f0eff */
[----:B-1----:R-:W-:Y:S01]  /*5180*/  IADD3 R8, P3, R223, R154, RZ ;  /* 0x0000009adf087210 */ /* 0x002fe20007f7e0ff */
[----:B------:R1:W-:Y:S01]  /*5190*/  STL.64 [R1+0x348], R18 ;  /* 0x0003481201007387 */ /* 0x0003e20000100a00 */
[----:B------:R-:W-:-:S02]  /*51a0*/  LEA.HI.X.SX32 R11, R32, R155, 0x1, P0 ;  /* 0x0000009b200b7211 */ /* 0x000fc400000f0eff */
[----:B------:R-:W-:Y:S01]  /*51b0*/  LEA.HI.X.SX32 R9, R230, R155, 0x1, P3 ;  /* 0x0000009be6097211 */ /* 0x000fe200018f0eff */
[----:B------:R3:W-:Y:S01]  /*51c0*/  STL.64 [R1+0x188], R16 ;  /* 0x0001881001007387 */ /* 0x0007e20000100a00 */
[----:B0-----:R-:W-:-:S03]  /*51d0*/  IADD3 R6, P4, R33, R154, RZ ;  /* 0x0000009a21067210 */ /* 0x001fc60007f9e0ff */
[----:B------:R0:W-:Y:S01]  /*51e0*/  STL.64 [R1+0x180], R14 ;  /* 0x0001800e01007387 */ /* 0x0001e20000100a00 */
[-C--:B-1----:R-:W-:Y:S02]  /*51f0*/  IADD3 R18, P6, R34, R154.reuse, RZ ;  /* 0x0000009a22127210 */ /* 0x082fe40007fde0ff */
[-C--:B------:R-:W-:Y:S01]  /*5200*/  LEA.HI.X.SX32 R7, R231, R155.reuse, 0x1, P4 ;  /* 0x0000009be7077211 */ /* 0x080fe200020f0eff */
[----:B------:R1:W-:Y:S01]  /*5210*/  STL.64 [R1+0x340], R12 ;  /* 0x0003400c01007387 */ /* 0x0003e20000100a00 */
[-C--:B---3--:R-:W-:Y:S02]  /*5220*/  IADD3 R16, P5, R224, R154.reuse, RZ ;  /* 0x0000009ae0107210 */ /* 0x088fe40007fbe0ff */
[----:B------:R-:W-:Y:S01]  /*5230*/  LEA.HI.X.SX32 R19, R33, R155, 0x1, P6 ;  /* 0x0000009b21137211 */ /* 0x000fe200030f0eff */
[----:B------:R3:W-:Y:S01]  /*5240*/  STL.64 [R1+0x178], R10 ;  /* 0x0001780a01007387 */ /* 0x0007e20000100a00 */
[----:B0-----:R-:W-:-:S03]  /*5250*/  IADD3 R14, P2, R225, R154, RZ ;  /* 0x0000009ae10e7210 */ /* 0x001fc60007f5e0ff */
[----:B------:R0:W-:Y:S01]  /*5260*/  STL.64 [R1+0x170], R8 ;  /* 0x0001700801007387 */ /* 0x0001e20000100a00 */
[-C--:B------:R-:W-:Y:S02]  /*5270*/  LEA.HI.X.SX32 R17, R34, R155.reuse, 0x1, P5 ;  /* 0x0000009b22117211 */ /* 0x080fe400028f0eff */
[-C--:B-1----:R-:W-:Y:S01]  /*5280*/  IADD3 R12, P1, R35, R154.reuse, RZ ;  /* 0x0000009a230c7210 */ /* 0x082fe20007f3e0ff */
[----:B------:R1:W-:Y:S01]  /*5290*/  STL.64 [R1+0x428], R6 ;  /* 0x0004280601007387 */ /* 0x0003e20000100a00 */
[-C--:B------:R-:W-:Y:S02]  /*52a0*/  LEA.HI.X.SX32 R15, R233, R155.reuse, 0x1, P2 ;  /* 0x0000009be90f7211 */ /* 0x080fe400010f0eff */
[-C--:B---3--:R-:W-:Y:S02]  /*52b0*/  IADD3 R10, P0, R228, R154.reuse, RZ ;  /* 0x0000009ae40a7210 */ /* 0x088fe40007f1e0ff */
[-C--:B------:R-:W-:Y:S02]  /*52c0*/  LEA.HI.X.SX32 R13, R235, R155.reuse, 0x1, P1 ;  /* 0x0000009beb0d7211 */ /* 0x080fe400008f0eff */
[----:B0-----:R-:W-:Y:S01]  /*52d0*/  IADD3 R8, P3, R229, R154, RZ ;  /* 0x0000009ae5087210 */ /* 0x001fe20007f7e0ff */
[----:B------:R0:W-:Y:S01]  /*52e0*/  STL.64 [R1+0x338], R18 ;  /* 0x0003381201007387 */ /* 0x0001e20000100a00 */
[----:B------:R-:W-:-:S02]  /*52f0*/  LEA.HI.X.SX32 R11, R35, R155, 0x1, P0 ;  /* 0x0000009b230b7211 */ /* 0x000fc400000f0eff */
[-C--:B-1----:R-:W-:Y:S01]  /*5300*/  IADD3 R6, P4, R37, R154.reuse, RZ ;  /* 0x0000009a25067210 */ /* 0x082fe20007f9e0ff */
[----:B------:R1:W-:Y:S01]  /*5310*/  STL.64 [R1+0x168], R16 ;  /* 0x0001681001007387 */ /* 0x0003e20000100a00 */
[-C--:B------:R-:W-:Y:S02]  /*5320*/  LEA.HI.X.SX32 R9, R237, R155.reuse, 0x1, P3 ;  /* 0x0000009bed097211 */ /* 0x080fe400018f0eff */
[----:B------:R-:W-:Y:S01]  /*5330*/  LEA.HI.X.SX32 R7, R239, R155, 0x1, P4 ;  /* 0x0000009bef077211 */ /* 0x000fe200020f0eff */
[----:B------:R3:W-:Y:S01]  /*5340*/  STL.64 [R1+0x160], R14 ;  /* 0x0001600e01007387 */ /* 0x0007e20000100a00 */
[----:B0-----:R-:W-:-:S03]  /*5350*/  IADD3 R18, P6, R38, R154, RZ ;  /* 0x0000009a26127210 */ /* 0x001fc60007fde0ff */
[----:B------:R0:W-:Y:S01]  /*5360*/  STL.64 [R1+0x330], R12 ;  /* 0x0003300c01007387 */ /* 0x0001e20000100a00 */
[----:B-1----:R-:W-:-:S03]  /*5370*/  IADD3 R16, P5, R39, R154, RZ ;  /* 0x0000009a27107210 */ /* 0x002fc60007fbe0ff */
[----:B------:R1:W-:Y:S01]  /*5380*/  STL.64 [R1+0x158], R10 ;  /* 0x0001580a01007387 */ /* 0x0003e20000100a00 */
[-C--:B------:R-:W-:Y:S02]  /*5390*/  LEA.HI.X.SX32 R19, R37, R155.reuse, 0x1, P6 ;  /* 0x0000009b25137211 */ /* 0x080fe400030f0eff */
[-C--:B---3--:R-:W-:Y:S01]  /*53a0*/  IADD3 R14, P2, R232, R154.reuse, RZ ;  /* 0x0000009ae80e7210 */ /* 0x088fe20007f5e0ff */
[----:B------:R3:W-:Y:S01]  /*53b0*/  STL.64 [R1+0x150], R8 ;  /* 0x0001500801007387 */ /* 0x0007e20000100a00 */
[-C--:B------:R-:W-:Y:S02]  /*53c0*/  LEA.HI.X.SX32 R17, R38, R155.reuse, 0x1, P5 ;  /* 0x0000009b26117211 */ /* 0x080fe400028f0eff */
[-C--:B0-----:R-:W-:Y:S01]  /*53d0*/  IADD3 R12, P1, R234, R154.reuse, RZ ;  /* 0x0000009aea0c7210 */ /* 0x081fe20007f3e0ff */
[----:B------:R0:W-:Y:S01]  /*53e0*/  STL.64 [R1+0x498], R6 ;  /* 0x0004980601007387 */ /* 0x0001e20000100a00 */
[----:B------:R-:W-:Y:S02]  /*53f0*/  LEA.HI.X.SX32 R15, R39, R155, 0x1, P2 ;  /* 0x0000009b270f7211 */ /* 0x000fe400010f0eff */
[----:B-1----:R-:W-:-:S02]  /*5400*/  IADD3 R10, P0, R40, R154, RZ ;  /* 0x0000009a280a7210 */ /* 0x002fc40007f1e0ff */
[-C--:B------:R-:W-:Y:S02]  /*5410*/  LEA.HI.X.SX32 R13, R242, R155.reuse, 0x1, P1 ;  /* 0x0000009bf20d7211 */ /* 0x080fe400008f0eff */
[-C--:B---3--:R-:W-:Y:S01]  /*5420*/  IADD3 R8, P3, R236, R154.reuse, RZ ;  /* 0x0000009aec087210 */ /* 0x088fe20007f7e0ff */
[----:B------:R1:W-:Y:S01]  /*5430*/  STL.64 [R1+0x420], R18 ;  /* 0x0004201201007387 */ /* 0x0003e20000100a00 */
[-C--:B------:R-:W-:Y:S02]  /*5440*/  LEA.HI.X.SX32 R11, R243, R155.reuse, 0x1, P0 ;  /* 0x0000009bf30b7211 */ /* 0x080fe400000f0eff */
[-C--:B0-----:R-:W-:Y:S01]  /*5450*/  IADD3 R6, P4, R238, R154.reuse, RZ ;  /* 0x0000009aee067210 */ /* 0x081fe20007f9e0ff */
[----:B------:R0:W-:Y:S01]  /*5460*/  STL.64 [R1+0x328], R16 ;  /* 0x0003281001007387 */ /* 0x0001e20000100a00 */
[-C--:B------:R-:W-:Y:S02]  /*5470*/  LEA.HI.X.SX32 R9, R40, R155.reuse, 0x1, P3 ;  /* 0x0000009b28097211 */ /* 0x080fe400018f0eff */
[----:B------:R-:W-:Y:S01]  /*5480*/  LEA.HI.X.SX32 R7, R246, R155, 0x1, P4 ;  /* 0x0000009bf6077211 */ /* 0x000fe200020f0eff */
[----:B------:R3:W-:Y:S01]  /*5490*/  STL.64 [R1+0x148], R14 ;  /* 0x0001480e01007387 */ /* 0x0007e20000100a00 */
[----:B-1----:R-:W-:-:S03]  /*54a0*/  IADD3 R18, P6, R45, R154, RZ ;  /* 0x0000009a2d127210 */ /* 0x002fc60007fde0ff */
[----:B------:R1:W-:Y:S01]  /*54b0*/  STL.64 [R1+0x140], R12 ;  /* 0x0001400c01007387 */ /* 0x0003e20000100a00 */
[----:B0-----:R-:W-:-:S03]  /*54c0*/  IADD3 R16, P5, R43, R154, RZ ;  /* 0x0000009a2b107210 */ /* 0x001fc60007fbe0ff */
[----:B------:R0:W-:Y:S01]  /*54d0*/  STL.64 [R1+0x320], R10 ;  /* 0x0003200a01007387 */ /* 0x0001e20000100a00 */
[-C--:B------:R-:W-:Y:S02]  /*54e0*/  LEA.HI.X.SX32 R19, R250, R155.reuse, 0x1, P6 ;  /* 0x0000009bfa137211 */ /* 0x080fe400030f0eff */
[-C--:B---3--:R-:W-:Y:S01]  /*54f0*/  IADD3 R14, P2, R240, R154.reuse, RZ ;  /* 0x0000009af00e7210 */ /* 0x088fe20007f5e0ff */
[----:B------:R3:W-:Y:S01]  /*5500*/  STL.64 [R1+0x138], R8 ;  /* 0x0001380801007387 */ /* 0x0007e20000100a00 */
[-C--:B------:R-:W-:Y:S02]  /*5510*/  LEA.HI.X.SX32 R17, R45, R155.reuse, 0x1, P5 ;  /* 0x0000009b2d117211 */ /* 0x080fe400028f0eff */
[-C--:B-1----:R-:W-:Y:S01]  /*5520*/  IADD3 R12, P1, R241, R154.reuse, RZ ;  /* 0x0000009af10c7210 */ /* 0x082fe20007f3e0ff */
[----:B------:R1:W-:Y:S01]  /*5530*/  STL.64 [R1+0x130], R6 ;  /* 0x0001300601007387 */ /* 0x0003e20000100a00 */
[----:B------:R-:W-:Y:S02]  /*5540*/  LEA.HI.X.SX32 R15, R43, R155, 0x1, P2 ;  /* 0x0000009b2b0f7211 */ /* 0x000fe400010f0eff */
[----:B0-----:R-:W-:-:S02]  /*5550*/  IADD3 R10, P0, R41, R154, RZ ;  /* 0x0000009a290a7210 */ /* 0x001fc40007f1e0ff */
[-C--:B------:R-:W-:Y:S02]  /*5560*/  LEA.HI.X.SX32 R13, R248, R155.reuse, 0x1, P1 ;  /* 0x0000009bf80d7211 */ /* 0x080fe400008f0eff */
[-C--:B---3--:R-:W-:Y:S01]  /*5570*/  IADD3 R8, P3, R244, R154.reuse, RZ ;  /* 0x0000009af4087210 */ /* 0x088fe20007f7e0ff */
[----:B------:R-:W-:Y:S01]  /*5580*/  STL.64 [R1+0x418], R18 ;  /* 0x0004181201007387 */ /* 0x000fe20000100a00 */
[-C--:B------:R-:W-:Y:S02]  /*5590*/  LEA.HI.X.SX32 R11, R249, R155.reuse, 0x1, P0 ;  /* 0x0000009bf90b7211 */ /* 0x080fe400000f0eff */
[----:B-1----:R-:W-:Y:S01]  /*55a0*/  IADD3 R6, P4, R245, R154, RZ ;  /* 0x0000009af5067210 */ /* 0x002fe20007f9e0ff */
[----:B------:R-:W-:Y:S01]  /*55b0*/  STL.64 [R1+0x318], R16 ;  /* 0x0003181001007387 */ /* 0x000fe20000100a00 */
[-C--:B------:R-:W-:Y:S02]  /*55c0*/  LEA.HI.X.SX32 R9, R41, R155.reuse, 0x1, P3 ;  /* 0x0000009b29097211 */ /* 0x080fe400018f0eff */
[----:B------:R-:W-:Y:S01]  /*55d0*/  LEA.HI.X.SX32 R7, R247, R155, 0x1, P4 ;  /* 0x0000009bf7077211 */ /* 0x000fe200020f0eff */
[----:B------:R-:W-:Y:S01]  /*55e0*/  STL.64 [R1+0x128], R14 ;  /* 0x0001280e01007387 */ /* 0x000fe20000100a00 */
[----:B--2---:R-:W-:-:S03]  /*55f0*/  LOP3.LUT R4, R2, 0x10, RZ, 0x3c, !PT ;  /* 0x0000001002047812 */ /* 0x004fc600078e3cff */
[----:B------:R-:W-:Y:S01]  /*5600*/  STL.64 [R1+0x120], R12 ;  /* 0x0001200c01007387 */ /* 0x000fe20000100a00 */
[----:B------:R-:W-:-:S03]  /*5610*/  LOP3.LUT R4, R2, 0x40, RZ, 0x3c, !PT ;  /* 0x0000004002047812 */ /* 0x000fc600078e3cff */
[----:B------:R-:W-:Y:S01]  /*5620*/  STL.64 [R1+0x310], R10 ;  /* 0x0003100a01007387 */ /* 0x000fe20000100a00 */
[----:B------:R-:W-:-:S03]  /*5630*/  CS2R R134, SRZ ;  /* 0x0000000000867805 */ /* 0x000fc6000001ff00 */
[----:B------:R-:W-:Y:S01]  /*5640*/  STL.64 [R1+0x118], R8 ;  /* 0x0001180801007387 */ /* 0x000fe20000100a00 */
[----:B------:R-:W-:Y:S02]  /*5650*/  CS2R R136, SRZ ;  /* 0x0000000000887805 */ /* 0x000fe4000001ff00 */
[----:B------:R-:W-:Y:S01]  /*5660*/  CS2R R138, SRZ ;  /* 0x00000000008a7805 */ /* 0x000fe2000001ff00 */
[----:B------:R0:W-:Y:S01]  /*5670*/  STL.64 [R1+0x110], R6 ;  /* 0x0001100601007387 */ /* 0x0001e20000100a00 */
[----:B------:R-:W-:Y:S02]  /*5680*/  CS2R R140, SRZ ;  /* 0x00000000008c7805 */ /* 0x000fe4000001ff00 */
[----:B------:R-:W-:Y:S02]  /*5690*/  CS2R R142, SRZ ;  /* 0x00000000008e7805 */ /* 0x000fe4000001ff00 */
[----:B------:R-:W-:Y:S02]  /*56a0*/  CS2R R144, SRZ ;  /* 0x0000000000907805 */ /* 0x000fe4000001ff00 */
[----:B------:R-:W-:-:S02]  /*56b0*/  CS2R R146, SRZ ;  /* 0x0000000000927805 */ /* 0x000fc4000001ff00 */
[----:B------:R-:W-:Y:S02]  /*56c0*/  CS2R R148, SRZ ;  /* 0x0000000000947805 */ /* 0x000fe4000001ff00 */
[----:B------:R-:W-:Y:S02]  /*56d0*/  CS2R R150, SRZ ;  /* 0x0000000000967805 */ /* 0x000fe4000001ff00 */
[C---:B------:R-:W-:Y:S01]  /*56e0*/  LOP3.LUT R4, R2.reuse, 0x70, RZ, 0x3c, !PT ;  /* 0x0000007002047812 */ /* 0x040fe200078e3cff */
[----:B------:R-:W-:Y:S01]  /*56f0*/  UIADD3.64 UR42, UR10, 0x2, URZ ;  /* 0x000000020a2a7897 */ /* 0x000fe2000fffe03f */
[C---:B0-----:R-:W-:Y:S02]  /*5700*/  LOP3.LUT R7, R2.reuse, 0x20, RZ, 0x3c, !PT ;  /* 0x0000002002077812 */ /* 0x041fe400078e3cff */
[C---:B------:R-:W-:Y:S02]  /*5710*/  LOP3.LUT R6, R2.reuse, 0x30, RZ, 0x3c, !PT ;  /* 0x0000003002067812 */ /* 0x040fe400078e3cff */
[----:B------:R-:W-:-:S02]  /*5720*/  LOP3.LUT R7, R2, 0x50, RZ, 0x3c, !PT ;  /* 0x0000005002077812 */ /* 0x000fc400078e3cff */
[----:B------:R-:W-:Y:S01]  /*5730*/  LOP3.LUT R6, R2, 0x60, RZ, 0x3c, !PT ;  /* 0x0000006002067812 */ /* 0x000fe200078e3cff */
[----:B------:R-:W-:Y:S02]  /*5740*/  UIADD3.64 UR38, UR10, 0x4, URZ ;  /* 0x000000040a267897 */ /* 0x000fe4000fffe03f */
[----:B------:R-:W-:Y:S02]  /*5750*/  UIADD3.64 UR34, UR10, 0x3fe, URZ ;  /* 0x000003fe0a227897 */ /* 0x000fe4000fffe03f */
[----:B------:R-:W-:Y:S02]  /*5760*/  UIADD3.64 UR30, UR10, 0x400, URZ ;  /* 0x000004000a1e7897 */ /* 0x000fe4000fffe03f */
[----:B------:R-:W-:Y:S02]  /*5770*/  UIADD3.64 UR26, UR10, 0x402, URZ ;  /* 0x000004020a1a7897 */ /* 0x000fe4000fffe03f */
[----:B------:R-:W-:Y:S02]  /*5780*/  UIADD3.64 UR22, UR10, 0x404, URZ ;  /* 0x000004040a167897 */ /* 0x000fe4000fffe03f */
[----:B------:R-:W-:-:S02]  /*5790*/  UIADD3.64 UR40, UR8, 0x80, URZ ;  /* 0x0000008008287897 */ /* 0x000fc4000fffe03f */
[----:B------:R-:W-:Y:S02]  /*57a0*/  UIADD3.64 UR36, UR8, 0x100, URZ ;  /* 0x0000010008247897 */ /* 0x000fe4000fffe03f */
[----:B------:R-:W-:Y:S02]  /*57b0*/  UIADD3.64 UR32, UR8, 0x180, URZ ;  /* 0x0000018008207897 */ /* 0x000fe4000fffe03f */
[----:B------:R-:W-:Y:S02]  /*57c0*/  UIADD3.64 UR28, UR8, 0x200, URZ ;  /* 0x00000200081c7897 */ /* 0x000fe4000fffe03f */
[----:B------:R-:W-:Y:S02]  /*57d0*/  UIADD3.64 UR24, UR8, 0x280, URZ ;  /* 0x0000028008187897 */ /* 0x000fe4000fffe03f */
[----:B------:R-:W-:Y:S01]  /*57e0*/  UIADD3.64 UR20, UR8, 0x300, URZ ;  /* 0x0000030008147897 */ /* 0x000fe2000fffe03f */
[----:B------:R-:W-:-:S11]  /*57f0*/  UMOV UR19, 0x40000040 ;  /* 0x4000004000137882 */ /* 0x000fd60000000000 */
.L_x_1:
[----:B------:R-:W2:Y:S04]  /*5800*/  LDL.64 R18, [R1+0x100] ;  /* 0x0001000001127983 */ /* 0x000ea80000100a00 */
[----:B------:R-:W3:Y:S01]  /*5810*/  LDL.64 R162, [R1+0x100] ;  /* 0x0001000001a27983 */ /* 0x000ee20000100a00 */
[----:B------:R-:W-:-:S03]  /*5820*/  IMAD R165, R5, 0x4c, RZ ;  /* 0x0000004c05a57824 */ /* 0x000fc600078e02ff */
[----:B------:R-:W4:Y:S04]  /*5830*/  LDL.64 R170, [R1+0xf8] ;  /* 0x0000f80001aa7983 */ /* 0x000f280000100a00 */
        /* <DEDUP_REMOVED lines=8> */
[----:B------:R-:W4:Y:S01]  /*58c0*/  LDL.64 R172, [R1+0xd8] ;  /* 0x0000d80001ac7983 */ /* 0x000f220000100a00 */
[----:B--2--5:R-:W-:-:S05]  /*58d0*/  IADD3 R18, R165, R152, RZ ;  /* 0x00000098a5127210 */ /* 0x024fca0007ffe0ff */
[----:B------:R-:W-:Y:S04]  /*58e0*/  STL [R1+0x100], R18 ;  /* 0x0001001201007387 */ /* 0x000fe80000100800 */
[----:B------:R-:W2:Y:S01]  /*58f0*/  LDL.64 R174, [R1+0xb0] ;  /* 0x0000b00001ae7983 */ /* 0x000ea20000100a00 */
[C---:B------:R-:W-:Y:S01]  /*5900*/  IMAD.SHL.U32 R4, R5.reuse, 0x2, RZ ;  /* 0x0000000205047824 */ /* 0x040fe200078e00ff */
[CC--:B------:R-:W-:Y:S02]  /*5910*/  LEA R188, P0, R5.reuse, R152.reuse, 0x2 ;  /* 0x0000009805bc7211 */ /* 0x0c0fe400078010ff */
[C---:B------:R-:W-:Y:S02]  /*5920*/  SHF.L.U32 R6, R5.reuse, 0x2, RZ ;  /* 0x0000000205067819 */ /* 0x040fe400000006ff */
[C---:B------:R-:W-:Y:S01]  /*5930*/  LEA R186, P1, R5.reuse, R152, 0x3 ;  /* 0x0000009805ba7211 */ /* 0x040fe200078218ff */
[----:B---3--:R-:W-:Y:S01]  /*5940*/  IMAD.MOV.U32 R19, RZ, RZ, R163 ;  /* 0x000000ffff137224 */ /* 0x008fe200078e00a3 */
[-C--:B------:R-:W-:Y:S01]  /*5950*/  LEA.HI.X.SX32 R189, R4, R153.reuse, 0x1, P0 ;  /* 0x0000009904bd7211 */ /* 0x080fe200000f0eff */
[C---:B------:R-:W-:Y:S01]  /*5960*/  IMAD R164, R5.reuse, 0x50, RZ ;  /* 0x0000005005a47824 */ /* 0x040fe200078e02ff */
[----:B------:R-:W-:Y:S01]  /*5970*/  LEA.HI.X.SX32 R187, R6, R153, 0x1, P1 ;  /* 0x0000009906bb7211 */ /* 0x000fe200008f0eff */
[C---:B------:R-:W-:Y:S01]  /*5980*/  IMAD.SHL.U32 R7, R5.reuse, 0x10, RZ ;  /* 0x0000001005077824 */ /* 0x040fe200078e00ff */
[----:B------:R-:W-:-:S02]  /*5990*/  SHF.L.U32 R6, R5, 0x3, RZ ;  /* 0x0000000305067819 */ /* 0x000fc400000006ff */
[C---:B------:R-:W-:Y:S02]  /*59a0*/  SHF.L.U32 R9, R5.reuse, 0x5, RZ ;  /* 0x0000000505097819 */ /* 0x040fe400000006ff */
[CC--:B------:R-:W-:Y:S02]  /*59b0*/  LEA R10, P2, R5.reuse, R152.reuse, 0x6 ;  /* 0x00000098050a7211 */ /* 0x0c0fe400078430ff */
[C---:B------:R-:W-:Y:S01]  /*59c0*/  SHF.L.U32 R16, R5.reuse, 0x6, RZ ;  /* 0x0000000605107819 */ /* 0x040fe200000006ff */
[C---:B------:R-:W-:Y:S01]  /*59d0*/  IMAD R79, R5.reuse, 0x54, RZ ;  /* 0x00000054054f7824 */ /* 0x040fe200078e02ff */
[CC--:B------:R-:W-:Y:S02]  /*59e0*/  LEA R14, P0, R5.reuse, R152.reuse, 0x4 ;  /* 0x00000098050e7211 */ /* 0x0c0fe400078020ff */
[CC--:B------:R-:W-:Y:S01]  /*59f0*/  LEA R8, P3, R5.reuse, R152.reuse, 0x7 ;  /* 0x0000009805087211 */ /* 0x0c0fe200078638ff */
[C---:B------:R-:W-:Y:S01]  /*5a00*/  IMAD R182, R5.reuse, 0x56, RZ ;  /* 0x0000005605b67824 */ /* 0x040fe200078e02ff */
[----:B------:R-:W-:Y:S01]  /*5a10*/  LEA.HI.X.SX32 R15, R6, R153, 0x1, P0 ;  /* 0x00000099060f7211 */ /* 0x000fe200000f0eff */
[----:B------:R-:W-:Y:S01]  /*5a20*/  IMAD R163, R5, 0x4e, RZ ;  /* 0x0000004e05a37824 */ /* 0x000fe200078e02ff */
[----:B------:R-:W3:Y:S01]  /*5a30*/  LDL.64 R202, [R1+0xc8] ;  /* 0x0000c80001ca7983 */ /* 0x000ee20000100a00 */
[----:B------:R-:W-:Y:S01]  /*5a40*/  IMAD.WIDE R14, R3, 0x2, R14 ;  /* 0x00000002030e7825 */ /* 0x000fe200078e020e */
[----:B------:R-:W-:-:S02]  /*5a50*/  LEA R12, P1, R5, R152, 0x5 ;  /* 0x00000098050c7211 */ /* 0x000fc400078228ff */
[----:B------:R-:W3:Y:S04]  /*5a60*/  LDL.64 R210, [R1+0xd0] ;  /* 0x0000d00001d27983 */ /* 0x000ee80000100a00 */
[----:B------:R0:W3:Y:S01]  /*5a70*/  LDG.E.U16 R181, desc[UR14][R14.64] ;  /* 0x0000000e0eb57981 */ /* 0x0000e2000c1e1500 */
[-C--:B------:R-:W-:Y:S02]  /*5a80*/  LEA.HI.X.SX32 R11, R9, R153.reuse, 0x1, P2 ;  /* 0x00000099090b7211 */ /* 0x080fe400010f0eff */
[-C--:B----4-:R-:W-:Y:S01]  /*5a90*/  IADD3 R170, R163, R152.reuse, RZ ;  /* 0x00000098a3aa7210 */ /* 0x090fe20007ffe0ff */
[----:B------:R-:W4:Y:S01]  /*5aa0*/  LDL.64 R208, [R1+0xc8] ;  /* 0x0000c80001d07983 */ /* 0x000f220000100a00 */
[-C--:B------:R-:W-:Y:S02]  /*5ab0*/  LEA.HI.X.SX32 R9, R16, R153.reuse, 0x1, P3 ;  /* 0x0000009910097211 */ /* 0x080fe400018f0eff */
[----:B------:R-:W-:Y:S01]  /*5ac0*/  IADD3 R166, R164, R152, RZ ;  /* 0x00000098a4a67210 */ /* 0x000fe20007ffe0ff */
[----:B------:R-:W4:Y:S01]  /*5ad0*/  LDL.64 R16, [R1+0xd0] ;  /* 0x0000d00001107983 */ /* 0x000f220000100a00 */
[----:B0-----:R-:W-:Y:S01]  /*5ae0*/  IMAD R14, R5, 0x52, RZ ;  /* 0x00000052050e7824 */ /* 0x001fe200078e02ff */
[----:B------:R-:W-:-:S02]  /*5af0*/  LEA.HI.X.SX32 R13, R7, R153, 0x1, P1 ;  /* 0x00000099070d7211 */ /* 0x000fc400008f0eff */
[----:B------:R-:W4:Y:S01]  /*5b00*/  LDL.64 R206, [R1+0xc0] ;  /* 0x0000c00001ce7983 */ /* 0x000f220000100a00 */
[-C--:B------:R-:W-:Y:S02]  /*5b10*/  IADD3 R22, R79, R152.reuse, RZ ;  /* 0x000000984f167210 */ /* 0x080fe40007ffe0ff */
[-C--:B------:R-:W-:Y:S01]  /*5b20*/  IADD3 R160, R14, R152.reuse, RZ ;  /* 0x000000980ea07210 */ /* 0x080fe20007ffe0ff */
[----:B------:R-:W4:Y:S01]  /*5b30*/  LDL.64 R198, [R1+0xc0] ;  /* 0x0000c00001c67983 */ /* 0x000f220000100a00 */
[----:B------:R-:W-:Y:S01]  /*5b40*/  IMAD.MOV.U32 R23, RZ, RZ, R177 ;  /* 0x000000ffff177224 */ /* 0x000fe200078e00b1 */
[----:B------:R-:W-:Y:S02]  /*5b50*/  IADD3 R20, R182, R152, RZ ;  /* 0x00000098b6147210 */ /* 0x000fe40007ffe0ff */
[----:B------:R-:W4:Y:S01]  /*5b60*/  LDL.64 R192, [R1+0xb8] ;  /* 0x0000b80001c07983 */ /* 0x000f220000100a00 */
[----:B------:R-:W-:-:S03]  /*5b70*/  IMAD.WIDE R12, R3, 0x2, R12 ;  /* 0x00000002030c7825 */ /* 0x000fc600078e020c */
[----:B------:R-:W-:Y:S04]  /*5b80*/  STL [R1+0xf8], R170 ;  /* 0x0000f8aa01007387 */ /* 0x000fe80000100800 */
[----:B------:R-:W-:Y:S01]  /*5b90*/  STL [R1+0xf0], R166 ;  /* 0x0000f0a601007387 */ /* 0x000fe20000100800 */
[----:B------:R-:W-:-:S03]  /*5ba0*/  IMAD.WIDE R62, R3, 0x2, R22 ;  /* 0x00000002033e7825 */ /* 0x000fc600078e0216 */
[----:B------:R-:W-:Y:S04]  /*5bb0*/  STL [R1+0xe8], R160 ;  /* 0x0000e8a001007387 */ /* 0x000fe80000100800 */
[----:B------:R0:W-:Y:S04]  /*5bc0*/  STL [R1+0xe0], R22 ;  /* 0x0000e01601007387 */ /* 0x0001e80000100800 */
[----:B------:R-:W4:Y:S01]  /*5bd0*/  LDG.E.U16 R169, desc[UR14][R12.64] ;  /* 0x0000000e0ca97981 */ /* 0x000f22000c1e1500 */
[----:B------:R-:W-:Y:S01]  /*5be0*/  MOV R171, R195 ;  /* 0x000000c300ab7202 */ /* 0x000fe20000000f00 */
[----:B------:R-:W-:Y:S01]  /*5bf0*/  IMAD R180, R5, 0x58, RZ ;  /* 0x0000005805b47824 */ /* 0x000fe200078e02ff */
[----:B------:R-:W-:Y:S01]  /*5c00*/  MOV R161, R179 ;  /* 0x000000b300a17202 */ /* 0x000fe20000000f00 */
[----:B------:R-:W-:Y:S01]  /*5c10*/  IMAD.WIDE R10, R3, 0x2, R10 ;  /* 0x00000002030a7825 */ /* 0x000fe200078e020a */
[----:B------:R-:W-:Y:S01]  /*5c20*/  MOV R21, R173 ;  /* 0x000000ad00157202 */ /* 0x000fe20000000f00 */
[----:B------:R-:W4:Y:S04]  /*5c30*/  LDG.E.U16 R62, desc[UR14][R62.64] ;  /* 0x0000000e3e3e7981 */ /* 0x000f28000c1e1500 */
[----:B--2---:R-:W2:Y:S04]  /*5c40*/  LDL.64 R174, [R1+0xb8] ;  /* 0x0000b80001ae7983 */ /* 0x004ea80000100a00 */
[----:B------:R1:W-:Y:S04]  /*5c50*/  STL [R1+0xd8], R20 ;  /* 0x0000d81401007387 */ /* 0x0003e80000100800 */
[----:B0-----:R-:W2:Y:S04]  /*5c60*/  LDL.64 R22, [R1+0x88] ;  /* 0x0000880001167983 */ /* 0x001ea80000100a00 */
[----:B------:R-:W2:Y:S01]  /*5c70*/  LDL.64 R12, [R1+0xb0] ;  /* 0x0000b000010c7983 */ /* 0x000ea20000100a00 */
[----:B------:R-:W-:-:S02]  /*5c80*/  IMAD R195, R5, 0x5a, RZ ;  /* 0x0000005a05c37824 */ /* 0x000fc400078e02ff */
[C---:B------:R-:W-:Y:S01]  /*5c90*/  IMAD.WIDE R8, R3.reuse, 0x2, R8 ;  /* 0x0000000203087825 */ /* 0x040fe200078e0208 */
[----:B------:R0:W2:Y:S03]  /*5ca0*/  LDG.E.U16 R85, desc[UR14][R10.64] ;  /* 0x0000000e0a557981 */ /* 0x0000a6000c1e1500 */
[----:B------:R-:W-:Y:S01]  /*5cb0*/  IMAD.WIDE R6, R3, 0x2, R18 ;  /* 0x0000000203067825 */ /* 0x000fe200078e0212 */
[----:B------:R1:W2:Y:S03]  /*5cc0*/  LDG.E.U16 R81, desc[UR14][R8.64] ;  /* 0x0000000e08517981 */ /* 0x0002a6000c1e1500 */
[----:B------:R-:W-:Y:S01]  /*5cd0*/  IMAD R200, R5, 0x5c, RZ ;  /* 0x0000005c05c87824 */ /* 0x000fe200078e02ff */
[----:B------:R1:W2:Y:S01]  /*5ce0*/  LDG.E.U16 R19, desc[UR14][R6.64] ;  /* 0x0000000e06137981 */ /* 0x0002a2000c1e1500 */
[----:B------:R-:W-:-:S02]  /*5cf0*/  IMAD.MOV.U32 R167, RZ, RZ, R185 ;  /* 0x000000ffffa77224 */ /* 0x000fc400078e00b9 */
[----:B------:R-:W-:Y:S01]  /*5d00*/  IMAD R205, R5, 0x5e, RZ ;  /* 0x0000005e05cd7824 */ /* 0x000fe200078e02ff */
[----:B---3--:R-:W-:Y:S01]  /*5d10*/  IADD3 R202, R195, R152, RZ ;  /* 0x00000098c3ca7210 */ /* 0x008fe20007ffe0ff */
[----:B------:R-:W-:Y:S01]  /*5d20*/  IMAD R178, R5, 0x60, RZ ;  /* 0x0000006005b27824 */ /* 0x000fe200078e02ff */
[----:B------:R-:W3:Y:S01]  /*5d30*/  LDL.64 R196, [R1+0xa8] ;  /* 0x0000a80001c47983 */ /* 0x000ee20000100a00 */
[----:B0-----:R-:W-:-:S03]  /*5d40*/  IMAD.WIDE R10, R3, 0x2, R170 ;  /* 0x00000002030a7825 */ /* 0x001fc600078e02aa */
[----:B------:R-:W3:Y:S01]  /*5d50*/  LDL.64 R184, [R1+0xa0] ;  /* 0x0000a00001b87983 */ /* 0x000ee20000100a00 */
[----:B-1----:R-:W-:-:S03]  /*5d60*/  IMAD.WIDE R8, R3, 0x2, R166 ;  /* 0x0000000203087825 */ /* 0x002fc600078e02a6 */
[----:B------:R-:W3:Y:S01]  /*5d70*/  LDL.64 R176, [R1+0x98] ;  /* 0x0000980001b07983 */ /* 0x000ee20000100a00 */
[----:B------:R-:W-:-:S03]  /*5d80*/  IMAD.WIDE R6, R3, 0x2, R160 ;  /* 0x0000000203067825 */ /* 0x000fc600078e02a0 */
[----:B------:R-:W3:Y:S01]  /*5d90*/  LDL.64 R172, [R1+0x90] ;  /* 0x0000900001ac7983 */ /* 0x000ee20000100a00 */
[-C--:B----4-:R-:W-:Y:S01]  /*5da0*/  IADD3 R16, R180, R152.reuse, RZ ;  /* 0x00000098b4107210 */ /* 0x090fe20007ffe0ff */
[----:B------:R-:W-:Y:S02]  /*5db0*/  IMAD.WIDE R54, R3, 0x2, R20 ;  /* 0x0000000203367825 */ /* 0x000fe400078e0214 */
[----:B------:R-:W4:Y:S04]  /*5dc0*/  LDL.64 R20, [R1+0xa8] ;  /* 0x0000a80001147983 */ /* 0x000f280000100a00 */
[----:B------:R-:W3:Y:S01]  /*5dd0*/  LDL.64 R170, [R1+0xa0] ;  /* 0x0000a00001aa7983 */ /* 0x000ee20000100a00 */
[----:B------:R-:W-:-:S03]  /*5de0*/  IADD3 R198, R200, R152, RZ ;  /* 0x00000098c8c67210 */ /* 0x000fc60007ffe0ff */
[----:B------:R-:W3:Y:S01]  /*5df0*/  LDL.64 R166, [R1+0x98] ;  /* 0x0000980001a67983 */ /* 0x000ee20000100a00 */
[----:B------:R-:W-:-:S03]  /*5e00*/  IADD3 R192, R205, R152, RZ ;  /* 0x00000098cdc07210 */ /* 0x000fc60007ffe0ff */
[----:B------:R-:W3:Y:S04]  /*5e10*/  LDL.64 R160, [R1+0x90] ;  /* 0x0000900001a07983 */ /* 0x000ee80000100a00 */
[----:B------:R-:W-:Y:S04]  /*5e20*/  STL [R1+0xd0], R16 ;  /* 0x0000d01001007387 */ /* 0x000fe80000100800 */
[----:B------:R-:W-:Y:S04]  /*5e30*/  STL [R1+0xc8], R202 ;  /* 0x0000c8ca01007387 */ /* 0x000fe80000100800 */
[----:B------:R-:W-:Y:S04]  /*5e40*/  STL [R1+0xc0], R198 ;  /* 0x0000c0c601007387 */ /* 0x000fe80000100800 */
[----:B------:R-:W-:Y:S04]  /*5e50*/  STL [R1+0xb8], R192 ;  /* 0x0000b8c001007387 */ /* 0x000fe80000100800 */
[----:B------:R0:W3:Y:S01]  /*5e60*/  LDG.E.U16 R75, desc[UR14][R6.64] ;  /* 0x0000000e064b7981 */ /* 0x0000e2000c1e1500 */
[----:B------:R-:W-:-:S02]  /*5e70*/  IMAD.MOV.U32 R199, RZ, RZ, R207 ;  /* 0x000000ffffc77224 */ /* 0x000fc400078e00cf */
[C---:B------:R-:W-:Y:S01]  /*5e80*/  IMAD R194, R5.reuse, 0x62, RZ ;  /* 0x0000006205c27824 */ /* 0x040fe200078e02ff */
[----:B------:R1:W3:Y:S01]  /*5e90*/  LDG.E.U16 R84, desc[UR14][R8.64] ;  /* 0x0000000e08547981 */ /* 0x0002e2000c1e1500 */
[C---:B------:R-:W-:Y:S02]  /*5ea0*/  IMAD R204, R5.reuse, 0x66, RZ ;  /* 0x0000006605cc7824 */ /* 0x040fe400078e02ff */
[----:B------:R-:W-:Y:S01]  /*5eb0*/  IMAD R36, R5, 0x68, RZ ;  /* 0x0000006805247824 */ /* 0x000fe200078e02ff */
[----:B------:R-:W-:Y:S01]  /*5ec0*/  MOV R203, R209 ;  /* 0x000000d100cb7202 */ /* 0x000fe20000000f00 */
[----:B------:R-:W-:Y:S01]  /*5ed0*/  IMAD.MOV.U32 R17, RZ, RZ, R211 ;  /* 0x000000ffff117224 */ /* 0x000fe200078e00d3 */
[----:B------:R-:W3:Y:S01]  /*5ee0*/  LDG.E.U16 R11, desc[UR14][R10.64] ;  /* 0x0000000e0a0b7981 */ /* 0x000ee2000c1e1500 */
[----:B------:R-:W-:-:S03]  /*5ef0*/  IMAD.WIDE R190, R3, 0x2, R152 ;  /* 0x0000000203be7825 */ /* 0x000fc600078e0298 */
[----:B------:R-:W3:Y:S01]  /*5f00*/  LDG.E.U16 R54, desc[UR14][R54.64] ;  /* 0x0000000e36367981 */ /* 0x000ee2000c1e1500 */
[----:B--2---:R-:W-:Y:S02]  /*5f10*/  IADD3 R174, R178, R152, RZ ;  /* 0x00000098b2ae7210 */ /* 0x004fe40007ffe0ff */
[----:B------:R-:W-:Y:S01]  /*5f20*/  MOV R193, R175 ;  /* 0x000000af00c17202 */ /* 0x000fe20000000f00 */
[----:B------:R-:W2:Y:S01]  /*5f30*/  LDL.64 R22, [R1+0x88] ;  /* 0x0000880001167983 */ /* 0x000ea20000100a00 */
[----:B------:R-:W-:-:S03]  /*5f40*/  IMAD.MOV.U32 R175, RZ, RZ, R13 ;  /* 0x000000ffffaf7224 */ /* 0x000fc600078e000d */
[----:B------:R1:W-:Y:S04]  /*5f50*/  STL [R1+0xb0], R174 ;  /* 0x0000b0ae01007387 */ /* 0x0003e80000100800 */
[----:B------:R-:W2:Y:S01]  /*5f60*/  LDL.64 R216, [R1+0x70] ;  /* 0x0000700001d87983 */ /* 0x000ea20000100a00 */
[----:B0-----:R-:W-:-:S03]  /*5f70*/  IMAD.WIDE R6, R3, 0x2, R174 ;  /* 0x0000000203067825 */ /* 0x001fc600078e02ae */
[----:B------:R-:W2:Y:S04]  /*5f80*/  LDL.64 R214, [R1+0x68] ;  /* 0x0000680001d67983 */ /* 0x000ea80000100a00 */
[----:B-1----:R-:W2:Y:S01]  /*5f90*/  LDL.64 R174, [R1+0x60] ;  /* 0x0000600001ae7983 */ /* 0x002ea20000100a00 */
[----:B------:R-:W-:-:S03]  /*5fa0*/  IMAD.WIDE R12, R3, 0x2, R198 ;  /* 0x00000002030c7825 */ /* 0x000fc600078e02c6 */
[----:B------:R-:W2:Y:S01]  /*5fb0*/  LDL.64 R224, [R1+0x80] ;  /* 0x0000800001e07983 */ /* 0x000ea20000100a00 */
[----:B------:R-:W-:Y:S02]  /*5fc0*/  IMAD R199, R5, 0x64, RZ ;  /* 0x0000006405c77824 */ /* 0x000fe400078e02ff */
[----:B------:R-:W-:Y:S01]  /*5fd0*/  IMAD.WIDE R8, R3, 0x2, R192 ;  /* 0x0000000203087825 */ /* 0x000fe200078e02c0 */
[----:B------:R-:W2:Y:S03]  /*5fe0*/  LDL.64 R222, [R1+0x78] ;  /* 0x0000780001de7983 */ /* 0x000ea60000100a00 */
[----:B------:R-:W-:Y:S01]  /*5ff0*/  IMAD R193, R5, 0x6a, RZ ;  /* 0x0000006a05c17824 */ /* 0x000fe200078e02ff */
[----:B------:R-:W2:Y:S04]  /*6000*/  LDL.64 R220, [R1+0x80] ;  /* 0x0000800001dc7983 */ /* 0x000ea80000100a00 */
[----:B------:R-:W2:Y:S01]  /*6010*/  LDL.64 R218, [R1+0x78] ;  /* 0x0000780001da7983 */ /* 0x000ea20000100a00 */
[----:B----4-:R-:W-:Y:S01]  /*6020*/  IADD3 R20, R194, R152, RZ ;  /* 0x00000098c2147210 */ /* 0x010fe20007ffe0ff */
[----:B------:R-:W-:-:S02]  /*6030*/  IMAD.WIDE R16, R3, 0x2, R16 ;  /* 0x0000000203107825 */ /* 0x000fc400078e0210 */
[----:B------:R0:W4:Y:S01]  /*6040*/  LDG.E.U16 R18, desc[UR14][R12.64] ;  /* 0x0000000e0c127981 */ /* 0x000122000c1e1500 */
[-C--:B---3--:R-:W-:Y:S02]  /*6050*/  IADD3 R170, R199, R152.reuse, RZ ;  /* 0x00000098c7aa7210 */ /* 0x088fe40007ffe0ff */
[-C--:B------:R-:W-:Y:S01]  /*6060*/  IADD3 R166, R204, R152.reuse, RZ ;  /* 0x00000098cca67210 */ /* 0x080fe20007ffe0ff */
[----:B------:R-:W-:Y:S01]  /*6070*/  STL [R1+0xa8], R20 ;  /* 0x0000a81401007387 */ /* 0x000fe20000100800 */
[----:B------:R-:W-:-:S03]  /*6080*/  IADD3 R160, R36, R152, RZ ;  /* 0x0000009824a07210 */ /* 0x000fc60007ffe0ff */
[----:B------:R1:W-:Y:S01]  /*6090*/  STL [R1+0xa0], R170 ;  /* 0x0000a0aa01007387 */ /* 0x0003e20000100800 */
[----:B------:R-:W-:-:S03]  /*60a0*/  IMAD.MOV.U32 R171, RZ, RZ, R185 ;  /* 0x000000ffffab7224 */ /* 0x000fc600078e00b9 */
[----:B------:R3:W-:Y:S01]  /*60b0*/  STL [R1+0x98], R166 ;  /* 0x000098a601007387 */ /* 0x0007e20000100800 */
[----:B------:R-:W-:-:S03]  /*60c0*/  MOV R167, R177 ;  /* 0x000000b100a77202 */ /* 0x000fc60000000f00 */
[----:B------:R3:W-:Y:S01]  /*60d0*/  STL [R1+0x90], R160 ;  /* 0x000090a001007387 */ /* 0x0007e20000100800 */
[----:B------:R-:W-:-:S03]  /*60e0*/  IMAD.MOV.U32 R161, RZ, RZ, R173 ;  /* 0x000000ffffa17224 */ /* 0x000fc600078e00ad */
[----:B------:R1:W4:Y:S01]  /*60f0*/  LDG.E.U16 R41, desc[UR14][R16.64] ;  /* 0x0000000e10297981 */ /* 0x000322000c1e1500 */
[----:B0-----:R-:W-:-:S03]  /*6100*/  IMAD.WIDE R12, R3, 0x2, R166 ;  /* 0x00000002030c7825 */ /* 0x001fc600078e02a6 */
[----:B------:R0:W4:Y:S04]  /*6110*/  LDG.E.U16 R10, desc[UR14][R8.64] ;  /* 0x0000000e080a7981 */ /* 0x000128000c1e1500 */
[----:B------:R3:W4:Y:S01]  /*6120*/  LDG.E.U16 R83, desc[UR14][R6.64] ;  /* 0x0000000e06537981 */ /* 0x000722000c1e1500 */
[C---:B-1----:R-:W-:Y:S01]  /*6130*/  IMAD.WIDE R16, R3.reuse, 0x2, R170 ;  /* 0x0000000203107825 */ /* 0x042fe200078e02aa */
[----:B------:R-:W-:Y:S02]  /*6140*/  MOV R21, R197 ;  /* 0x000000c500157202 */ /* 0x000fe40000000f00 */
[----:B------:R1:W4:Y:S01]  /*6150*/  LDG.E.U16 R190, desc[UR14][R190.64] ;  /* 0x0000000ebebe7981 */ /* 0x000322000c1e1500 */
[----:B0-----:R-:W-:-:S03]  /*6160*/  IMAD.WIDE R8, R3, 0x2, R160 ;  /* 0x0000000203087825 */ /* 0x001fc600078e02a0 */
[----:B------:R-:W4:Y:S01]  /*6170*/  LDG.E.U16 R53, desc[UR14][R12.64] ;  /* 0x0000000e0c357981 */ /* 0x000f22000c1e1500 */
[----:B--2---:R-:W-:-:S03]  /*6180*/  IADD3 R22, R193, R152, RZ ;  /* 0x00000098c1167210 */ /* 0x004fc60007ffe0ff */
[----:B------:R-:W2:Y:S04]  /*6190*/  LDL.64 R216, [R1+0x70] ;  /* 0x0000700001d87983 */ /* 0x000ea80000100a00 */
[----:B------:R0:W-:Y:S04]  /*61a0*/  STL [R1+0x88], R22 ;  /* 0x0000881601007387 */ /* 0x0001e80000100800 */
[----:B------:R-:W4:Y:S04]  /*61b0*/  LDL.64 R214, [R1+0x68] ;  /* 0x0000680001d67983 */ /* 0x000f280000100a00 */
[----:B------:R-:W4:Y:S04]  /*61c0*/  LDL.64 R174, [R1+0x60] ;  /* 0x0000600001ae7983 */ /* 0x000f280000100a00 */
[----:B------:R-:W4:Y:S04]  /*61d0*/  LDL.64 R208, [R1+0x48] ;  /* 0x0000480001d07983 */ /* 0x000f280000100a00 */
[----:B------:R-:W4:Y:S04]  /*61e0*/  LDL.64 R170, [R1+0x48] ;  /* 0x0000480001aa7983 */ /* 0x000f280000100a00 */
[----:B---3--:R-:W3:Y:S04]  /*61f0*/  LDL.64 R166, [R1+0x40] ;  /* 0x0000400001a67983 */ /* 0x008ee80000100a00 */
[----:B------:R-:W3:Y:S04]  /*6200*/  LDL.64 R206, [R1+0x40] ;  /* 0x0000400001ce7983 */ /* 0x000ee80000100a00 */
[----:B------:R-:W3:Y:S04]  /*6210*/  LDL.64 R184, [R1+0x38] ;  /* 0x0000380001b87983 */ /* 0x000ee80000100a00 */
[----:B------:R-:W3:Y:S04]  /*6220*/  LDL.64 R160, [R1+0x38] ;  /* 0x0000380001a07983 */ /* 0x000ee80000100a00 */
[----:B------:R-:W3:Y:S04]  /*6230*/  LDL.64 R212, [R1+0x58] ;  /* 0x0000580001d47983 */ /* 0x000ee80000100a00 */
[----:B------:R-:W3:Y:S01]  /*6240*/  LDL.64 R172, [R1+0x58] ;  /* 0x0000580001ac7983 */ /* 0x000ee20000100a00 */
[----:B------:R-:W-:-:S03]  /*6250*/  IMAD.WIDE R6, R3, 0x2, R22 ;  /* 0x0000000203067825 */ /* 0x000fc600078e0216 */
[----:B0-----:R-:W3:Y:S04]  /*6260*/  LDL.64 R22, [R1+0x50] ;  /* 0x0000500001167983 */ /* 0x001ee80000100a00 */
[----:B------:R-:W3:Y:S01]  /*6270*/  LDL.64 R210, [R1+0x50] ;  /* 0x0000500001d27983 */ /* 0x000ee20000100a00 */
[C---:B------:R-:W-:Y:S02]  /*6280*/  IMAD R176, R5.reuse, 0x70, RZ ;  /* 0x0000007005b07824 */ /* 0x040fe400078e02ff */
[----:B------:R-:W-:Y:S02]  /*6290*/  IMAD R192, R5, 0x72, RZ ;  /* 0x0000007205c07824 */ /* 0x000fe400078e02ff */
[----:B------:R-:W-:-:S04]  /*62a0*/  IMAD.WIDE R32, R3, 0x2, R202 ;  /* 0x0000000203207825 */ /* 0x000fc800078e02ca */
[C---:B------:R-:W-:Y:S02]  /*62b0*/  IMAD R198, R5.reuse, 0x6c, RZ ;  /* 0x0000006c05c67824 */ /* 0x040fe400078e02ff */
[----:B------:R-:W-:Y:S01]  /*62c0*/  IMAD R196, R5, 0x7c, RZ ;  /* 0x0000007c05c47824 */ /* 0x000fe200078e02ff */
[----:B------:R-:W-:Y:S01]  /*62d0*/  MOV R221, R225 ;  /* 0x000000e100dd7202 */ /* 0x000fe20000000f00 */
[----:B------:R-:W-:Y:S01]  /*62e0*/  IMAD.WIDE R20, R3, 0x2, R20 ;  /* 0x0000000203147825 */ /* 0x000fe200078e0214 */
[----:B------:R-:W3:Y:S03]  /*62f0*/  LDG.E.U16 R31, desc[UR14][R6.64] ;  /* 0x0000000e061f7981 */ /* 0x000ee6000c1e1500 */
[C---:B------:R-:W-:Y:S01]  /*6300*/  IMAD R197, R5.reuse, 0x74, RZ ;  /* 0x0000007405c57824 */ /* 0x040fe200078e02ff */
[----:B------:R-:W3:Y:S01]  /*6310*/  LDG.E.U16 R74, desc[UR14][R20.64] ;  /* 0x0000000e144a7981 */ /* 0x000ee2000c1e1500 */
[----:B------:R-:W-:-:S02]  /*6320*/  IMAD R203, R5, 0x6e, RZ ;  /* 0x0000006e05cb7824 */ /* 0x000fc400078e02ff */
[C---:B-1----:R-:W-:Y:S02]  /*6330*/  IMAD R191, R5.reuse, 0x7a, RZ ;  /* 0x0000007a05bf7824 */ /* 0x042fe400078e02ff */
[----:B------:R-:W-:Y:S01]  /*6340*/  IMAD R201, R5, 0x7e, RZ ;  /* 0x0000007e05c97824 */ /* 0x000fe200078e02ff */
[----:B------:R-:W-:Y:S01]  /*6350*/  IADD3 R218, R203, R152, RZ ;  /* 0x00000098cbda7210 */ /* 0x000fe20007ffe0ff */
[----:B------:R-:W-:Y:S01]  /*6360*/  IMAD.IADD R220, R198, 0x1, R152 ;  /* 0x00000001c6dc7824 */ /* 0x000fe200078e0298 */
[----:B------:R-:W-:Y:S01]  /*6370*/  MOV R219, R223 ;  /* 0x000000df00db7202 */ /* 0x000fe20000000f00 */
[----:B------:R0:W3:Y:S01]  /*6380*/  LDG.E.U16 R61, desc[UR14][R16.64] ;  /* 0x0000000e103d7981 */ /* 0x0000e2000c1e1500 */
[----:B------:R-:W-:-:S03]  /*6390*/  IMAD R202, R5, 0x76, RZ ;  /* 0x0000007605ca7824 */ /* 0x000fc600078e02ff */
[----:B------:R-:W-:Y:S04]  /*63a0*/  STL [R1+0x80], R220 ;  /* 0x000080dc01007387 */ /* 0x000fe80000100800 */
[----:B------:R-:W-:Y:S01]  /*63b0*/  STL [R1+0x78], R218 ;  /* 0x000078da01007387 */ /* 0x000fe20000100800 */
[----:B0-----:R-:W-:-:S03]  /*63c0*/  IMAD.WIDE R16, R3, 0x2, R220 ;  /* 0x0000000203107825 */ /* 0x001fc600078e02dc */
[----:B------:R0:W3:Y:S01]  /*63d0*/  LDG.E.U16 R40, desc[UR14][R8.64] ;  /* 0x0000000e08287981 */ /* 0x0000e2000c1e1500 */
[----:B------:R-:W-:-:S03]  /*63e0*/  IMAD R15, R5, 0x42, RZ ;  /* 0x00000042050f7824 */ /* 0x000fc600078e02ff */
[----:B------:R-:W3:Y:S01]  /*63f0*/  LDG.E.U16 R17, desc[UR14][R16.64] ;  /* 0x0000000e10117981 */ /* 0x000ee2000c1e1500 */
[----:B------:R-:W-:-:S03]  /*6400*/  IMAD.WIDE R188, R3, 0x2, R188 ;  /* 0x0000000203bc7825 */ /* 0x000fc600078e02bc */
[----:B------:R-:W3:Y:S01]  /*6410*/  LDG.E.U16 R32, desc[UR14][R32.64] ;  /* 0x0000000e20207981 */ /* 0x000ee2000c1e1500 */
[----:B0-----:R-:W-:Y:S01]  /*6420*/  IMAD.WIDE R8, R3, 0x2, R218 ;  /* 0x0000000203087825 */ /* 0x001fe200078e02da */
[----:B------:R-:W-:Y:S02]  /*6430*/  IADD3 R76, P4, R15, R152, RZ ;  /* 0x000000980f4c7210 */ /* 0x000fe40007f9e0ff */
[----:B------:R-:W3:Y:S04]  /*6440*/  LDG.E.U16 R188, desc[UR14][R188.64] ;  /* 0x0000000ebcbc7981 */ /* 0x000ee8000c1e1500 */
[----:B------:R-:W3:Y:S01]  /*6450*/  LDG.E.U16 R9, desc[UR14][R8.64] ;  /* 0x0000000e08097981 */ /* 0x000ee2000c1e1500 */
[C---:B------:R-:W-:Y:S02]  /*6460*/  IMAD R26, R5.reuse, 0x45, RZ ;  /* 0x00000045051a7824 */ /* 0x040fe400078e02ff */
[----:B------:R-:W-:-:S02]  /*6470*/  IMAD R27, R5, 0x23, RZ ;  /* 0x00000023051b7824 */ /* 0x000fc400078e02ff */
[C---:B------:R-:W-:Y:S02]  /*6480*/  IMAD R28, R5.reuse, 0x4b, RZ ;  /* 0x0000004b051c7824 */ /* 0x040fe400078e02ff */
[C---:B------:R-:W-:Y:S02]  /*6490*/  IMAD R34, R5.reuse, 0xae, RZ ;  /* 0x000000ae05227824 */ /* 0x040fe400078e02ff */
[C---:B------:R-:W-:Y:S02]  /*64a0*/  IMAD R37, R5.reuse, 0x61, RZ ;  /* 0x0000006105257824 */ /* 0x040fe400078e02ff */
[C---:B------:R-:W-:Y:S02]  /*64b0*/  IMAD R56, R5.reuse, 0xf6, RZ ;  /* 0x000000f605387824 */ /* 0x040fe400078e02ff */
[----:B------:R-:W-:Y:S01]  /*64c0*/  IMAD R157, R5, 0xc, RZ ;  /* 0x0000000c059d7824 */ /* 0x000fe200078e02ff */
[----:B--2---:R-:W-:-:S05]  /*64d0*/  IADD3 R216, R176, R152, RZ ;  /* 0x00000098b0d87210 */ /* 0x004fca0007ffe0ff */
[----:B------:R-:W-:-:S04]  /*64e0*/  IMAD.WIDE R20, R3, 0x2, R216 ;  /* 0x0000000203147825 */ /* 0x000fc800078e02d8 */
[----:B----4-:R-:W-:Y:S01]  /*64f0*/  IMAD.IADD R214, R192, 0x1, R152 ;  /* 0x00000001c0d67824 */ /* 0x010fe200078e0298 */
[----:B------:R0:W2:Y:S01]  /*6500*/  LDG.E.U16 R82, desc[UR14][R20.64] ;  /* 0x0000000e14527981 */ /* 0x0000a2000c1e1500 */
[----:B------:R-:W-:Y:S02]  /*6510*/  IADD3 R174, R197, R152, RZ ;  /* 0x00000098c5ae7210 */ /* 0x000fe40007ffe0ff */
[C---:B------:R-:W-:Y:S01]  /*6520*/  IMAD.WIDE R12, R3.reuse, 0x2, R214 ;  /* 0x00000002030c7825 */ /* 0x040fe200078e02d6 */
[----:B------:R-:W-:Y:S03]  /*6530*/  STL [R1+0x70], R216 ;  /* 0x000070d801007387 */ /* 0x000fe60000100800 */
[----:B------:R-:W-:Y:S01]  /*6540*/  IMAD.WIDE R6, R3, 0x2, R174 ;  /* 0x0000000203067825 */ /* 0x000fe200078e02ae */
[----:B------:R1:W4:Y:S01]  /*6550*/  LDG.E.U16 R73, desc[UR14][R12.64] ;  /* 0x0000000e0c497981 */ /* 0x000322000c1e1500 */
[----:B------:R-:W-:-:S02]  /*6560*/  MOV R171, R209 ;  /* 0x000000d100ab7202 */ /* 0x000fc40000000f00 */
[-C--:B------:R-:W-:Y:S02]  /*6570*/  IADD3 R170, R191, R152.reuse, RZ ;  /* 0x00000098bfaa7210 */ /* 0x080fe40007ffe0ff */
[----:B---3--:R-:W-:Y:S01]  /*6580*/  IADD3 R166, R196, R152, RZ ;  /* 0x00000098c4a67210 */ /* 0x008fe20007ffe0ff */
[----:B------:R-:W-:Y:S01]  /*6590*/  IMAD.MOV.U32 R167, RZ, RZ, R207 ;  /* 0x000000ffffa77224 */ /* 0x000fe200078e00cf */
[----:B------:R-:W-:Y:S01]  /*65a0*/  STL [R1+0x68], R214 ;  /* 0x000068d601007387 */ /* 0x000fe20000100800 */
[----:B0-----:R-:W-:-:S03]  /*65b0*/  IMAD.WIDE R20, R3, 0x2, R170 ;  /* 0x0000000203147825 */ /* 0x001fc600078e02aa */
[----:B------:R0:W-:Y:S01]  /*65c0*/  STL [R1+0x60], R174 ;  /* 0x000060ae01007387 */ /* 0x0001e20000100800 */
[----:B-1----:R-:W-:Y:S01]  /*65d0*/  IMAD.WIDE R12, R3, 0x2, R166 ;  /* 0x00000002030c7825 */ /* 0x002fe200078e02a6 */
[----:B------:R-:W-:Y:S02]  /*65e0*/  MOV R161, R185 ;  /* 0x000000b900a17202 */ /* 0x000fe40000000f00 */
[----:B------:R1:W3:Y:S01]  /*65f0*/  LDG.E.U16 R60, desc[UR14][R6.64] ;  /* 0x0000000e063c7981 */ /* 0x0002e2000c1e1500 */
[----:B------:R-:W-:-:S03]  /*6600*/  IADD3 R160, R201, R152, RZ ;  /* 0x00000098c9a07210 */ /* 0x000fc60007ffe0ff */
[----:B------:R1:W3:Y:S01]  /*6610*/  LDG.E.U16 R30, desc[UR14][R20.64] ;  /* 0x0000000e141e7981 */ /* 0x0002e2000c1e1500 */
[----:B0-----:R-:W-:Y:S01]  /*6620*/  IMAD R174, R5, 0x78, RZ ;  /* 0x0000007805ae7824 */ /* 0x001fe200078e02ff */
[----:B------:R-:W-:Y:S02]  /*6630*/  MOV R173, R213 ;  /* 0x000000d500ad7202 */ /* 0x000fe40000000f00 */
[----:B------:R0:W3:Y:S01]  /*6640*/  LDG.E.U16 R16, desc[UR14][R12.64] ;  /* 0x0000000e0c107981 */ /* 0x0000e2000c1e1500 */
[-C--:B------:R-:W-:Y:S01]  /*6650*/  IADD3 R172, R202, R152.reuse, RZ ;  /* 0x00000098caac7210 */ /* 0x080fe20007ffe0ff */
[----:B-1----:R-:W-:Y:S01]  /*6660*/  IMAD.WIDE R6, R3, 0x2, R160 ;  /* 0x0000000203067825 */ /* 0x002fe200078e02a0 */
[----:B------:R-:W-:-:S03]  /*6670*/  IADD3 R22, R174, R152, RZ ;  /* 0x00000098ae167210 */ /* 0x000fc60007ffe0ff */
[----:B------:R-:W-:Y:S01]  /*6680*/  IMAD R20, R5, 0x82, RZ ;  /* 0x0000008205147824 */ /* 0x000fe200078e02ff */
[----:B------:R1:W3:Y:S01]  /*6690*/  LDG.E.U16 R8, desc[UR14][R6.64] ;  /* 0x0000000e06087981 */ /* 0x0002e2000c1e1500 */
[----:B------:R-:W-:-:S04]  /*66a0*/  IMAD.WIDE R24, R3, 0x2, R172 ;  /* 0x0000000203187825 */ /* 0x000fc800078e02ac */
[C---:B0-----:R-:W-:Y:S01]  /*66b0*/  IMAD R12, R5.reuse, 0x84, RZ ;  /* 0x00000084050c7824 */ /* 0x041fe200078e02ff */
[-C--:B------:R-:W-:Y:S01]  /*66c0*/  IADD3 R20, P0, R20, R152.reuse, RZ ;  /* 0x0000009814147210 */ /* 0x080fe20007f1e0ff */
[----:B------:R-:W-:Y:S02]  /*66d0*/  IMAD.MOV.U32 R23, RZ, RZ, R211 ;  /* 0x000000ffff177224 */ /* 0x000fe400078e00d3 */
[C---:B------:R-:W-:Y:S02]  /*66e0*/  IMAD R13, R5.reuse, 0x21, RZ ;  /* 0x00000021050d7824 */ /* 0x040fe400078e02ff */
[C---:B-1----:R-:W-:Y:S02]  /*66f0*/  IMAD R7, R5.reuse, 0x41, RZ ;  /* 0x0000004105077824 */ /* 0x042fe400078e02ff */
[----:B------:R-:W-:Y:S01]  /*6700*/  IMAD R6, R5, 0x86, RZ ;  /* 0x0000008605067824 */ /* 0x000fe200078e02ff */
[----:B------:R-:W-:Y:S01]  /*6710*/  STL [R1+0x58], R172 ;  /* 0x000058ac01007387 */ /* 0x000fe20000100800 */
[----:B------:R-:W-:-:S03]  /*6720*/  IADD3 R12, P1, R12, R152, RZ ;  /* 0x000000980c0c7210 */ /* 0x000fc60007f3e0ff */
[----:B------:R0:W-:Y:S01]  /*6730*/  STL [R1+0x50], R22 ;  /* 0x0000501601007387 */ /* 0x0001e20000100800 */
[----:B------:R-:W-:-:S03]  /*6740*/  IADD3 R6, P2, R6, R152, RZ ;  /* 0x0000009806067210 */ /* 0x000fc60007f5e0ff */
[----:B------:R1:W3:Y:S01]  /*6750*/  LDG.E.U16 R52, desc[UR14][R24.64] ;  /* 0x0000000e18347981 */ /* 0x0002e2000c1e1500 */
[-C--:B------:R-:W-:Y:S02]  /*6760*/  LEA.HI.X.SX32 R21, R7, R153.reuse, 0x1, P0 ;  /* 0x0000009907157211 */ /* 0x080fe400000f0eff */
[-C--:B------:R-:W-:Y:S01]  /*6770*/  LEA.HI.X.SX32 R77, R13, R153.reuse, 0x1, P4 ;  /* 0x000000990d4d7211 */ /* 0x080fe200020f0eff */
[----:B0-----:R-:W-:Y:S01]  /*6780*/  IMAD.WIDE R22, R3, 0x2, R22 ;  /* 0x0000000203167825 */ /* 0x001fe200078e0216 */
[----:B------:R-:W-:-:S03]  /*6790*/  LEA.HI.X.SX32 R13, R15, R153, 0x1, P1 ;  /* 0x000000990f0d7211 */ /* 0x000fc600008f0eff */
[----:B-1----:R-:W-:Y:S01]  /*67a0*/  IMAD R24, R5, 0x43, RZ ;  /* 0x0000004305187824 */ /* 0x002fe200078e02ff */
[----:B------:R0:W3:Y:S01]  /*67b0*/  LDG.E.U16 R39, desc[UR14][R22.64] ;  /* 0x0000000e16277981 */ /* 0x0000e2000c1e1500 */
[----:B------:R-:W-:-:S03]  /*67c0*/  IMAD.WIDE R20, R3, 0x2, R20 ;  /* 0x0000000203147825 */ /* 0x000fc600078e0214 */
[-C--:B------:R-:W-:Y:S01]  /*67d0*/  LEA.HI.X.SX32 R7, R24, R153.reuse, 0x1, P2 ;  /* 0x0000009918077211 */ /* 0x080fe200010f0eff */
[C---:B------:R-:W-:Y:S01]  /*67e0*/  IMAD.WIDE R12, R3.reuse, 0x2, R12 ;  /* 0x00000002030c7825 */ /* 0x040fe200078e020c */
[----:B------:R1:W3:Y:S01]  /*67f0*/  LDG.E.U16 R72, desc[UR14][R20.64] ;  /* 0x0000000e14487981 */ /* 0x0002e2000c1e1500 */
[----:B0-----:R-:W-:Y:S02]  /*6800*/  IADD3 R22, P3, R4, R152, RZ ;  /* 0x0000009804167210 */ /* 0x001fe40007f7e0ff */
[----:B------:R-:W-:Y:S01]  /*6810*/  IMAD.WIDE R6, R3, 0x2, R6 ;  /* 0x0000000203067825 */ /* 0x000fe200078e0206 */
[----:B------:R0:W3:Y:S01]  /*6820*/  LDG.E.U16 R59, desc[UR14][R12.64] ;  /* 0x0000000e0c3b7981 */ /* 0x0000e2000c1e1500 */
[C---:B------:R-:W-:Y:S02]  /*6830*/  LEA.HI.X.SX32 R23, R5.reuse, R153, 0x1, P3 ;  /* 0x0000009905177211 */ /* 0x040fe400018f0eff */
[C---:B------:R-:W-:Y:S01]  /*6840*/  IMAD R4, R5.reuse, 0x22, RZ ;  /* 0x0000002205047824 */ /* 0x040fe200078e02ff */
[----:B------:R0:W3:Y:S01]  /*6850*/  LDG.E.U16 R51, desc[UR14][R6.64] ;  /* 0x0000000e06337981 */ /* 0x0000e2000c1e1500 */
[----:B-1----:R-:W-:-:S02]  /*6860*/  IMAD R20, R5, 0x88, RZ ;  /* 0x0000008805147824 */ /* 0x002fc400078e02ff */
[----:B------:R-:W-:-:S04]  /*6870*/  IMAD.WIDE R22, R3, 0x2, R22 ;  /* 0x0000000203167825 */ /* 0x000fc800078e0216 */
[C---:B0-----:R-:W-:Y:S01]  /*6880*/  IMAD R12, R5.reuse, 0x8a, RZ ;  /* 0x0000008a050c7824 */ /* 0x041fe200078e02ff */
[-C--:B------:R-:W-:Y:S01]  /*6890*/  IADD3 R20, P0, R20, R152.reuse, RZ ;  /* 0x0000009814147210 */ /* 0x080fe20007f1e0ff */
[C---:B------:R-:W-:Y:S01]  /*68a0*/  IMAD R13, R5.reuse, 0x44, RZ ;  /* 0x00000044050d7824 */ /* 0x040fe200078e02ff */
[-C--:B------:R-:W-:Y:S01]  /*68b0*/  IADD3 R24, P2, R4, R152.reuse, RZ ;  /* 0x0000009804187210 */ /* 0x080fe20007f5e0ff */
[C---:B------:R-:W-:Y:S02]  /*68c0*/  IMAD R7, R5.reuse, 0x11, RZ ;  /* 0x0000001105077824 */ /* 0x040fe400078e02ff */
[----:B------:R-:W-:Y:S01]  /*68d0*/  IMAD R15, R5, 0x46, RZ ;  /* 0x00000046050f7824 */ /* 0x000fe200078e02ff */
[-C--:B------:R-:W-:Y:S01]  /*68e0*/  IADD3 R12, P1, R12, R152.reuse, RZ ;  /* 0x000000980c0c7210 */ /* 0x080fe20007f3e0ff */
[----:B------:R0:W4:Y:S01]  /*68f0*/  LDG.E.U16 R189, desc[UR14][R22.64] ;  /* 0x0000000e16bd7981 */ /* 0x000122000c1e1500 */
[----:B------:R-:W-:Y:S02]  /*6900*/  LEA.HI.X.SX32 R25, R7, R153, 0x1, P2 ;  /* 0x0000009907197211 */ /* 0x000fe400010f0eff */
[----:B------:R-:W-:-:S02]  /*6910*/  IADD3 R6, P4, R15, R152, RZ ;  /* 0x000000980f067210 */ /* 0x000fc40007f9e0ff */
[CC--:B------:R-:W-:Y:S02]  /*6920*/  LEA.HI.X.SX32 R21, R13.reuse, R153.reuse, 0x1, P0 ;  /* 0x000000990d157211 */ /* 0x0c0fe400000f0eff */
[----:B0-----:R-:W-:Y:S02]  /*6930*/  IADD3 R22, P3, R13, R152, RZ ;  /* 0x000000980d167210 */ /* 0x001fe40007f7e0ff */
[-C--:B------:R-:W-:Y:S01]  /*6940*/  LEA.HI.X.SX32 R13, R26, R153.reuse, 0x1, P1 ;  /* 0x000000991a0d7211 */ /* 0x080fe200008f0eff */
[----:B------:R-:W-:Y:S01]  /*6950*/  IMAD.WIDE R24, R3, 0x2, R24 ;  /* 0x0000000203187825 */ /* 0x000fe200078e0218 */
[-C--:B------:R-:W-:Y:S02]  /*6960*/  LEA.HI.X.SX32 R7, R27, R153.reuse, 0x1, P4 ;  /* 0x000000991b077211 */ /* 0x080fe400020f0eff */
[----:B------:R-:W-:Y:S01]  /*6970*/  LEA.HI.X.SX32 R23, R4, R153, 0x1, P3 ;  /* 0x0000009904177211 */ /* 0x000fe200018f0eff */
[C---:B------:R-:W-:Y:S01]  /*6980*/  IMAD.WIDE R12, R3.reuse, 0x2, R12 ;  /* 0x00000002030c7825 */ /* 0x040fe200078e020c */
[----:B------:R0:W3:Y:S03]  /*6990*/  LDG.E.U16 R168, desc[UR14][R24.64] ;  /* 0x0000000e18a87981 */ /* 0x0000e6000c1e1500 */
[C---:B------:R-:W-:Y:S01]  /*69a0*/  IMAD.WIDE R6, R3.reuse, 0x2, R6 ;  /* 0x0000000203067825 */ /* 0x040fe200078e0206 */
[----:B------:R1:W3:Y:S03]  /*69b0*/  LDG.E.U16 R29, desc[UR14][R12.64] ;  /* 0x0000000e0c1d7981 */ /* 0x0002e6000c1e1500 */
[C---:B------:R-:W-:Y:S01]  /*69c0*/  IMAD.WIDE R22, R3.reuse, 0x2, R22 ;  /* 0x0000000203167825 */ /* 0x040fe200078e0216 */
[----:B------:R1:W3:Y:S03]  /*69d0*/  LDG.E.U16 R55, desc[UR14][R6.64] ;  /* 0x0000000e06377981 */ /* 0x0002e6000c1e1500 */
[----:B------:R-:W-:Y:S01]  /*69e0*/  IMAD.WIDE R20, R3, 0x2, R20 ;  /* 0x0000000203147825 */ /* 0x000fe200078e0214 */
[----:B------:R1:W3:Y:S03]  /*69f0*/  LDG.E.U16 R63, desc[UR14][R22.64] ;  /* 0x0000000e163f7981 */ /* 0x0002e6000c1e1500 */
[C---:B0-----:R-:W-:Y:S01]  /*6a00*/  IMAD R24, R5.reuse, 0x24, RZ ;  /* 0x0000002405187824 */ /* 0x041fe200078e02ff */
[----:B------:R0:W3:Y:S01]  /*6a10*/  LDG.E.U16 R38, desc[UR14][R20.64] ;  /* 0x0000000e14267981 */ /* 0x0000e2000c1e1500 */
[----:B-1----:R-:W-:-:S02]  /*6a20*/  IMAD R13, R5, 0x12, RZ ;  /* 0x00000012050d7824 */ /* 0x002fc400078e02ff */
[C---:B------:R-:W-:Y:S01]  /*6a30*/  IMAD R6, R5.reuse, 0x8e, RZ ;  /* 0x0000008e05067824 */ /* 0x040fe200078e02ff */
[-C--:B------:R-:W-:Y:S01]  /*6a40*/  IADD3 R12, P3, R24, R152.reuse, RZ ;  /* 0x00000098180c7210 */ /* 0x080fe20007f7e0ff */
[C---:B------:R-:W-:Y:S02]  /*6a50*/  IMAD R22, R5.reuse, 0x8c, RZ ;  /* 0x0000008c05167824 */ /* 0x040fe400078e02ff */
[----:B0-----:R-:W-:Y:S01]  /*6a60*/  IMAD R21, R5, 0x9, RZ ;  /* 0x0000000905157824 */ /* 0x001fe200078e02ff */
[-C--:B------:R-:W-:Y:S01]  /*6a70*/  IADD3 R20, P2, R13, R152.reuse, RZ ;  /* 0x000000980d147210 */ /* 0x080fe20007f5e0ff */
[----:B------:R-:W-:Y:S01]  /*6a80*/  IMAD R7, R5, 0x47, RZ ;  /* 0x0000004705077824 */ /* 0x000fe200078e02ff */
[-C--:B------:R-:W-:Y:S02]  /*6a90*/  IADD3 R6, P1, R6, R152.reuse, RZ ;  /* 0x0000009806067210 */ /* 0x080fe40007f3e0ff */
[----:B------:R-:W-:Y:S01]  /*6aa0*/  LEA.HI.X.SX32 R13, R13, R153, 0x1, P3 ;  /* 0x000000990d0d7211 */ /* 0x000fe200018f0eff */
[----:B------:R-:W-:Y:S01]  /*6ab0*/  IMAD R4, R5, 0x48, RZ ;  /* 0x0000004805047824 */ /* 0x000fe200078e02ff */
[----:B------:R-:W-:-:S02]  /*6ac0*/  IADD3 R22, P0, R22, R152, RZ ;  /* 0x0000009816167210 */ /* 0x000fc40007f1e0ff */
[-C--:B------:R-:W-:Y:S01]  /*6ad0*/  LEA.HI.X.SX32 R21, R21, R153.reuse, 0x1, P2 ;  /* 0x0000009915157211 */ /* 0x080fe200010f0eff */
[----:B------:R-:W-:Y:S01]  /*6ae0*/  IMAD.WIDE R12, R3, 0x2, R12 ;  /* 0x00000002030c7825 */ /* 0x000fe200078e020c */
[-C--:B------:R-:W-:Y:S02]  /*6af0*/  LEA.HI.X.SX32 R7, R7, R153.reuse, 0x1, P1 ;  /* 0x0000009907077211 */ /* 0x080fe400008f0eff */
[-C--:B------:R-:W-:Y:S01]  /*6b00*/  LEA.HI.X.SX32 R23, R15, R153.reuse, 0x1, P0 ;  /* 0x000000990f177211 */ /* 0x080fe200000f0eff */
[C---:B------:R-:W-:Y:S01]  /*6b10*/  IMAD.WIDE R20, R3.reuse, 0x2, R20 ;  /* 0x0000000203147825 */ /* 0x040fe200078e0214 */
[----:B------:R-:W-:Y:S01]  /*6b20*/  IADD3 R42, P4, R4, R152, RZ ;  /* 0x00000098042a7210 */ /* 0x000fe20007f9e0ff */
[----:B------:R0:W3:Y:S02]  /*6b30*/  LDG.E.U16 R167, desc[UR14][R12.64] ;  /* 0x0000000e0ca77981 */ /* 0x0000e4000c1e1500 */
[C---:B------:R-:W-:Y:S01]  /*6b40*/  IMAD.WIDE R6, R3.reuse, 0x2, R6 ;  /* 0x0000000203067825 */ /* 0x040fe200078e0206 */
[----:B------:R-:W-:Y:S01]  /*6b50*/  LEA.HI.X.SX32 R43, R24, R153, 0x1, P4 ;  /* 0x00000099182b7211 */ /* 0x000fe200020f0eff */
[----:B------:R1:W3:Y:S02]  /*6b60*/  LDG.E.U16 R179, desc[UR14][R20.64] ;  /* 0x0000000e14b37981 */ /* 0x0002e4000c1e1500 */
[----:B------:R-:W-:-:S02]  /*6b70*/  IMAD.WIDE R22, R3, 0x2, R22 ;  /* 0x0000000203167825 */ /* 0x000fc400078e0216 */
[----:B------:R1:W3:Y:S02]  /*6b80*/  LDG.E.U16 R7, desc[UR14][R6.64] ;  /* 0x0000000e06077981 */ /* 0x0002e4000c1e1500 */
[C---:B0-----:R-:W-:Y:S02]  /*6b90*/  IMAD R13, R5.reuse, 0x4a, RZ ;  /* 0x0000004a050d7824 */ /* 0x041fe400078e02ff */
[C---:B------:R-:W-:Y:S01]  /*6ba0*/  IMAD R26, R5.reuse, 0x90, RZ ;  /* 0x00000090051a7824 */ /* 0x040fe200078e02ff */
[----:B------:R0:W3:Y:S01]  /*6bb0*/  LDG.E.U16 R15, desc[UR14][R22.64] ;  /* 0x0000000e160f7981 */ /* 0x0000e2000c1e1500 */
[C---:B------:R-:W-:Y:S02]  /*6bc0*/  IMAD R24, R5.reuse, 0x92, RZ ;  /* 0x0000009205187824 */ /* 0x040fe400078e02ff */
[C---:B-1----:R-:W-:Y:S02]  /*6bd0*/  IMAD R20, R5.reuse, 0x94, RZ ;  /* 0x0000009405147824 */ /* 0x042fe400078e02ff */
[----:B------:R-:W-:-:S02]  /*6be0*/  IMAD R12, R5, 0x96, RZ ;  /* 0x00000096050c7824 */ /* 0x000fc400078e02ff */
[C---:B------:R-:W-:Y:S01]  /*6bf0*/  IMAD R21, R5.reuse, 0x25, RZ ;  /* 0x0000002505157824 */ /* 0x040fe200078e02ff */
[-C--:B------:R-:W-:Y:S01]  /*6c00*/  IADD3 R26, P0, R26, R152.reuse, RZ ;  /* 0x000000981a1a7210 */ /* 0x080fe20007f1e0ff */
[----:B------:R-:W-:Y:S01]  /*6c10*/  IMAD R6, R5, 0x49, RZ ;  /* 0x0000004905067824 */ /* 0x000fe200078e02ff */
[-C--:B0-----:R-:W-:Y:S02]  /*6c20*/  IADD3 R22, P4, R13, R152.reuse, RZ ;  /* 0x000000980d167210 */ /* 0x081fe40007f9e0ff */
[-C--:B------:R-:W-:Y:S02]  /*6c30*/  IADD3 R24, P1, R24, R152.reuse, RZ ;  /* 0x0000009818187210 */ /* 0x080fe40007f3e0ff */
[-C--:B------:R-:W-:Y:S02]  /*6c40*/  IADD3 R20, P2, R20, R152.reuse, RZ ;  /* 0x0000009814147210 */ /* 0x080fe40007f5e0ff */
[----:B------:R-:W-:Y:S02]  /*6c50*/  IADD3 R12, P3, R12, R152, RZ ;  /* 0x000000980c0c7210 */ /* 0x000fe40007f7e0ff */
[----:B------:R-:W-:-:S02]  /*6c60*/  LEA.HI.X.SX32 R23, R21, R153, 0x1, P4 ;  /* 0x0000009915177211 */ /* 0x000fc400020f0eff */
[-C--:B------:R-:W-:Y:S02]  /*6c70*/  LEA.HI.X.SX32 R27, R4, R153.reuse, 0x1, P0 ;  /* 0x00000099041b7211 */ /* 0x080fe400000f0eff */
[-C--:B------:R-:W-:Y:S02]  /*6c80*/  LEA.HI.X.SX32 R25, R6, R153.reuse, 0x1, P1 ;  /* 0x0000009906197211 */ /* 0x080fe400008f0eff */
[-C--:B------:R-:W-:Y:S02]  /*6c90*/  LEA.HI.X.SX32 R21, R13, R153.reuse, 0x1, P2 ;  /* 0x000000990d157211 */ /* 0x080fe400010f0eff */
[----:B------:R-:W-:Y:S01]  /*6ca0*/  LEA.HI.X.SX32 R13, R28, R153, 0x1, P3 ;  /* 0x000000991c0d7211 */ /* 0x000fe200018f0eff */
[----:B------:R-:W-:-:S04]  /*6cb0*/  IMAD.WIDE R26, R3, 0x2, R26 ;  /* 0x00000002031a7825 */ /* 0x000fc800078e021a */
[C---:B------:R-:W-:Y:S01]  /*6cc0*/  IMAD.WIDE R24, R3.reuse, 0x2, R24 ;  /* 0x0000000203187825 */ /* 0x040fe200078e0218 */
[----:B------:R0:W4:Y:S03]  /*6cd0*/  LDG.E.U16 R80, desc[UR14][R26.64] ;  /* 0x0000000e1a507981 */ /* 0x000126000c1e1500 */
        /* <DEDUP_REMOVED lines=9> */
[C---:B------:R-:W-:Y:S02]  /*6d70*/  IMAD R22, R5.reuse, 0xa2, RZ ;  /* 0x000000a205167824 */ /* 0x040fe400078e02ff */
[C---:B------:R-:W-:Y:S01]  /*6d80*/  IMAD R12, R5.reuse, 0xaa, RZ ;  /* 0x000000aa050c7824 */ /* 0x040fe200078e02ff */
[-C--:B------:R-:W-:Y:S01]  /*6d90*/  IADD3 R26, P0, R26, R152.reuse, RZ ;  /* 0x000000981a1a7210 */ /* 0x080fe20007f1e0ff */
[C---:B------:R-:W-:Y:S01]  /*6da0*/  IMAD R4, R5.reuse, 0x4d, RZ ;  /* 0x0000004d05047824 */ /* 0x040fe200078e02ff */
[-C--:B------:R-:W-:Y:S01]  /*6db0*/  IADD3 R24, P1, R24, R152.reuse, RZ ;  /* 0x0000009818187210 */ /* 0x080fe20007f3e0ff */
[C---:B0-----:R-:W-:Y:S01]  /*6dc0*/  IMAD R21, R5.reuse, 0x4f, RZ ;  /* 0x0000004f05157824 */ /* 0x041fe200078e02ff */
[-C--:B------:R-:W-:Y:S01]  /*6dd0*/  IADD3 R22, P2, R22, R152.reuse, RZ ;  /* 0x0000009816167210 */ /* 0x080fe20007f5e0ff */
[C---:B------:R-:W-:Y:S01]  /*6de0*/  IMAD R13, R5.reuse, 0x51, RZ ;  /* 0x00000051050d7824 */ /* 0x040fe200078e02ff */
[----:B------:R-:W-:Y:S01]  /*6df0*/  IADD3 R12, P4, R12, R152, RZ ;  /* 0x000000980c0c7210 */ /* 0x000fe20007f9e0ff */
[----:B------:R-:W-:-:S02]  /*6e00*/  IMAD R20, R5, 0xa6, RZ ;  /* 0x000000a605147824 */ /* 0x000fc400078e02ff */
[C---:B------:R-:W-:Y:S01]  /*6e10*/  IMAD R28, R5.reuse, 0x55, RZ ;  /* 0x00000055051c7824 */ /* 0x040fe200078e02ff */
[-C--:B------:R-:W-:Y:S01]  /*6e20*/  LEA.HI.X.SX32 R27, R4, R153.reuse, 0x1, P0 ;  /* 0x00000099041b7211 */ /* 0x080fe200000f0eff */
[----:B------:R-:W-:Y:S01]  /*6e30*/  IMAD R6, R5, 0x53, RZ ;  /* 0x0000005305067824 */ /* 0x000fe200078e02ff */
[-C--:B------:R-:W-:Y:S02]  /*6e40*/  LEA.HI.X.SX32 R25, R21, R153.reuse, 0x1, P1 ;  /* 0x0000009915197211 */ /* 0x080fe400008f0eff */
[-C--:B------:R-:W-:Y:S02]  /*6e50*/  LEA.HI.X.SX32 R23, R13, R153.reuse, 0x1, P2 ;  /* 0x000000990d177211 */ /* 0x080fe400010f0eff */
[----:B------:R-:W-:Y:S02]  /*6e60*/  IADD3 R20, P3, R20, R152, RZ ;  /* 0x0000009814147210 */ /* 0x000fe40007f7e0ff */
[-C--:B------:R-:W-:Y:S01]  /*6e70*/  LEA.HI.X.SX32 R13, R28, R153.reuse, 0x1, P4 ;  /* 0x000000991c0d7211 */ /* 0x080fe200020f0eff */
[----:B------:R-:W-:Y:S01]  /*6e80*/  IMAD.WIDE R26, R3, 0x2, R26 ;  /* 0x00000002031a7825 */ /* 0x000fe200078e021a */
[----:B------:R-:W-:-:S03]  /*6e90*/  LEA.HI.X.SX32 R21, R6, R153, 0x1, P3 ;  /* 0x0000009906157211 */ /* 0x000fc600018f0eff */
[C---:B------:R-:W-:Y:S01]  /*6ea0*/  IMAD.WIDE R24, R3.reuse, 0x2, R24 ;  /* 0x0000000203187825 */ /* 0x040fe200078e0218 */
[----:B------:R-:W3:Y:S03]  /*6eb0*/  LDG.E.U16 R28, desc[UR14][R26.64] ;  /* 0x0000000e1a1c7981 */ /* 0x000ee6000c1e1500 */
[C---:B------:R-:W-:Y:S01]  /*6ec0*/  IMAD.WIDE R12, R3.reuse, 0x2, R12 ;  /* 0x00000002030c7825 */ /* 0x040fe200078e020c */
[----:B------:R0:W3:Y:S03]  /*6ed0*/  LDG.E.U16 R6, desc[UR14][R24.64] ;  /* 0x0000000e18067981 */ /* 0x0000e6000c1e1500 */
[C---:B------:R-:W-:Y:S01]  /*6ee0*/  IMAD.WIDE R22, R3.reuse, 0x2, R22 ;  /* 0x0000000203167825 */ /* 0x040fe200078e0216 */
[----:B------:R1:W3:Y:S03]  /*6ef0*/  LDG.E.U16 R27, desc[UR14][R12.64] ;  /* 0x0000000e0c1b7981 */ /* 0x0002e6000c1e1500 */
[----:B------:R-:W-:Y:S01]  /*6f00*/  IMAD.WIDE R20, R3, 0x2, R20 ;  /* 0x0000000203147825 */ /* 0x000fe200078e0214 */
[----:B------:R1:W3:Y:S03]  /*6f10*/  LDG.E.U16 R70, desc[UR14][R22.64] ;  /* 0x0000000e16467981 */ /* 0x0002e6000c1e1500 */
[C---:B0-----:R-:W-:Y:S01]  /*6f20*/  IMAD R24, R5.reuse, 0xb2, RZ ;  /* 0x000000b205187824 */ /* 0x041fe200078e02ff */
[-C--:B------:R-:W-:Y:S01]  /*6f30*/  IADD3 R34, P0, R34, R152.reuse, RZ ;  /* 0x0000009822227210 */ /* 0x080fe20007f1e0ff */
[C---:B------:R-:W-:Y:S01]  /*6f40*/  IMAD R4, R5.reuse, 0x57, RZ ;  /* 0x0000005705047824 */ /* 0x040fe200078e02ff */
[----:B------:R0:W3:Y:S01]  /*6f50*/  LDG.E.U16 R49, desc[UR14][R20.64] ;  /* 0x0000000e14317981 */ /* 0x0000e2000c1e1500 */
[C---:B-1----:R-:W-:Y:S01]  /*6f60*/  IMAD R12, R5.reuse, 0xc2, RZ ;  /* 0x000000c2050c7824 */ /* 0x042fe200078e02ff */
[----:B------:R-:W-:Y:S01]  /*6f70*/  IADD3 R24, P1, R24, R152, RZ ;  /* 0x0000009818187210 */ /* 0x000fe20007f3e0ff */
[----:B------:R-:W-:-:S02]  /*6f80*/  IMAD R13, R5, 0x59, RZ ;  /* 0x00000059050d7824 */ /* 0x000fc400078e02ff */
[C---:B------:R-:W-:Y:S01]  /*6f90*/  IMAD R22, R5.reuse, 0xb6, RZ ;  /* 0x000000b605167824 */ /* 0x040fe200078e02ff */
[----:B------:R-:W-:Y:S01]  /*6fa0*/  IADD3 R12, P4, R12, R152, RZ ;  /* 0x000000980c0c7210 */ /* 0x000fe20007f9e0ff */
[----:B0-----:R-:W-:-:S03]  /*6fb0*/  IMAD R20, R5, 0xba, RZ ;  /* 0x000000ba05147824 */ /* 0x001fc600078e02ff */
[-C--:B------:R-:W-:Y:S01]  /*6fc0*/  IADD3 R22, P2, R22, R152.reuse, RZ ;  /* 0x0000009816167210 */ /* 0x080fe20007f5e0ff */
[C---:B------:R-:W-:Y:S01]  /*6fd0*/  IMAD R21, R5.reuse, 0x5b, RZ ;  /* 0x0000005b05157824 */ /* 0x040fe200078e02ff */
[-C--:B------:R-:W-:Y:S01]  /*6fe0*/  LEA.HI.X.SX32 R35, R4, R153.reuse, 0x1, P0 ;  /* 0x0000009904237211 */ /* 0x080fe200000f0eff */
[----:B------:R-:W-:Y:S01]  /*6ff0*/  IMAD R26, R5, 0x5d, RZ ;  /* 0x0000005d051a7824 */ /* 0x000fe200078e02ff */
[-C--:B------:R-:W-:Y:S02]  /*7000*/  LEA.HI.X.SX32 R25, R13, R153.reuse, 0x1, P1 ;  /* 0x000000990d197211 */ /* 0x080fe400008f0eff */
[----:B------:R-:W-:Y:S02]  /*7010*/  IADD3 R20, P3, R20, R152, RZ ;  /* 0x0000009814147210 */ /* 0x000fe40007f7e0ff */
[-C--:B------:R-:W-:Y:S02]  /*7020*/  LEA.HI.X.SX32 R13, R37, R153.reuse, 0x1, P4 ;  /* 0x00000099250d7211 */ /* 0x080fe400020f0eff */
[-C--:B------:R-:W-:Y:S01]  /*7030*/  LEA.HI.X.SX32 R23, R21, R153.reuse, 0x1, P2 ;  /* 0x0000009915177211 */ /* 0x080fe200010f0eff */
[----:B------:R-:W-:Y:S01]  /*7040*/  IMAD.WIDE R34, R3, 0x2, R34 ;  /* 0x0000000203227825 */ /* 0x000fe200078e0222 */
[----:B------:R-:W-:-:S03]  /*7050*/  LEA.HI.X.SX32 R21, R26, R153, 0x1, P3 ;  /* 0x000000991a157211 */ /* 0x000fc600018f0eff */
[C---:B------:R-:W-:Y:S01]  /*7060*/  IMAD.WIDE R12, R3.reuse, 0x2, R12 ;  /* 0x00000002030c7825 */ /* 0x040fe200078e020c */
[----:B------:R0:W3:Y:S03]  /*7070*/  LDG.E.U16 R4, desc[UR14][R34.64] ;  /* 0x0000000e22047981 */ /* 0x0000e6000c1e1500 */
[C---:B------:R-:W-:Y:S01]  /*7080*/  IMAD.WIDE R22, R3.reuse, 0x2, R22 ;  /* 0x0000000203167825 */ /* 0x040fe200078e0216 */
[----:B------:R1:W3:Y:S03]  /*7090*/  LDG.E.U16 R68, desc[UR14][R12.64] ;  /* 0x0000000e0c447981 */ /* 0x0002e6000c1e1500 */
[C---:B------:R-:W-:Y:S01]  /*70a0*/  IMAD.WIDE R42, R3.reuse, 0x2, R42 ;  /* 0x00000002032a7825 */ /* 0x040fe200078e022a */
[----:B------:R2:W3:Y:S03]  /*70b0*/  LDG.E.U16 R48, desc[UR14][R22.64] ;  /* 0x0000000e16307981 */ /* 0x0004e6000c1e1500 */
[----:B------:R-:W-:-:S02]  /*70c0*/  IMAD.WIDE R24, R3, 0x2, R24 ;  /* 0x0000000203187825 */ /* 0x000fc400078e0218 */
[----:B------:R-:W3:Y:S02]  /*70d0*/  LDG.E.U16 R42, desc[UR14][R42.64] ;  /* 0x0000000e2a2a7981 */ /* 0x000ee4000c1e1500 */
[----:B------:R-:W-:Y:S02]  /*70e0*/  IMAD.WIDE R20, R3, 0x2, R20 ;  /* 0x0000000203147825 */ /* 0x000fe400078e0214 */
[----:B------:R2:W3:Y:S02]  /*70f0*/  LDG.E.U16 R69, desc[UR14][R24.64] ;  /* 0x0000000e18457981 */ /* 0x0004e4000c1e1500 */
[C---:B0-----:R-:W-:Y:S02]  /*7100*/  IMAD R34, R5.reuse, 0xc6, RZ ;  /* 0x000000c605227824 */ /* 0x041fe400078e02ff */
[C---:B-1----:R-:W-:Y:S01]  /*7110*/  IMAD R12, R5.reuse, 0xd6, RZ ;  /* 0x000000d6050c7824 */ /* 0x042fe200078e02ff */
[----:B------:R0:W3:Y:S01]  /*7120*/  LDG.E.U16 R26, desc[UR14][R20.64] ;  /* 0x0000000e141a7981 */ /* 0x0000e2000c1e1500 */
[C---:B--2---:R-:W-:Y:S01]  /*7130*/  IMAD R22, R5.reuse, 0xd0, RZ ;  /* 0x000000d005167824 */ /* 0x044fe200078e02ff */
[----:B------:R-:W-:Y:S01]  /*7140*/  IADD3 R34, P0, R34, R152, RZ ;  /* 0x0000009822227210 */ /* 0x000fe20007f1e0ff */
[----:B------:R-:W-:-:S02]  /*7150*/  IMAD R13, R5, 0x63, RZ ;  /* 0x00000063050d7824 */ /* 0x000fc400078e02ff */
[C---:B------:R-:W-:Y:S01]  /*7160*/  IMAD R24, R5.reuse, 0xca, RZ ;  /* 0x000000ca05187824 */ /* 0x040fe200078e02ff */
[-C--:B------:R-:W-:Y:S01]  /*7170*/  IADD3 R12, P4, R12, R152.reuse, RZ ;  /* 0x000000980c0c7210 */ /* 0x080fe20007f9e0ff */
[C---:B------:R-:W-:Y:S01]  /*7180*/  IMAD R43, R5.reuse, 0x6b, RZ ;  /* 0x0000006b052b7824 */ /* 0x040fe200078e02ff */
[-C--:B------:R-:W-:Y:S01]  /*7190*/  IADD3 R22, P2, R22, R152.reuse, RZ ;  /* 0x0000009816167210 */ /* 0x080fe20007f5e0ff */
[C---:B0-----:R-:W-:Y:S01]  /*71a0*/  IMAD R20, R5.reuse, 0xd2, RZ ;  /* 0x000000d205147824 */ /* 0x041fe200078e02ff */
[-C--:B------:R-:W-:Y:S01]  /*71b0*/  IADD3 R24, P1, R24, R152.reuse, RZ ;  /* 0x0000009818187210 */ /* 0x080fe20007f3e0ff */
[----:B------:R-:W-:Y:S01]  /*71c0*/  IMAD R21, R5, 0x65, RZ ;  /* 0x0000006505157824 */ /* 0x000fe200078e02ff */
[-C--:B------:R-:W-:Y:S01]  /*71d0*/  LEA.HI.X.SX32 R35, R13, R153.reuse, 0x1, P0 ;  /* 0x000000990d237211 */ /* 0x080fe200000f0eff */
[----:B------:R-:W-:Y:S01]  /*71e0*/  IMAD R37, R5, 0x69, RZ ;  /* 0x0000006905257824 */ /* 0x000fe200078e02ff */
[----:B------:R-:W-:Y:S02]  /*71f0*/  IADD3 R20, P3, R20, R152, RZ ;  /* 0x0000009814147210 */ /* 0x000fe40007f7e0ff */
[----:B------:R-:W-:-:S02]  /*7200*/  LEA.HI.X.SX32 R13, R43, R153, 0x1, P4 ;  /* 0x000000992b0d7211 */ /* 0x000fc400020f0eff */
[-C--:B------:R-:W-:Y:S02]  /*7210*/  LEA.HI.X.SX32 R23, R36, R153.reuse, 0x1, P2 ;  /* 0x0000009924177211 */ /* 0x080fe400010f0eff */
[-C--:B------:R-:W-:Y:S01]  /*7220*/  LEA.HI.X.SX32 R25, R21, R153.reuse, 0x1, P1 ;  /* 0x0000009915197211 */ /* 0x080fe200008f0eff */
[----:B------:R-:W-:Y:S01]  /*7230*/  IMAD.WIDE R12, R3, 0x2, R12 ;  /* 0x00000002030c7825 */ /* 0x000fe200078e020c */
[----:B------:R-:W-:-:S03]  /*7240*/  LEA.HI.X.SX32 R21, R37, R153, 0x1, P3 ;  /* 0x0000009925157211 */ /* 0x000fc600018f0eff */
[C---:B------:R-:W-:Y:S01]  /*7250*/  IMAD.WIDE R22, R3.reuse, 0x2, R22 ;  /* 0x0000000203167825 */ /* 0x040fe200078e0216 */
[----:B------:R0:W2:Y:S03]  /*7260*/  LDG.E.U16 R46, desc[UR14][R12.64] ;  /* 0x0000000e0c2e7981 */ /* 0x0000a6000c1e1500 */
[----:B------:R-:W-:Y:S01]  /*7270*/  IMAD.WIDE R20, R3, 0x2, R20 ;  /* 0x0000000203147825 */ /* 0x000fe200078e0214 */
[----:B------:R1:W3:Y:S03]  /*7280*/  LDG.E.U16 R78, desc[UR14][R22.64] ;  /* 0x0000000e164e7981 */ /* 0x0002e6000c1e1500 */
[----:B------:R-:W-:Y:S01]  /*7290*/  IMAD R36, R5, 0xda, RZ ;  /* 0x000000da05247824 */ /* 0x000fe200078e02ff */
[----:B------:R1:W2:Y:S01]  /*72a0*/  LDG.E.U16 R67, desc[UR14][R20.64] ;  /* 0x0000000e14437981 */ /* 0x0002a2000c1e1500 */
[----:B------:R-:W-:-:S04]  /*72b0*/  IMAD.WIDE R34, R3, 0x2, R34 ;  /* 0x0000000203227825 */ /* 0x000fc800078e0222 */
[C---:B0-----:R-:W-:Y:S02]  /*72c0*/  IMAD R12, R5.reuse, 0xf2, RZ ;  /* 0x000000f2050c7824 */ /* 0x041fe400078e02ff */
[C---:B-1----:R-:W-:Y:S01]  /*72d0*/  IMAD R22, R5.reuse, 0xe6, RZ ;  /* 0x000000e605167824 */ /* 0x042fe200078e02ff */
[-C--:B------:R-:W-:Y:S01]  /*72e0*/  IADD3 R36, P0, R36, R152.reuse, RZ ;  /* 0x0000009824247210 */ /* 0x080fe20007f1e0ff */
[----:B------:R-:W-:Y:S01]  /*72f0*/  IMAD R13, R5, 0x6d, RZ ;  /* 0x0000006d050d7824 */ /* 0x000fe200078e02ff */
[-C--:B------:R-:W-:Y:S01]  /*7300*/  IADD3 R12, P4, R12, R152.reuse, RZ ;  /* 0x000000980c0c7210 */ /* 0x080fe20007f9e0ff */
[----:B------:R-:W-:Y:S01]  /*7310*/  IMAD.WIDE R24, R3, 0x2, R24 ;  /* 0x0000000203187825 */ /* 0x000fe200078e0218 */
[----:B------:R0:W2:Y:S01]  /*7320*/  LDG.E.U16 R47, desc[UR14][R34.64] ;  /* 0x0000000e222f7981 */ /* 0x0000a2000c1e1500 */
[----:B------:R-:W-:Y:S02]  /*7330*/  IADD3 R22, P2, R22, R152, RZ ;  /* 0x0000009816167210 */ /* 0x000fe40007f5e0ff */
[----:B------:R-:W-:-:S02]  /*7340*/  IMAD R20, R5, 0xea, RZ ;  /* 0x000000ea05147824 */ /* 0x000fc400078e02ff */
[C---:B------:R-:W-:Y:S02]  /*7350*/  IMAD R43, R5.reuse, 0x79, RZ ;  /* 0x00000079052b7824 */ /* 0x040fe400078e02ff */
[----:B------:R-:W-:Y:S01]  /*7360*/  IMAD R23, R5, 0x73, RZ ;  /* 0x0000007305177824 */ /* 0x000fe200078e02ff */
[-C--:B------:R-:W-:Y:S01]  /*7370*/  LEA.HI.X.SX32 R37, R13, R153.reuse, 0x1, P0 ;  /* 0x000000990d257211 */ /* 0x080fe200000f0eff */
[C---:B------:R-:W-:Y:S01]  /*7380*/  IMAD R21, R5.reuse, 0x75, RZ ;  /* 0x0000007505157824 */ /* 0x040fe200078e02ff */
[----:B------:R1:W2:Y:S01]  /*7390*/  LDG.E.U16 R25, desc[UR14][R24.64] ;  /* 0x0000000e18197981 */ /* 0x0002a2000c1e1500 */
[----:B0-----:R-:W-:Y:S01]  /*73a0*/  IMAD R34, R5, 0xe2, RZ ;  /* 0x000000e205227824 */ /* 0x001fe200078e02ff */
[----:B------:R-:W-:Y:S02]  /*73b0*/  IADD3 R20, P3, R20, R152, RZ ;  /* 0x0000009814147210 */ /* 0x000fe40007f7e0ff */
[-C--:B------:R-:W-:Y:S02]  /*73c0*/  LEA.HI.X.SX32 R13, R43, R153.reuse, 0x1, P4 ;  /* 0x000000992b0d7211 */ /* 0x080fe400020f0eff */
[----:B------:R-:W-:-:S02]  /*73d0*/  LEA.HI.X.SX32 R23, R23, R153, 0x1, P2 ;  /* 0x0000009917177211 */ /* 0x000fc400010f0eff */
[----:B------:R-:W-:Y:S01]  /*73e0*/  IADD3 R34, P1, R34, R152, RZ ;  /* 0x0000009822227210 */ /* 0x000fe20007f3e0ff */
[----:B-1----:R-:W-:Y:S01]  /*73f0*/  IMAD R24, R5, 0x71, RZ ;  /* 0x0000007105187824 */ /* 0x002fe200078e02ff */
[----:B------:R-:W-:Y:S01]  /*7400*/  LEA.HI.X.SX32 R21, R21, R153, 0x1, P3 ;  /* 0x0000009915157211 */ /* 0x000fe200018f0eff */
[----:B------:R-:W-:-:S04]  /*7410*/  IMAD.WIDE R36, R3, 0x2, R36 ;  /* 0x0000000203247825 */ /* 0x000fc800078e0224 */
[C---:B------:R-:W-:Y:S01]  /*7420*/  IMAD.WIDE R12, R3.reuse, 0x2, R12 ;  /* 0x00000002030c7825 */ /* 0x040fe200078e020c */
[----:B------:R-:W-:Y:S02]  /*7430*/  LEA.HI.X.SX32 R35, R24, R153, 0x1, P1 ;  /* 0x0000009918237211 */ /* 0x000fe400008f0eff */
[----:B------:R0:W2:Y:S01]  /*7440*/  LDG.E.U16 R24, desc[UR14][R36.64] ;  /* 0x0000000e24187981 */ /* 0x0000a2000c1e1500 */
[C---:B------:R-:W-:Y:S01]  /*7450*/  IMAD.WIDE R22, R3.reuse, 0x2, R22 ;  /* 0x0000000203167825 */ /* 0x040fe200078e0216 */
[----:B------:R-:W-:Y:S02]  /*7460*/  IADD3 R56, P0, R56, R152, RZ ;  /* 0x0000009838387210 */ /* 0x000fe40007f1e0ff */
[----:B------:R1:W2:Y:S01]  /*7470*/  LDG.E.U16 R65, desc[UR14][R12.64] ;  /* 0x0000000e0c417981 */ /* 0x0002a2000c1e1500 */
[----:B------:R-:W-:-:S03]  /*7480*/  IMAD.WIDE R20, R3, 0x2, R20 ;  /* 0x0000000203147825 */ /* 0x000fc600078e0214 */
[----:B------:R1:W2:Y:S01]  /*7490*/  LDG.E.U16 R45, desc[UR14][R22.64] ;  /* 0x0000000e162d7981 */ /* 0x0002a2000c1e1500 */
[----:B------:R-:W-:-:S04]  /*74a0*/  IMAD.WIDE R34, R3, 0x2, R34 ;  /* 0x0000000203227825 */ /* 0x000fc800078e0222 */
[C---:B0-----:R-:W-:Y:S02]  /*74b0*/  IMAD R36, R5.reuse, 0xfa, RZ ;  /* 0x000000fa05247824 */ /* 0x041fe400078e02ff */
[----:B-1----:R-:W-:Y:S01]  /*74c0*/  IMAD R13, R5, 0x7b, RZ ;  /* 0x0000007b050d7824 */ /* 0x002fe200078e02ff */
[-C--:B------:R-:W-:Y:S01]  /*74d0*/  IADD3 R12, P4, R157, R152.reuse, RZ ;  /* 0x000000989d0c7210 */ /* 0x080fe20007f9e0ff */
[C---:B------:R-:W-:Y:S01]  /*74e0*/  IMAD R43, R5.reuse, 0xa, RZ ;  /* 0x0000000a052b7824 */ /* 0x040fe200078e02ff */
[----:B------:R0:W2:Y:S01]  /*74f0*/  LDG.E.U16 R23, desc[UR14][R20.64] ;  /* 0x0000000e14177981 */ /* 0x0000a2000c1e1500 */
[C---:B------:R-:W-:Y:S01]  /*7500*/  IMAD R22, R5.reuse, 0x6, RZ ;  /* 0x0000000605167824 */ /* 0x040fe200078e02ff */
[-C--:B------:R-:W-:Y:S01]  /*7510*/  IADD3 R36, P1, R36, R152.reuse, RZ ;  /* 0x0000009824247210 */ /* 0x080fe20007f3e0ff */
[----:B------:R-:W-:Y:S01]  /*7520*/  IMAD R44, R5, 0x5, RZ ;  /* 0x00000005052c7824 */ /* 0x000fe200078e02ff */
[-C--:B------:R-:W-:Y:S01]  /*7530*/  LEA.HI.X.SX32 R57, R13, R153.reuse, 0x1, P0 ;  /* 0x000000990d397211 */ /* 0x080fe200000f0eff */
[----:B------:R1:W2:Y:S01]  /*7540*/  LDG.E.U16 R66, desc[UR14][R34.64] ;  /* 0x0000000e22427981 */ /* 0x0002a2000c1e1500 */
[C---:B------:R-:W-:Y:S01]  /*7550*/  LEA.HI.X.SX32 R13, R22.reuse, R153, 0x1, P4 ;  /* 0x00000099160d7211 */ /* 0x040fe200020f0eff */
[----:B0-----:R-:W-:Y:S01]  /*7560*/  IMAD R21, R5, 0x7d, RZ ;  /* 0x0000007d05157824 */ /* 0x001fe200078e02ff */
[-C--:B------:R-:W-:Y:S01]  /*7570*/  IADD3 R20, P3, R43, R152.reuse, RZ ;  /* 0x000000982b147210 */ /* 0x080fe20007f7e0ff */
[----:B-1----:R-:W-:Y:S01]  /*7580*/  IMAD R35, R5, 0x3, RZ ;  /* 0x0000000305237824 */ /* 0x002fe200078e02ff */
[----:B------:R-:W-:-:S02]  /*7590*/  IADD3 R34, P2, R22, R152, RZ ;  /* 0x0000009816227210 */ /* 0x000fc40007f5e0ff */
[-C--:B------:R-:W-:Y:S01]  /*75a0*/  LEA.HI.X.SX32 R37, R21, R153.reuse, 0x1, P1 ;  /* 0x0000009915257211 */ /* 0x080fe200008f0eff */
[----:B------:R-:W-:Y:S01]  /*75b0*/  IMAD.WIDE R12, R3, 0x2, R12 ;  /* 0x00000002030c7825 */ /* 0x000fe200078e020c */
[-C--:B------:R-:W-:Y:S02]  /*75c0*/  LEA.HI.X.SX32 R21, R44, R153.reuse, 0x1, P3 ;  /* 0x000000992c157211 */ /* 0x080fe400018f0eff */
[----:B------:R-:W-:Y:S01]  /*75d0*/  LEA.HI.X.SX32 R35, R35, R153, 0x1, P2 ;  /* 0x0000009923237211 */ /* 0x000fe200010f0eff */
[C---:B------:R-:W-:Y:S01]  /*75e0*/  IMAD.WIDE R76, R3.reuse, 0x2, R76 ;  /* 0x00000002034c7825 */ /* 0x040fe200078e024c */
[----:B------:R-:W2:Y:S03]  /*75f0*/  LDG.E.U16 R184, desc[UR14][R12.64] ;  /* 0x0000000e0cb87981 */ /* 0x000ea6000c1e1500 */
[----:B------:R-:W-:Y:S02]  /*7600*/  IMAD.WIDE R56, R3, 0x2, R56 ;  /* 0x0000000203387825 */ /* 0x000fe400078e0238 */
[----:B------:R-:W2:Y:S02]  /*7610*/  LDG.E.U16 R76, desc[UR14][R76.64] ;  /* 0x0000000e4c4c7981 */ /* 0x000ea4000c1e1500 */
[----:B------:R-:W-:-:S02]  /*7620*/  IMAD R87, R5, 0xe, RZ ;  /* 0x0000000e05577824 */ /* 0x000fc400078e02ff */
[----:B------:R-:W-:Y:S01]  /*7630*/  IMAD.WIDE R36, R3, 0x2, R36 ;  /* 0x0000000203247825 */ /* 0x000fe200078e0224 */
[----:B------:R0:W2:Y:S03]  /*7640*/  LDG.E.U16 R44, desc[UR14][R56.64] ;  /* 0x0000000e382c7981 */ /* 0x0000a6000c1e1500 */
[----:B------:R-:W-:Y:S01]  /*7650*/  IMAD R86, R5, 0x1a, RZ ;  /* 0x0000001a05567824 */ /* 0x000fe200078e02ff */
[----:B------:R1:W2:Y:S01]  /*7660*/  LDG.E.U16 R22, desc[UR14][R36.64] ;  /* 0x0000000e24167981 */ /* 0x0002a2000c1e1500 */
[----:B------:R-:W-:-:S04]  /*7670*/  IMAD.WIDE R186, R3, 0x2, R186 ;  /* 0x0000000203ba7825 */ /* 0x000fc800078e02ba */
[----:B------:R-:W-:Y:S02]  /*7680*/  IMAD R156, R5, 0x14, RZ ;  /* 0x00000014059c7824 */ /* 0x000fe400078e02ff */
[----:B------:R-:W-:Y:S01]  /*7690*/  IMAD.WIDE R20, R3, 0x2, R20 ;  /* 0x0000000203147825 */ /* 0x000fe200078e0214 */
[-C--:B0-----:R-:W-:Y:S01]  /*76a0*/  IADD3 R56, P0, R87, R152.reuse, RZ ;  /* 0x0000009857387210 */ /* 0x081fe20007f1e0ff */
[----:B------:R-:W2:Y:S02]  /*76b0*/  LDG.E.U16 R186, desc[UR14][R186.64] ;  /* 0x0000000ebaba7981 */ /* 0x000ea4000c1e1500 */
[----:B------:R-:W-:Y:S01]  /*76c0*/  IMAD.WIDE R34, R3, 0x2, R34 ;  /* 0x0000000203227825 */ /* 0x000fe200078e0222 */
[----:B------:R-:W-:Y:S01]  /*76d0*/  IADD3 R12, P4, R86, R152, RZ ;  /* 0x00000098560c7210 */ /* 0x000fe20007f9e0ff */
[----:B------:R0:W2:Y:S02]  /*76e0*/  LDG.E.U16 R185, desc[UR14][R20.64] ;  /* 0x0000000e14b97981 */ /* 0x0000a4000c1e1500 */
[----:B------:R-:W-:-:S02]  /*76f0*/  IMAD R13, R5, 0x7, RZ ;  /* 0x00000007050d7824 */ /* 0x000fc400078e02ff */
[C---:B------:R-:W-:Y:S02]  /*7700*/  IMAD R64, R5.reuse, 0x16, RZ ;  /* 0x0000001605407824 */ /* 0x040fe400078e02ff */
[C---:B------:R-:W-:Y:S01]  /*7710*/  IMAD R158, R5.reuse, 0xd, RZ ;  /* 0x0000000d059e7824 */ /* 0x040fe200078e02ff */
[-C--:B-1----:R-:W-:Y:S01]  /*7720*/  IADD3 R36, P1, R156, R152.reuse, RZ ;  /* 0x000000989c247210 */ /* 0x082fe20007f3e0ff */
[C---:B------:R-:W-:Y:S01]  /*7730*/  IMAD R77, R5.reuse, 0x18, RZ ;  /* 0x00000018054d7824 */ /* 0x040fe200078e02ff */
[----:B------:R1:W2:Y:S01]  /*7740*/  LDG.E.U16 R187, desc[UR14][R34.64] ;  /* 0x0000000e22bb7981 */ /* 0x0002a2000c1e1500 */
[----:B0-----:R-:W-:Y:S01]  /*7750*/  IMAD R21, R5, 0xb, RZ ;  /* 0x0000000b05157824 */ /* 0x001fe200078e02ff */
[-C--:B------:R-:W-:Y:S02]  /*7760*/  LEA.HI.X.SX32 R57, R13, R153.reuse, 0x1, P0 ;  /* 0x000000990d397211 */ /* 0x080fe400000f0eff */
[----:B------:R-:W-:Y:S02]  /*7770*/  LEA.HI.X.SX32 R13, R158, R153, 0x1, P4 ;  /* 0x000000999e0d7211 */ /* 0x000fe400020f0eff */
[----:B------:R-:W-:-:S02]  /*7780*/  IADD3 R20, P3, R77, R152, RZ ;  /* 0x000000984d147210 */ /* 0x000fc40007f7e0ff */
[----:B------:R-:W-:Y:S02]  /*7790*/  LEA.HI.X.SX32 R37, R43, R153, 0x1, P1 ;  /* 0x000000992b257211 */ /* 0x000fe400008f0eff */
[----:B-1----:R-:W-:Y:S01]  /*77a0*/  IADD3 R34, P2, R64, R152, RZ ;  /* 0x0000009840227210 */ /* 0x002fe20007f5e0ff */
[----:B------:R-:W-:-:S03]  /*77b0*/  IMAD.WIDE R12, R3, 0x2, R12 ;  /* 0x00000002030c7825 */ /* 0x000fc600078e020c */
[-C--:B------:R-:W-:Y:S01]  /*77c0*/  LEA.HI.X.SX32 R35, R21, R153.reuse, 0x1, P2 ;  /* 0x0000009915237211 */ /* 0x080fe200010f0eff */
[----:B------:R-:W-:Y:S01]  /*77d0*/  IMAD.WIDE R36, R3, 0x2, R36 ;  /* 0x0000000203247825 */ /* 0x000fe200078e0224 */
[----:B------:R-:W-:Y:S01]  /*77e0*/  LEA.HI.X.SX32 R21, R157, R153, 0x1, P3 ;  /* 0x000000999d157211 */ /* 0x000fe200018f0eff */
[----:B------:R0:W2:Y:S02]  /*77f0*/  LDG.E.U16 R172, desc[UR14][R12.64] ;  /* 0x0000000e0cac7981 */ /* 0x0000a4000c1e1500 */
[----:B------:R-:W-:Y:S02]  /*7800*/  IMAD R162, R5, 0x1e, RZ ;  /* 0x0000001e05a27824 */ /* 0x000fe400078e02ff */
[C---:B------:R-:W-:Y:S01]  /*7810*/  IMAD.WIDE R34, R3.reuse, 0x2, R34 ;  /* 0x0000000203227825 */ /* 0x040fe200078e0222 */
[----:B------:R1:W2:Y:S03]  /*7820*/  LDG.E.U16 R177, desc[UR14][R36.64] ;  /* 0x0000000e24b17981 */ /* 0x0002a6000c1e1500 */
[----:B------:R-:W-:Y:S01]  /*7830*/  IMAD.WIDE R20, R3, 0x2, R20 ;  /* 0x0000000203147825 */ /* 0x000fe200078e0214 */
[----:B------:R4:W2:Y:S03]  /*7840*/  LDG.E.U16 R175, desc[UR14][R34.64] ;  /* 0x0000000e22af7981 */ /* 0x0008a6000c1e1500 */
[----:B0-----:R-:W-:Y:S01]  /*7850*/  IMAD R13, R5, 0xf, RZ ;  /* 0x0000000f050d7824 */ /* 0x001fe200078e02ff */
[----:B------:R0:W2:Y:S01]  /*7860*/  LDG.E.U16 R173, desc[UR14][R20.64] ;  /* 0x0000000e14ad7981 */ /* 0x0000a2000c1e1500 */
[----:B-1----:R-:W-:Y:S01]  /*7870*/  IADD3 R36, P1, R162, R152, RZ ;  /* 0x00000098a2247210 */ /* 0x002fe20007f3e0ff */
[----:B------:R-:W-:-:S03]  /*7880*/  IMAD.WIDE R56, R3, 0x2, R56 ;  /* 0x0000000203387825 */ /* 0x000fc600078e0238 */
[-C--:B------:R-:W-:Y:S01]  /*7890*/  LEA.HI.X.SX32 R37, R13, R153.reuse, 0x1, P1 ;  /* 0x000000990d257211 */ /* 0x080fe200008f0eff */
[C---:B----4-:R-:W-:Y:S01]  /*78a0*/  IMAD R34, R5.reuse, 0x26, RZ ;  /* 0x0000002605227824 */ /* 0x050fe200078e02ff */
[----:B------:R1:W4:Y:S01]  /*78b0*/  LDG.E.U16 R183, desc[UR14][R56.64] ;  /* 0x0000000e38b77981 */ /* 0x000322000c1e1500 */
[C---:B------:R-:W-:Y:S02]  /*78c0*/  IMAD R43, R5.reuse, 0x1c, RZ ;  /* 0x0000001c052b7824 */ /* 0x040fe400078e02ff */
[C---:B0-----:R-:W-:Y:S01]  /*78d0*/  IMAD R20, R5.reuse, 0x28, RZ ;  /* 0x0000002805147824 */ /* 0x041fe200078e02ff */
[-C--:B------:R-:W-:Y:S01]  /*78e0*/  IADD3 R34, P2, R34, R152.reuse, RZ ;  /* 0x0000009822227210 */ /* 0x080fe20007f5e0ff */
[C---:B------:R-:W-:Y:S02]  /*78f0*/  IMAD R21, R5.reuse, 0x13, RZ ;  /* 0x0000001305157824 */ /* 0x040fe400078e02ff */
[----:B------:R-:W-:Y:S01]  /*7900*/  IMAD R12, R5, 0x2a, RZ ;  /* 0x0000002a050c7824 */ /* 0x000fe200078e02ff */
[-C--:B------:R-:W-:Y:S01]  /*7910*/  IADD3 R20, P3, R20, R152.reuse, RZ ;  /* 0x0000009814147210 */ /* 0x080fe20007f7e0ff */
[----:B------:R-:W-:Y:S01]  /*7920*/  IMAD.WIDE R36, R3, 0x2, R36 ;  /* 0x0000000203247825 */ /* 0x000fe200078e0224 */
[-C--:B-1----:R-:W-:Y:S01]  /*7930*/  IADD3 R56, P0, R43, R152.reuse, RZ ;  /* 0x000000982b387210 */ /* 0x082fe20007f1e0ff */
[----:B------:R0:W-:Y:S01]  /*7940*/  STL [R1+0x48], R170 ;  /* 0x000048aa01007387 */ /* 0x0001e20000100800 */
[----:B------:R-:W-:Y:S01]  /*7950*/  IADD3 R12, P4, R12, R152, RZ ;  /* 0x000000980c0c7210 */ /* 0x000fe20007f9e0ff */
[----:B------:R-:W-:Y:S01]  /*7960*/  IMAD R157, R5, 0x15, RZ ;  /* 0x00000015059d7824 */ /* 0x000fe200078e02ff */
[----:B------:R-:W-:-:S02]  /*7970*/  LEA.HI.X.SX32 R35, R21, R153, 0x1, P2 ;  /* 0x0000009915237211 */ /* 0x000fc400010f0eff */
[-C--:B------:R-:W-:Y:S02]  /*7980*/  LEA.HI.X.SX32 R57, R87, R153.reuse, 0x1, P0 ;  /* 0x0000009957397211 */ /* 0x080fe400000f0eff */
[-C--:B------:R-:W-:Y:S01]  /*7990*/  LEA.HI.X.SX32 R21, R156, R153.reuse, 0x1, P3 ;  /* 0x000000999c157211 */ /* 0x080fe200018f0eff */
[----:B0-----:R0:W4:Y:S01]  /*79a0*/  LDG.E.U16 R170, desc[UR14][R36.64] ;  /* 0x0000000e24aa7981 */ /* 0x001122000c1e1500 */
[----:B------:R-:W-:Y:S01]  /*79b0*/  LEA.HI.X.SX32 R13, R157, R153, 0x1, P4 ;  /* 0x000000999d0d7211 */ /* 0x000fe200020f0eff */
[----:B------:R-:W-:Y:S02]  /*79c0*/  IMAD R156, R5, 0x30, RZ ;  /* 0x00000030059c7824 */ /* 0x000fe400078e02ff */
[----:B------:R-:W-:-:S04]  /*79d0*/  IMAD.WIDE R56, R3, 0x2, R56 ;  /* 0x0000000203387825 */ /* 0x000fc800078e0238 */
[----:B0-----:R-:W-:Y:S02]  /*79e0*/  IMAD R36, R5, 0x34, RZ ;  /* 0x0000003405247824 */ /* 0x001fe400078e02ff */
[C---:B------:R-:W-:Y:S01]  /*79f0*/  IMAD.WIDE R20, R3.reuse, 0x2, R20 ;  /* 0x0000000203147825 */ /* 0x040fe200078e0214 */
[-C--:B------:R-:W-:Y:S01]  /*7a00*/  IADD3 R156, P2, R156, R152.reuse, RZ ;  /* 0x000000989c9c7210 */ /* 0x080fe20007f5e0ff */
[----:B------:R0:W4:Y:S01]  /*7a10*/  LDG.E.U16 R171, desc[UR14][R56.64] ;  /* 0x0000000e38ab7981 */ /* 0x000122000c1e1500 */
[-C--:B------:R-:W-:Y:S01]  /*7a20*/  IADD3 R36, P4, R36, R152.reuse, RZ ;  /* 0x0000009824247210 */ /* 0x080fe20007f9e0ff */
[C---:B------:R-:W-:Y:S02]  /*7a30*/  IMAD.WIDE R34, R3.reuse, 0x2, R34 ;  /* 0x0000000203227825 */ /* 0x040fe400078e0222 */
[----:B------:R1:W4:Y:S02]  /*7a40*/  LDG.E.U16 R87, desc[UR14][R20.64] ;  /* 0x0000000e14577981 */ /* 0x000324000c1e1500 */
[----:B------:R-:W-:Y:S01]  /*7a50*/  IMAD.WIDE R12, R3, 0x2, R12 ;  /* 0x00000002030c7825 */ /* 0x000fe200078e020c */
[-C--:B------:R-:W-:Y:S01]  /*7a60*/  LEA.HI.X.SX32 R37, R86, R153.reuse, 0x1, P4 ;  /* 0x0000009956257211 */ /* 0x080fe200020f0eff */
[----:B------:R1:W-:Y:S02]  /*7a70*/  STL [R1+0x40], R166 ;  /* 0x000040a601007387 */ /* 0x0003e40000100800 */
[----:B0-----:R-:W-:Y:S01]  /*7a80*/  IMAD R56, R5, 0x32, RZ ;  /* 0x0000003205387824 */ /* 0x001fe200078e02ff */
[----:B------:R-:W-:Y:S01]  /*7a90*/  LEA.HI.X.SX32 R157, R77, R153, 0x1, P2 ;  /* 0x000000994d9d7211 */ /* 0x000fe200010f0eff */
[----:B-1----:R-:W-:Y:S01]  /*7aa0*/  IMAD R20, R5, 0x2c, RZ ;  /* 0x0000002c05147824 */ /* 0x002fe200078e02ff */
[----:B------:R0:W4:Y:S04]  /*7ab0*/  LDG.E.U16 R166, desc[UR14][R34.64] ;  /* 0x0000000e22a67981 */ /* 0x000128000c1e1500 */
[-C--:B------:R-:W-:Y:S01]  /*7ac0*/  IADD3 R20, P0, R20, R152.reuse, RZ ;  /* 0x0000009814147210 */ /* 0x080fe20007f1e0ff */
[----:B------:R-:W-:Y:S01]  /*7ad0*/  IMAD.WIDE R36, R3, 0x2, R36 ;  /* 0x0000000203247825 */ /* 0x000fe200078e0224 */
[----:B------:R-:W-:Y:S01]  /*7ae0*/  IADD3 R56, P3, R56, R152, RZ ;  /* 0x0000009838387210 */ /* 0x000fe20007f7e0ff */
[----:B------:R1:W4:Y:S02]  /*7af0*/  LDG.E.U16 R35, desc[UR14][R12.64] ;  /* 0x0000000e0c237981 */ /* 0x000324000c1e1500 */
[----:B0-----:R-:W-:-:S02]  /*7b00*/  IMAD R34, R5, 0x19, RZ ;  /* 0x0000001905227824 */ /* 0x001fc400078e02ff */
[----:B------:R-:W-:Y:S01]  /*7b10*/  IMAD.WIDE R156, R3, 0x2, R156 ;  /* 0x00000002039c7825 */ /* 0x000fe200078e029c */
[----:B------:R-:W-:-:S03]  /*7b20*/  LEA.HI.X.SX32 R21, R64, R153, 0x1, P0 ;  /* 0x0000009940157211 */ /* 0x000fc600000f0eff */
[C---:B-1----:R-:W-:Y:S02]  /*7b30*/  IMAD R12, R5.reuse, 0x2e, RZ ;  /* 0x0000002e050c7824 */ /* 0x042fe400078e02ff */
[----:B------:R-:W-:Y:S01]  /*7b40*/  IMAD R13, R5, 0x17, RZ ;  /* 0x00000017050d7824 */ /* 0x000fe200078e02ff */
[----:B------:R-:W-:Y:S01]  /*7b50*/  LEA.HI.X.SX32 R57, R34, R153, 0x1, P3 ;  /* 0x0000009922397211 */ /* 0x000fe200018f0eff */
[----:B------:R0:W4:Y:S01]  /*7b60*/  LDG.E.U16 R64, desc[UR14][R36.64] ;  /* 0x0000000e24407981 */ /* 0x000122000c1e1500 */
[----:B------:R-:W-:-:S03]  /*7b70*/  IADD3 R12, P1, R12, R152, RZ ;  /* 0x000000980c0c7210 */ /* 0x000fc60007f3e0ff */
[----:B------:R1:W-:Y:S01]  /*7b80*/  STL [R1+0x38], R160 ;  /* 0x000038a001007387 */ /* 0x0003e20000100800 */
[----:B------:R-:W-:Y:S01]  /*7b90*/  LEA.HI.X.SX32 R13, R13, R153, 0x1, P1 ;  /* 0x000000990d0d7211 */ /* 0x000fe200008f0eff */
[----:B------:R-:W-:Y:S02]  /*7ba0*/  IMAD.WIDE R56, R3, 0x2, R56 ;  /* 0x0000000203387825 */ /* 0x000fe400078e0238 */
[----:B------:R1:W3:Y:S02]  /*7bb0*/  LDG.E.U16 R86, desc[UR14][R156.64] ;  /* 0x0000000e9c567981 */ /* 0x0002e4000c1e1500 */
[C---:B0-----:R-:W-:Y:S02]  /*7bc0*/  IMAD R36, R5.reuse, 0x3e, RZ ;  /* 0x0000003e05247824 */ /* 0x041fe400078e02ff */
[C---:B------:R-:W-:Y:S01]  /*7bd0*/  IMAD R34, R5.reuse, 0x1f, RZ ;  /* 0x0000001f05227824 */ /* 0x040fe200078e02ff */
[----:B------:R0:W2:Y:S01]  /*7be0*/  LDG.E.U16 R77, desc[UR14][R56.64] ;  /* 0x0000000e384d7981 */ /* 0x0000a2000c1e1500 */
[C---:B-1----:R-:W-:Y:S01]  /*7bf0*/  IMAD R160, R5.reuse, 0x38, RZ ;  /* 0x0000003805a07824 */ /* 0x042fe200078e02ff */
[----:B------:R-:W-:Y:S01]  /*7c00*/  IADD3 R36, P4, R36, R152, RZ ;  /* 0x0000009824247210 */ /* 0x000fe20007f9e0ff */
[----:B------:R-:W-:-:S03]  /*7c10*/  IMAD R156, R5, 0x3c, RZ ;  /* 0x0000003c059c7824 */ /* 0x000fc600078e02ff */
[-C--:B------:R-:W-:Y:S01]  /*7c20*/  IADD3 R160, P1, R160, R152.reuse, RZ ;  /* 0x00000098a0a07210 */ /* 0x080fe20007f3e0ff */
[C---:B------:R-:W-:Y:S01]  /*7c30*/  IMAD.WIDE R12, R3.reuse, 0x2, R12 ;  /* 0x00000002030c7825 */ /* 0x040fe200078e020c */
[-C--:B------:R-:W-:Y:S02]  /*7c40*/  LEA.HI.X.SX32 R37, R34, R153.reuse, 0x1, P4 ;  /* 0x0000009922257211 */ /* 0x080fe400020f0eff */
[-C--:B------:R-:W-:Y:S01]  /*7c50*/  IADD3 R156, P3, R156, R152.reuse, RZ ;  /* 0x000000989c9c7210 */ /* 0x080fe20007f7e0ff */
[----:B------:R-:W-:Y:S01]  /*7c60*/  IMAD.WIDE R20, R3, 0x2, R20 ;  /* 0x0000000203147825 */ /* 0x000fe200078e0214 */
[-C--:B------:R-:W-:Y:S01]  /*7c70*/  LEA.HI.X.SX32 R161, R43, R153.reuse, 0x1, P1 ;  /* 0x000000992ba17211 */ /* 0x080fe200008f0eff */
[----:B------:R1:W4:Y:S02]  /*7c80*/  LDG.E.U16 R13, desc[UR14][R12.64] ;  /* 0x0000000e0c0d7981 */ /* 0x000324000c1e1500 */
[C---:B0-----:R-:W-:Y:S01]  /*7c90*/  IMAD R56, R5.reuse, 0x36, RZ ;  /* 0x0000003605387824 */ /* 0x041fe200078e02ff */
[----:B------:R-:W-:Y:S01]  /*7ca0*/  LEA.HI.X.SX32 R157, R162, R153, 0x1, P3 ;  /* 0x00000099a29d7211 */ /* 0x000fe200018f0eff */
[----:B------:R-:W-:Y:S01]  /*7cb0*/  IMAD R158, R5, 0x3a, RZ ;  /* 0x0000003a059e7824 */ /* 0x000fe200078e02ff */
[----:B------:R0:W4:Y:S01]  /*7cc0*/  LDG.E.U16 R21, desc[UR14][R20.64] ;  /* 0x0000000e14157981 */ /* 0x000122000c1e1500 */
[----:B------:R-:W-:Y:S01]  /*7cd0*/  IMAD.WIDE R36, R3, 0x2, R36 ;  /* 0x0000000203247825 */ /* 0x000fe200078e0224 */
[----:B------:R-:W-:-:S03]  /*7ce0*/  IADD3 R56, P0, R56, R152, RZ ;  /* 0x0000009838387210 */ /* 0x000fc60007f1e0ff */
[----:B-1----:R-:W-:Y:S01]  /*7cf0*/  IMAD R12, R5, 0x1b, RZ ;  /* 0x0000001b050c7824 */ /* 0x002fe200078e02ff */
[----:B------:R-:W-:Y:S01]  /*7d00*/  IADD3 R158, P2, R158, R152, RZ ;  /* 0x000000989e9e7210 */ /* 0x000fe20007f5e0ff */
[----:B------:R-:W-:-:S04]  /*7d10*/  IMAD.WIDE R160, R3, 0x2, R160 ;  /* 0x0000000203a07825 */ /* 0x000fc800078e02a0 */
[----:B0-----:R-:W-:Y:S02]  /*7d20*/  IMAD R20, R5, 0x1d, RZ ;  /* 0x0000001d05147824 */ /* 0x001fe400078e02ff */
[----:B------:R-:W-:Y:S01]  /*7d30*/  IMAD.WIDE R156, R3, 0x2, R156 ;  /* 0x00000002039c7825 */ /* 0x000fe200078e029c */
[-C--:B------:R-:W-:Y:S01]  /*7d40*/  LEA.HI.X.SX32 R57, R12, R153.reuse, 0x1, P0 ;  /* 0x000000990c397211 */ /* 0x080fe200000f0eff */
[----:B------:R0:W4:Y:S01]  /*7d50*/  LDG.E.U16 R43, desc[UR14][R160.64] ;  /* 0x0000000ea02b7981 */ /* 0x000122000c1e1500 */
[----:B------:R-:W-:-:S03]  /*7d60*/  LEA.HI.X.SX32 R159, R20, R153, 0x1, P2 ;  /* 0x00000099149f7211 */ /* 0x000fc600010f0eff */
[----:B------:R1:W4:Y:S01]  /*7d70*/  LDG.E.U16 R12, desc[UR14][R36.64] ;  /* 0x0000000e240c7981 */ /* 0x000322000c1e1500 */
[----:B------:R-:W-:-:S03]  /*7d80*/  IMAD R162, R5, 0x9c, RZ ;  /* 0x0000009c05a27824 */ /* 0x000fc600078e02ff */
[----:B------:R1:W4:Y:S01]  /*7d90*/  LDG.E.U16 R20, desc[UR14][R156.64] ;  /* 0x0000000e9c147981 */ /* 0x000322000c1e1500 */
[C---:B0-----:R-:W-:Y:S02]  /*7da0*/  IMAD R160, R5.reuse, 0xa0, RZ ;  /* 0x000000a005a07824 */ /* 0x041fe400078e02ff */
[C---:B-1----:R-:W-:Y:S02]  /*7db0*/  IMAD R36, R5.reuse, 0x98, RZ ;  /* 0x0000009805247824 */ /* 0x042fe400078e02ff */
[----:B------:R-:W-:-:S03]  /*7dc0*/  IMAD R156, R5, 0xa8, RZ ;  /* 0x000000a8059c7824 */ /* 0x000fc600078e02ff */
[-C--:B------:R-:W-:Y:S01]  /*7dd0*/  IADD3 R36, P0, R36, R152.reuse, RZ ;  /* 0x0000009824247210 */ /* 0x080fe20007f1e0ff */
[----:B------:R-:W-:Y:S01]  /*7de0*/  IMAD.WIDE R158, R3, 0x2, R158 ;  /* 0x00000002039e7825 */ /* 0x000fe200078e029e */
[-C--:B------:R-:W-:Y:S02]  /*7df0*/  IADD3 R162, P1, R162, R152.reuse, RZ ;  /* 0x00000098a2a27210 */ /* 0x080fe40007f3e0ff */
[-C--:B------:R-:W-:Y:S02]  /*7e00*/  IADD3 R160, P2, R160, R152.reuse, RZ ;  /* 0x00000098a0a07210 */ /* 0x080fe40007f5e0ff */
[----:B------:R-:W-:Y:S01]  /*7e10*/  IADD3 R156, P4, R156, R152, RZ ;  /* 0x000000989c9c7210 */ /* 0x000fe20007f9e0ff */
[----:B------:R0:W4:Y:S01]  /*7e20*/  LDG.E.U16 R34, desc[UR14][R158.64] ;  /* 0x0000000e9e227981 */ /* 0x000122000c1e1500 */
[-C--:B------:R-:W-:Y:S02]  /*7e30*/  LEA.HI.X.SX32 R37, R165, R153.reuse, 0x1, P0 ;  /* 0x00000099a5257211 */ /* 0x080fe400000f0eff */
[----:B------:R-:W-:-:S02]  /*7e40*/  LEA.HI.X.SX32 R163, R163, R153, 0x1, P1 ;  /* 0x00000099a3a37211 */ /* 0x000fc400008f0eff */
[-C--:B------:R-:W-:Y:S02]  /*7e50*/  LEA.HI.X.SX32 R161, R164, R153.reuse, 0x1, P2 ;  /* 0x00000099a4a17211 */ /* 0x080fe400010f0eff */
[----:B------:R-:W-:Y:S01]  /*7e60*/  LEA.HI.X.SX32 R157, R79, R153, 0x1, P4 ;  /* 0x000000994f9d7211 */ /* 0x000fe200020f0eff */
[----:B0-----:R-:W-:Y:S02]  /*7e70*/  IMAD R158, R5, 0xa4, RZ ;  /* 0x000000a4059e7824 */ /* 0x001fe400078e02ff */
[----:B------:R-:W-:-:S03]  /*7e80*/  IMAD.WIDE R36, R3, 0x2, R36 ;  /* 0x0000000203247825 */ /* 0x000fc600078e0224 */
[----:B------:R-:W-:Y:S01]  /*7e90*/  IADD3 R158, P3, R158, R152, RZ ;  /* 0x000000989e9e7210 */ /* 0x000fe20007f7e0ff */
[C---:B------:R-:W-:Y:S02]  /*7ea0*/  IMAD.WIDE R162, R3.reuse, 0x2, R162 ;  /* 0x0000000203a27825 */ /* 0x040fe400078e02a2 */
[----:B------:R-:W4:Y:S02]  /*7eb0*/  LDG.E.U16 R37, desc[UR14][R36.64] ;  /* 0x0000000e24257981 */ /* 0x000f24000c1e1500 */
[----:B------:R-:W-:-:S04]  /*7ec0*/  IMAD.WIDE R160, R3, 0x2, R160 ;  /* 0x0000000203a07825 */ /* 0x000fc800078e02a0 */
[----:B------:R-:W-:Y:S01]  /*7ed0*/  IMAD.WIDE R156, R3, 0x2, R156 ;  /* 0x00000002039c7825 */ /* 0x000fe200078e029c */
[----:B------:R-:W-:Y:S01]  /*7ee0*/  LEA.HI.X.SX32 R159, R14, R153, 0x1, P3 ;  /* 0x000000990e9f7211 */ /* 0x000fe200018f0eff */
[----:B------:R0:W2:Y:S02]  /*7ef0*/  LDG.E.U16 R79, desc[UR14][R160.64] ;  /* 0x0000000ea04f7981 */ /* 0x0000a4000c1e1500 */
[----:B------:R-:W-:Y:S02]  /*7f00*/  IMAD R164, R5, 0xc0, RZ ;  /* 0x000000c005a47824 */ /* 0x000fe400078e02ff */
[----:B------:R1:W4:Y:S01]  /*7f10*/  LDG.E.U16 R14, desc[UR14][R162.64] ;  /* 0x0000000ea20e7981 */ /* 0x000322000c1e1500 */
[----:B------:R-:W-:-:S03]  /*7f20*/  IMAD.WIDE R56, R3, 0x2, R56 ;  /* 0x0000000203387825 */ /* 0x000fc600078e0238 */
[----:B------:R1:W4:Y:S01]  /*7f30*/  LDG.E.U16 R36, desc[UR14][R156.64] ;  /* 0x0000000e9c247981 */ /* 0x000322000c1e1500 */
[----:B0-----:R-:W-:Y:S02]  /*7f40*/  IMAD R160, R5, 0xf0, RZ ;  /* 0x000000f005a07824 */ /* 0x001fe400078e02ff */
[----:B------:R-:W-:Y:S01]  /*7f50*/  IMAD.WIDE R158, R3, 0x2, R158 ;  /* 0x00000002039e7825 */ /* 0x000fe200078e029e */
[-C--:B------:R-:W-:Y:S01]  /*7f60*/  IADD3 R164, P2, R164, R152.reuse, RZ ;  /* 0x00000098a4a47210 */ /* 0x080fe20007f5e0ff */
[----:B------:R-:W4:Y:S02]  /*7f70*/  LDG.E.U16 R56, desc[UR14][R56.64] ;  /* 0x0000000e38387981 */ /* 0x000f24000c1e1500 */
[C---:B-1----:R-:W-:Y:S02]  /*7f80*/  IMAD R162, R5.reuse, 0xe0, RZ ;  /* 0x000000e005a27824 */ /* 0x042fe400078e02ff */
[----:B------:R-:W-:Y:S01]  /*7f90*/  IMAD R156, R5, 0xb0, RZ ;  /* 0x000000b0059c7824 */ /* 0x000fe200078e02ff */
[----:B------:R-:W-:-:S02]  /*7fa0*/  IADD3 R160, P4, R160, R152, RZ ;  /* 0x00000098a0a07210 */ /* 0x000fc40007f9e0ff */
[-C--:B------:R-:W-:Y:S02]  /*7fb0*/  IADD3 R162, P3, R162, R152.reuse, RZ ;  /* 0x00000098a2a27210 */ /* 0x080fe40007f7e0ff */
[----:B------:R-:W-:Y:S01]  /*7fc0*/  IADD3 R156, P1, R156, R152, RZ ;  /* 0x000000989c9c7210 */ /* 0x000fe20007f3e0ff */
[----:B------:R0:W4:Y:S01]  /*7fd0*/  LDG.E.U16 R57, desc[UR14][R158.64] ;  /* 0x0000000e9e397981 */ /* 0x000122000c1e1500 */
[-C--:B------:R-:W-:Y:S02]  /*7fe0*/  LEA.HI.X.SX32 R165, R178, R153.reuse, 0x1, P2 ;  /* 0x00000099b2a57211 */ /* 0x080fe400010f0eff */
[-C--:B------:R-:W-:Y:S02]  /*7ff0*/  LEA.HI.X.SX32 R157, R180, R153.reuse, 0x1, P1 ;  /* 0x00000099b49d7211 */ /* 0x080fe400008f0eff */
[-C--:B------:R-:W-:Y:S02]  /*8000*/  LEA.HI.X.SX32 R163, R176, R153.reuse, 0x1, P3 ;  /* 0x00000099b0a37211 */ /* 0x080fe400018f0eff */
[----:B------:R-:W-:Y:S01]  /*8010*/  LEA.HI.X.SX32 R161, R174, R153, 0x1, P4 ;  /* 0x00000099aea17211 */ /* 0x000fe200020f0eff */
[----:B0-----:R-:W-:-:S02]  /*8020*/  IMAD R158, R5, 0xac, RZ ;  /* 0x000000ac059e7824 */ /* 0x001fc400078e02ff */
[----:B------:R-:W-:-:S03]  /*8030*/  IMAD.WIDE R156, R3, 0x2, R156 ;  /* 0x00000002039c7825 */ /* 0x000fc600078e029c */
[----:B------:R-:W-:Y:S01]  /*8040*/  IADD3 R158, P0, R158, R152, RZ ;  /* 0x000000989e9e7210 */ /* 0x000fe20007f1e0ff */
[C---:B------:R-:W-:Y:S01]  /*8050*/  IMAD.WIDE R164, R3.reuse, 0x2, R164 ;  /* 0x0000000203a47825 */ /* 0x040fe200078e02a4 */
[----:B------:R0:W4:Y:S03]  /*8060*/  LDG.E.U16 R176, desc[UR14][R156.64] ;  /* 0x0000000e9cb07981 */ /* 0x000126000c1e1500 */
[----:B------:R-:W-:-:S04]  /*8070*/  IMAD.WIDE R162, R3, 0x2, R162 ;  /* 0x0000000203a27825 */ /* 0x000fc800078e02a2 */
[C---:B------:R-:W-:Y:S01]  /*8080*/  IMAD.WIDE R160, R3.reuse, 0x2, R160 ;  /* 0x0000000203a07825 */ /* 0x040fe200078e02a0 */
[----:B------:R-:W-:Y:S01]  /*8090*/  LEA.HI.X.SX32 R159, R182, R153, 0x1, P0 ;  /* 0x00000099b69f7211 */ /* 0x000fe200000f0eff */
[----:B------:R1:W4:Y:S04]  /*80a0*/  LDG.E.U16 R178, desc[UR14][R164.64] ;  /* 0x0000000ea4b27981 */ /* 0x000328000c1e1500 */
[----:B------:R-:W4:Y:S04]  /*80b0*/  LDG.E.U16 R180, desc[UR14][R162.64] ;  /* 0x0000000ea2b47981 */ /* 0x000f28000c1e1500 */
[----:B------:R1:W4:Y:S01]  /*80c0*/  LDG.E.U16 R182, desc[UR14][R160.64] ;  /* 0x0000000ea0b67981 */ /* 0x000322000c1e1500 */
[----:B------:R-:W-:-:S04]  /*80d0*/  IMAD.WIDE R158, R3, 0x2, R158 ;  /* 0x00000002039e7825 */ /* 0x000fc800078e029e */
[C---:B0-----:R-:W-:Y:S01]  /*80e0*/  IMAD R156, R5.reuse, 0xb4, RZ ;  /* 0x000000b4059c7824 */ /* 0x041fe200078e02ff */
[----:B------:R0:W4:Y:S01]  /*80f0*/  LDG.E.U16 R174, desc[UR14][R158.64] ;  /* 0x0000000e9eae7981 */ /* 0x000122000c1e1500 */
[C---:B-1----:R-:W-:Y:S02]  /*8100*/  IMAD R164, R5.reuse, 0xd4, RZ ;  /* 0x000000d405a47824 */ /* 0x042fe400078e02ff */
[C---:B------:R-:W-:Y:S02]  /*8110*/  IMAD R160, R5.reuse, 0xc4, RZ ;  /* 0x000000c405a07824 */ /* 0x040fe400078e02ff */
[C---:B------:R-:W-:Y:S01]  /*8120*/  IMAD R162, R5.reuse, 0xe4, RZ ;  /* 0x000000e405a27824 */ /* 0x040fe200078e02ff */
[-C--:B------:R-:W-:Y:S01]  /*8130*/  IADD3 R156, P0, R156, R152.reuse, RZ ;  /* 0x000000989c9c7210 */ /* 0x080fe20007f1e0ff */
[----:B0-----:R-:W-:Y:S01]  /*8140*/  IMAD R158, R5, 0xf4, RZ ;  /* 0x000000f4059e7824 */ /* 0x001fe200078e02ff */
[-C--:B------:R-:W-:Y:S02]  /*8150*/  IADD3 R160, P1, R160, R152.reuse, RZ ;  /* 0x00000098a0a07210 */ /* 0x080fe40007f3e0ff */
[----:B------:R-:W-:-:S02]  /*8160*/  IADD3 R164, P2, R164, R152, RZ ;  /* 0x00000098a4a47210 */ /* 0x000fc40007f5e0ff */
[-C--:B------:R-:W-:Y:S02]  /*8170*/  IADD3 R162, P3, R162, R152.reuse, RZ ;  /* 0x00000098a2a27210 */ /* 0x080fe40007f7e0ff */
[----:B------:R-:W-:Y:S02]  /*8180*/  IADD3 R158, P4, R158, R152, RZ ;  /* 0x000000989e9e7210 */ /* 0x000fe40007f9e0ff */
[-C--:B------:R-:W-:Y:S02]  /*8190*/  LEA.HI.X.SX32 R157, R195, R153.reuse, 0x1, P0 ;  /* 0x00000099c39d7211 */ /* 0x080fe400000f0eff */
[-C--:B------:R-:W-:Y:S02]  /*81a0*/  LEA.HI.X.SX32 R161, R194, R153.reuse, 0x1, P1 ;  /* 0x00000099c2a17211 */ /* 0x080fe400008f0eff */
[-C--:B------:R-:W-:Y:S02]  /*81b0*/  LEA.HI.X.SX32 R165, R193, R153.reuse, 0x1, P2 ;  /* 0x00000099c1a57211 */ /* 0x080fe400010f0eff */
[-C--:B------:R-:W-:Y:S01]  /*81c0*/  LEA.HI.X.SX32 R163, R192, R153.reuse, 0x1, P3 ;  /* 0x00000099c0a37211 */ /* 0x080fe200018f0eff */
[----:B------:R-:W-:Y:S01]  /*81d0*/  IMAD.WIDE R156, R3, 0x2, R156 ;  /* 0x00000002039c7825 */ /* 0x000fe200078e029c */
[----:B------:R-:W-:-:S03]  /*81e0*/  LEA.HI.X.SX32 R159, R191, R153, 0x1, P4 ;  /* 0x00000099bf9f7211 */ /* 0x000fc600020f0eff */
[C---:B------:R-:W-:Y:S01]  /*81f0*/  IMAD.WIDE R160, R3.reuse, 0x2, R160 ;  /* 0x0000000203a07825 */ /* 0x040fe200078e02a0 */
[----:B------:R0:W4:Y:S03]  /*8200*/  LDG.E.U16 R191, desc[UR14][R156.64] ;  /* 0x0000000e9cbf7981 */ /* 0x000126000c1e1500 */
[C---:B------:R-:W-:Y:S01]  /*8210*/  IMAD.WIDE R164, R3.reuse, 0x2, R164 ;  /* 0x0000000203a47825 */ /* 0x040fe200078e02a4 */
[----:B------:R1:W4:Y:S03]  /*8220*/  LDG.E.U16 R192, desc[UR14][R160.64] ;  /* 0x0000000ea0c07981 */ /* 0x000326000c1e1500 */
[C---:B------:R-:W-:Y:S01]  /*8230*/  IMAD.WIDE R162, R3.reuse, 0x2, R162 ;  /* 0x0000000203a27825 */ /* 0x040fe200078e02a2 */
[----:B------:R1:W4:Y:S03]  /*8240*/  LDG.E.U16 R193, desc[UR14][R164.64] ;  /* 0x0000000ea4c17981 */ /* 0x000326000c1e1500 */
[----:B------:R-:W-:Y:S01]  /*8250*/  IMAD.WIDE R158, R3, 0x2, R158 ;  /* 0x00000002039e7825 */ /* 0x000fe200078e029e */
[----:B------:R1:W4:Y:S04]  /*8260*/  LDG.E.U16 R194, desc[UR14][R162.64] ;  /* 0x0000000ea2c27981 */ /* 0x000328000c1e1500 */
[----:B------:R1:W4:Y:S01]  /*8270*/  LDG.E.U16 R195, desc[UR14][R158.64] ;  /* 0x0000000e9ec37981 */ /* 0x000322000c1e1500 */
[----:B0-----:R-:W-:-:S02]  /*8280*/  IMAD R156, R5, 0xb8, RZ ;  /* 0x000000b8059c7824 */ /* 0x001fc400078e02ff */
[C---:B-1----:R-:W-:Y:S02]  /*8290*/  IMAD R160, R5.reuse, 0xc8, RZ ;  /* 0x000000c805a07824 */ /* 0x042fe400078e02ff */
[C---:B------:R-:W-:Y:S02]  /*82a0*/  IMAD R164, R5.reuse, 0xd8, RZ ;  /* 0x000000d805a47824 */ /* 0x040fe400078e02ff */
[C---:B------:R-:W-:Y:S01]  /*82b0*/  IMAD R162, R5.reuse, 0xe8, RZ ;  /* 0x000000e805a27824 */ /* 0x040fe200078e02ff */
[-C--:B------:R-:W-:Y:S01]  /*82c0*/  IADD3 R156, P0, R156, R152.reuse, RZ ;  /* 0x000000989c9c7210 */ /* 0x080fe20007f1e0ff */
[----:B------:R-:W-:Y:S01]  /*82d0*/  IMAD R158, R5, 0xf8, RZ ;  /* 0x000000f8059e7824 */ /* 0x000fe200078e02ff */
[-C--:B------:R-:W-:Y:S02]  /*82e0*/  IADD3 R160, P1, R160, R152.reuse, RZ ;  /* 0x00000098a0a07210 */ /* 0x080fe40007f3e0ff */
[-C--:B------:R-:W-:Y:S02]  /*82f0*/  IADD3 R164, P2, R164, R152.reuse, RZ ;  /* 0x00000098a4a47210 */ /* 0x080fe40007f5e0ff */
[----:B------:R-:W-:-:S02]  /*8300*/  IADD3 R162, P3, R162, R152, RZ ;  /* 0x00000098a2a27210 */ /* 0x000fc40007f7e0ff */
        /* <DEDUP_REMOVED lines=8> */
[----:B------:R-:W4:Y:S03]  /*8390*/  LDG.E.U16 R196, desc[UR14][R156.64] ;  /* 0x0000000e9cc47981 */ /* 0x000f26000c1e1500 */
[C---:B------:R-:W-:Y:S01]  /*83a0*/  IMAD.WIDE R164, R3.reuse, 0x2, R164 ;  /* 0x0000000203a47825 */ /* 0x040fe200078e02a4 */
[----:B------:R-:W4:Y:S03]  /*83b0*/  LDG.E.U16 R197, desc[UR14][R160.64] ;  /* 0x0000000ea0c57981 */ /* 0x000f26000c1e1500 */
[C---:B------:R-:W-:Y:S01]  /*83c0*/  IMAD.WIDE R162, R3.reuse, 0x2, R162 ;  /* 0x0000000203a27825 */ /* 0x040fe200078e02a2 */
[----:B------:R0:W4:Y:S03]  /*83d0*/  LDG.E.U16 R198, desc[UR14][R164.64] ;  /* 0x0000000ea4c67981 */ /* 0x000126000c1e1500 */
[----:B------:R-:W-:Y:S01]  /*83e0*/  IMAD.WIDE R158, R3, 0x2, R158 ;  /* 0x00000002039e7825 */ /* 0x000fe200078e029e */
[----:B------:R1:W4:Y:S04]  /*83f0*/  LDG.E.U16 R199, desc[UR14][R162.64] ;  /* 0x0000000ea2c77981 */ /* 0x000328000c1e1500 */
[----:B------:R1:W4:Y:S01]  /*8400*/  LDG.E.U16 R200, desc[UR14][R158.64] ;  /* 0x0000000e9ec87981 */ /* 0x000322000c1e1500 */
[----:B0-----:R-:W-:-:S02]  /*8410*/  IMAD R164, R5, 0xdc, RZ ;  /* 0x000000dc05a47824 */ /* 0x001fc400078e02ff */
[C---:B------:R-:W-:Y:S02]  /*8420*/  IMAD R156, R5.reuse, 0xbc, RZ ;  /* 0x000000bc059c7824 */ /* 0x040fe400078e02ff */
[C---:B-1----:R-:W-:Y:S02]  /*8430*/  IMAD R162, R5.reuse, 0xec, RZ ;  /* 0x000000ec05a27824 */ /* 0x042fe400078e02ff */
[C---:B------:R-:W-:Y:S02]  /*8440*/  IMAD R160, R5.reuse, 0xcc, RZ ;  /* 0x000000cc05a07824 */ /* 0x040fe400078e02ff */
[----:B------:R-:W-:Y:S01]  /*8450*/  IMAD R158, R5, 0xfc, RZ ;  /* 0x000000fc059e7824 */ /* 0x000fe200078e02ff */
[-C--:B------:R-:W-:Y:S02]  /*8460*/  IADD3 R164, P2, R164, R152.reuse, RZ ;  /* 0x00000098a4a47210 */ /* 0x080fe40007f5e0ff */
[-C--:B------:R-:W-:Y:S02]  /*8470*/  IADD3 R162, P3, R162, R152.reuse, RZ ;  /* 0x00000098a2a27210 */ /* 0x080fe40007f7e0ff */
[----:B------:R-:W-:-:S02]  /*8480*/  IADD3 R156, P0, R156, R152, RZ ;  /* 0x000000989c9c7210 */ /* 0x000fc40007f1e0ff */
[-C--:B------:R-:W-:Y:S02]  /*8490*/  IADD3 R160, P1, R160, R152.reuse, RZ ;  /* 0x00000098a0a07210 */ /* 0x080fe40007f3e0ff */
[----:B------:R-:W-:Y:S02]  /*84a0*/  IADD3 R158, P4, R158, R152, RZ ;  /* 0x000000989e9e7210 */ /* 0x000fe40007f9e0ff */
[-C--:B------:R-:W-:Y:S02]  /*84b0*/  LEA.HI.X.SX32 R165, R203, R153.reuse, 0x1, P2 ;  /* 0x00000099cba57211 */ /* 0x080fe400010f0eff */
[-C--:B------:R-:W-:Y:S02]  /*84c0*/  LEA.HI.X.SX32 R163, R202, R153.reuse, 0x1, P3 ;  /* 0x00000099caa37211 */ /* 0x080fe400018f0eff */
[-C--:B------:R-:W-:Y:S02]  /*84d0*/  LEA.HI.X.SX32 R157, R205, R153.reuse, 0x1, P0 ;  /* 0x00000099cd9d7211 */ /* 0x080fe400000f0eff */
[----:B------:R-:W-:-:S02]  /*84e0*/  LEA.HI.X.SX32 R161, R204, R153, 0x1, P1 ;  /* 0x00000099cca17211 */ /* 0x000fc400008f0eff */
[----:B------:R-:W-:Y:S01]  /*84f0*/  LEA.HI.X.SX32 R159, R201, R153, 0x1, P4 ;  /* 0x00000099c99f7211 */ /* 0x000fe200020f0eff */
[----:B------:R-:W-:-:S04]  /*8500*/  IMAD.WIDE R164, R3, 0x2, R164 ;  /* 0x0000000203a47825 */ /* 0x000fc800078e02a4 */
[C---:B------:R-:W-:Y:S01]  /*8510*/  IMAD.WIDE R162, R3.reuse, 0x2, R162 ;  /* 0x0000000203a27825 */ /* 0x040fe200078e02a2 */
[----:B------:R0:W4:Y:S03]  /*8520*/  LDG.E.U16 R203, desc[UR14][R164.64] ;  /* 0x0000000ea4cb7981 */ /* 0x000126000c1e1500 */
[C---:B------:R-:W-:Y:S01]  /*8530*/  IMAD.WIDE R156, R3.reuse, 0x2, R156 ;  /* 0x00000002039c7825 */ /* 0x040fe200078e029c */
[----:B------:R1:W4:Y:S03]  /*8540*/  LDG.E.U16 R204, desc[UR14][R162.64] ;  /* 0x0000000ea2cc7981 */ /* 0x000326000c1e1500 */
[C---:B------:R-:W-:Y:S01]  /*8550*/  IMAD.WIDE R160, R3.reuse, 0x2, R160 ;  /* 0x0000000203a07825 */ /* 0x040fe200078e02a0 */
[----:B------:R3:W4:Y:S03]  /*8560*/  LDG.E.U16 R201, desc[UR14][R156.64] ;  /* 0x0000000e9cc97981 */ /* 0x000726000c1e1500 */
[----:B------:R-:W-:Y:S01]  /*8570*/  IMAD.WIDE R158, R3, 0x2, R158 ;  /* 0x00000002039e7825 */ /* 0x000fe200078e029e */
[----:B------:R3:W4:Y:S03]  /*8580*/  LDG.E.U16 R202, desc[UR14][R160.64] ;  /* 0x0000000ea0ca7981 */ /* 0x000726000c1e1500 */
[C---:B0-----:R-:W-:Y:S01]  /*8590*/  IMAD R164, R5.reuse, 0xde, RZ ;  /* 0x000000de05a47824 */ /* 0x041fe200078e02ff */
[----:B------:R0:W4:Y:S01]  /*85a0*/  LDG.E.U16 R205, desc[UR14][R158.64] ;  /* 0x0000000e9ecd7981 */ /* 0x000122000c1e1500 */
[----:B-1----:R-:W-:-:S02]  /*85b0*/  IMAD R162, R5, 0xee, RZ ;  /* 0x000000ee05a27824 */ /* 0x002fc400078e02ff */
[C---:B---3--:R-:W-:Y:S02]  /*85c0*/  IMAD R156, R5.reuse, 0xbe, RZ ;  /* 0x000000be059c7824 */ /* 0x048fe400078e02ff */
[C---:B------:R-:W-:Y:S01]  /*85d0*/  IMAD R160, R5.reuse, 0xce, RZ ;  /* 0x000000ce05a07824 */ /* 0x040fe200078e02ff */
[-C--:B------:R-:W-:Y:S01]  /*85e0*/  IADD3 R164, P2, R164, R152.reuse, RZ ;  /* 0x00000098a4a47210 */ /* 0x080fe20007f5e0ff */
[C---:B------:R-:W-:Y:S02]  /*85f0*/  IMAD R163, R5.reuse, 0x6f, RZ ;  /* 0x0000006f05a37824 */ /* 0x040fe400078e02ff */
[C---:B0-----:R-:W-:Y:S01]  /*8600*/  IMAD R158, R5.reuse, 0xfe, RZ ;  /* 0x000000fe059e7824 */ /* 0x041fe200078e02ff */
[-C--:B------:R-:W-:Y:S01]  /*8610*/  IADD3 R162, P3, R162, R152.reuse, RZ ;  /* 0x00000098a2a27210 */ /* 0x080fe20007f7e0ff */
[C---:B------:R-:W-:Y:S01]  /*8620*/  IMAD R159, R5.reuse, 0x77, RZ ;  /* 0x00000077059f7824 */ /* 0x040fe200078e02ff */
[-C--:B------:R-:W-:Y:S01]  /*8630*/  IADD3 R156, P0, R156, R152.reuse, RZ ;  /* 0x000000989c9c7210 */ /* 0x080fe20007f1e0ff */
[C---:B------:R-:W-:Y:S01]  /*8640*/  IMAD R157, R5.reuse, 0x5f, RZ ;  /* 0x0000005f059d7824 */ /* 0x040fe200078e02ff */
[-C--:B------:R-:W-:Y:S01]  /*8650*/  IADD3 R160, P1, R160, R152.reuse, RZ ;  /* 0x00000098a0a07210 */ /* 0x080fe20007f3e0ff */
[C---:B------:R-:W-:Y:S01]  /*8660*/  IMAD R161, R5.reuse, 0x67, RZ ;  /* 0x0000006705a17824 */ /* 0x040fe200078e02ff */
[----:B------:R-:W-:Y:S01]  /*8670*/  IADD3 R158, P4, R158, R152, RZ ;  /* 0x000000989e9e7210 */ /* 0x000fe20007f9e0ff */
[----:B------:R-:W-:Y:S01]  /*8680*/  IMAD R206, R5, 0x7f, RZ ;  /* 0x0000007f05ce7824 */ /* 0x000fe200078e02ff */
[----:B------:R-:W-:-:S02]  /*8690*/  LEA.HI.X.SX32 R165, R163, R153, 0x1, P2 ;  /* 0x00000099a3a57211 */ /* 0x000fc400010f0eff */
[-C--:B------:R-:W-:Y:S02]  /*86a0*/  LEA.HI.X.SX32 R163, R159, R153.reuse, 0x1, P3 ;  /* 0x000000999fa37211 */ /* 0x080fe400018f0eff */
[-C--:B------:R-:W-:Y:S02]  /*86b0*/  LEA.HI.X.SX32 R157, R157, R153.reuse, 0x1, P0 ;  /* 0x000000999d9d7211 */ /* 0x080fe400000f0eff */
[-C--:B------:R-:W-:Y:S02]  /*86c0*/  LEA.HI.X.SX32 R161, R161, R153.reuse, 0x1, P1 ;  /* 0x00000099a1a17211 */ /* 0x080fe400008f0eff */
[----:B------:R-:W-:Y:S01]  /*86d0*/  LEA.HI.X.SX32 R159, R206, R153, 0x1, P4 ;  /* 0x00000099ce9f7211 */ /* 0x000fe200020f0eff */
[----:B------:R-:W-:-:S04]  /*86e0*/  IMAD.WIDE R156, R3, 0x2, R156 ;  /* 0x00000002039c7825 */ /* 0x000fc800078e029c */
[C---:B------:R-:W-:Y:S02]  /*86f0*/  IMAD.WIDE R160, R3.reuse, 0x2, R160 ;  /* 0x0000000203a07825 */ /* 0x040fe400078e02a0 */
[----:B------:R-:W3:Y:S02]  /*8700*/  LDG.E.U16 R156, desc[UR14][R156.64] ;  /* 0x0000000e9c9c7981 */ /* 0x000ee4000c1e1500 */
[C---:B------:R-:W-:Y:S02]  /*8710*/  IMAD.WIDE R164, R3.reuse, 0x2, R164 ;  /* 0x0000000203a47825 */ /* 0x040fe400078e02a4 */
[----:B------:R-:W3:Y:S02]  /*8720*/  LDG.E.U16 R160, desc[UR14][R160.64] ;  /* 0x0000000ea0a07981 */ /* 0x000ee4000c1e1500 */
[C---:B------:R-:W-:Y:S02]  /*8730*/  IMAD.WIDE R162, R3.reuse, 0x2, R162 ;  /* 0x0000000203a27825 */ /* 0x040fe400078e02a2 */
[----:B------:R-:W3:Y:S02]  /*8740*/  LDG.E.U16 R164, desc[UR14][R164.64] ;  /* 0x0000000ea4a47981 */ /* 0x000ee4000c1e1500 */
[----:B------:R-:W-:-:S02]  /*8750*/  IMAD.WIDE R158, R3, 0x2, R158 ;  /* 0x00000002039e7825 */ /* 0x000fc400078e029e */
[----:B------:R-:W3:Y:S04]  /*8760*/  LDG.E.U16 R162, desc[UR14][R162.64] ;  /* 0x0000000ea2a27981 */ /* 0x000ee8000c1e1500 */
[----:B------:R-:W3:Y:S01]  /*8770*/  LDG.E.U16 R158, desc[UR14][R158.64] ;  /* 0x0000000e9e9e7981 */ /* 0x000ee2000c1e1500 */
[----:B------:R-:W-:Y:S01]  /*8780*/  BAR.SYNC.DEFER_BLOCKING 0x0 ;  /* 0x0000000000007b1d */ /* 0x000fe20000010000 */
[C---:B------:R-:W-:Y:S02]  /*8790*/  LOP3.LUT R207, R2.reuse, 0x10, RZ, 0x3c, !PT ;  /* 0x0000001002cf7812 */ /* 0x040fe400078e3cff */
[----:B------:R-:W-:-:S03]  /*87a0*/  LOP3.LUT R208, R2, 0x20, RZ, 0x3c, !PT ;  /* 0x0000002002d07812 */ /* 0x000fc600078e3cff */
[----:B------:R-:W-:Y:S04]  /*87b0*/  STS.U16 [R2+UR12], R190 ;  /* 0x000000be02007988 */ /* 0x000fe8000800040c */
        /* <DEDUP_REMOVED lines=9> */
[----:B--2---:R-:W-:Y:S04]  /*8850*/  STS.U16 [R2+UR12+0x2800], R79 ;  /* 0x0028004f02007988 */ /* 0x004fe8000800040c */
[----:B------:R-:W-:Y:S04]  /*8860*/  STS.U16 [R2+UR12+0x3400], R78 ;  /* 0x0034004e02007988 */ /* 0x000fe8000800040c */
[----:B----4-:R-:W-:Y:S04]  /*8870*/  STS.U16 [R2+UR12+0x2c00], R176 ;  /* 0x002c00b002007988 */ /* 0x010fe8000800040c */
        /* <DEDUP_REMOVED lines=26> */
[----:B------:R-:W-:Y:S01]  /*8a20*/  STS.U16 [R208+UR12+0x1d00], R60 ;  /* 0x001d003cd0007988 */ /* 0x000fe2000800040c */
[----:B0-----:R-:W-:-:S03]  /*8a30*/  LOP3.LUT R207, R2, 0x30, RZ, 0x3c, !PT ;  /* 0x0000003002cf7812 */ /* 0x001fc600078e3cff */
        /* <DEDUP_REMOVED lines=15> */
[----:B------:R-:W-:Y:S04]  /*8b30*/  STL [R1+0x534], R5 ;  /* 0x0005340501007387 */ /* 0x000fe80000100800 */
[----:B------:R-:W-:Y:S04]  /*8b40*/  STS.U16 [R207+UR12+0x1d80], R52 ;  /* 0x001d8034cf007988 */ /* 0x000fe8000800040c */
[----:B------:R-:W-:Y:S04]  /*8b50*/  STL [R1+0x53c], R152 ;  /* 0x00053c9801007387 */ /* 0x000fe80000100800 */
[----:B------:R-:W-:Y:S04]  /*8b60*/  STS.U16 [R207+UR12+0x2180], R51 ;  /* 0x00218033cf007988 */ /* 0x000fe8000800040c */
[----:B------:R-:W-:Y:S04]  /*8b70*/  STL [R1+0x538], R153 ;  /* 0x0005389901007387 */ /* 0x000fe80000100800 */
[----:B------:R-:W-:Y:S04]  /*8b80*/  STS.U16 [R207+UR12+0x2580], R50 ;  /* 0x00258032cf007988 */ /* 0x000fe8000800040c */
[----:B------:R0:W-:Y:S04]  /*8b90*/  STL [R1+0x540], R3 ;  /* 0x0005400301007387 */ /* 0x0001e80000100800 */
        /* <DEDUP_REMOVED lines=15> */
[----:B------:R-:W-:-:S03]  /*8c90*/  LOP3.LUT R5, R2, 0x50, RZ, 0x3c, !PT ;  /* 0x0000005002057812 */ /* 0x000fc600078e3cff */
        /* <DEDUP_REMOVED lines=9> */
[----:B------:R1:W-:Y:S04]  /*8d30*/  STS.U16 [R5+UR12+0x680], R172 ;  /* 0x000680ac05007988 */ /* 0x0003e8000800040c */
        /* <DEDUP_REMOVED lines=24> */
[----:B------:R-:W2:Y:S04]  /*8ec0*/  LDL.64 R152, [R1+0x508] ;  /* 0x0005080001987983 */ /* 0x000ea80000100a00 */
[----:B------:R0:W-:Y:S04]  /*8ed0*/  STS.U16 [R3+UR12+0x2700], R14 ;  /* 0x0027000e03007988 */ /* 0x0001e8000800040c */
[----:B-1----:R-:W4:Y:S04]  /*8ee0*/  LDL.64 R172, [R1+0x4e0] ;  /* 0x0004e00001ac7983 */ /* 0x002f280000100a00 */
[----:B------:R-:W4:Y:S04]  /*8ef0*/  LDL.64 R168, [R1+0x4d8] ;  /* 0x0004d80001a87983 */ /* 0x000f280000100a00 */
[----:B0-----:R-:W4:Y:S04]  /*8f00*/  LDL.64 R14, [R1+0x500] ;  /* 0x00050000010e7983 */ /* 0x001f280000100a00 */
[----:B------:R-:W4:Y:S04]  /*8f10*/  LDL.64 R18, [R1+0x4f8] ;  /* 0x0004f80001127983 */ /* 0x000f280000100a00 */
[----:B------:R-:W4:Y:S04]  /*8f20*/  LDL.64 R16, [R1+0x4f0] ;  /* 0x0004f00001107983 */ /* 0x000f280000100a00 */
[----:B------:R0:W-:Y:S04]  /*8f30*/  STS.U16 [R3+UR12+0x2b00], R174 ;  /* 0x002b00ae03007988 */ /* 0x0001e8000800040c */
[----:B------:R-:W-:Y:S04]  /*8f40*/  STS.U16 [R3+UR12+0x2f00], R201 ;  /* 0x002f00c903007988 */ /* 0x000fe8000800040c */
[----:B------:R-:W-:Y:S04]  /*8f50*/  STS.U16 [R3+UR12+0x3300], R202 ;  /* 0x003300ca03007988 */ /* 0x000fe8000800040c */
[----:B------:R-:W-:Y:S04]  /*8f60*/  STS.U16 [R3+UR12+0x3700], R203 ;  /* 0x003700cb03007988 */ /* 0x000fe8000800040c */
[----:B------:R-:W-:Y:S04]  /*8f70*/  STS.U16 [R3+UR12+0x3b00], R204 ;  /* 0x003b00cc03007988 */ /* 0x000fe8000800040c */
[----:B------:R1:W-:Y:S04]  /*8f80*/  STS.U16 [R3+UR12+0x3f00], R205 ;  /* 0x003f00cd03007988 */ /* 0x0003e8000800040c */
[----:B0-----:R-:W4:Y:S04]  /*8f90*/  LDL.64 R174, [R1+0x4e8] ;  /* 0x0004e80001ae7983 */ /* 0x001f280000100a00 */
[----:B------:R-:W4:Y:S01]  /*8fa0*/  LDL.64 R166, [R1+0x4d0] ;  /* 0x0004d00001a67983 */ /* 0x000f220000100a00 */
[----:B-1----:R-:W-:-:S03]  /*8fb0*/  LOP3.LUT R3, R2, 0x70, RZ, 0x3c, !PT ;  /* 0x0000007002037812 */ /* 0x002fc600078e3cff */
[----:B------:R-:W4:Y:S04]  /*8fc0*/  LDL.64 R22, [R1+0x4c8] ;  /* 0x0004c80001167983 */ /* 0x000f280000100a00 */
        /* <DEDUP_REMOVED lines=11> */
[----:B---3--:R-:W-:Y:S04]  /*9080*/  STS.U16 [R3+UR12+0x2f80], R156 ;  /* 0x002f809c03007988 */ /* 0x008fe8000800040c */
[----:B------:R-:W-:Y:S04]  /*9090*/  STS.U16 [R3+UR12+0x3380], R160 ;  /* 0x003380a003007988 */ /* 0x000fe8000800040c */
[----:B------:R1:W-:Y:S04]  /*90a0*/  STS.U16 [R3+UR12+0x3780], R164 ;  /* 0x003780a403007988 */ /* 0x0003e8000800040c */
[----:B------:R3:W-:Y:S04]  /*90b0*/  STS.U16 [R3+UR12+0x3b80], R162 ;  /* 0x003b80a203007988 */ /* 0x0007e8000800040c */
[----:B------:R-:W-:Y:S01]  /*90c0*/  STS.U16 [R3+UR12+0x3f80], R158 ;  /* 0x003f809e03007988 */ /* 0x000fe2000800040c */
[----:B------:R0:W-:Y:S06]  /*90d0*/  MEMBAR.ALL.CTA ;  /* 0x0000000000007992 */ /* 0x0001ec0000008000 */
[----:B0-----:R-:W0:Y:S01]  /*90e0*/  FENCE.VIEW.ASYNC.S ;  /* 0x00000000000073c6 */ /* 0x001e220000000000 */
[----:B------:R-:W-:-:S03]  /*90f0*/  IMAD.WIDE R8, R0, 0x2, R154 ;  /* 0x0000000200087825 */ /* 0x000fc600078e029a */
[----:B------:R-:W4:Y:S04]  /*9100*/  LDL.64 R20, [R1+0x4c0] ;  /* 0x0004c00001147983 */ /* 0x000f280000100a00 */
[----:B-1----:R-:W4:Y:S01]  /*9110*/  LDL.64 R164, [R1+0x4b8] ;  /* 0x0004b80001a47983 */ /* 0x002f220000100a00 */
[----:B0-----:R-:W-:Y:S06]  /*9120*/  BAR.SYNC.DEFER_BLOCKING 0x0 ;  /* 0x0000000000007b1d */ /* 0x001fec0000010000 */
[----:B------:R-:W-:Y:S04]  /*9130*/  STL [R1+0x548], R154 ;  /* 0x0005489a01007387 */ /* 0x000fe80000100800 */
[----:B------:R0:W-:Y:S04]  /*9140*/  STL [R1+0x544], R155 ;  /* 0x0005449b01007387 */ /* 0x0001e80000100800 */
[----:B------:R-:W4:Y:S04]  /*9150*/  LDL.64 R160, [R1+0x4b0] ;  /* 0x0004b00001a07983 */ /* 0x000f280000100a00 */
[----:B---3--:R-:W3:Y:S04]  /*9160*/  LDL.64 R162, [R1+0x4a8] ;  /* 0x0004a80001a27983 */ /* 0x008ee80000100a00 */
[----:B------:R-:W3:Y:S04]  /*9170*/  LDG.E.U16 R5, desc[UR14][R8.64] ;  /* 0x0000000e08057981 */ /* 0x000ee8000c1e1500 */
[----:B------:R-:W3:Y:S01]  /*9180*/  LDL.64 R170, [R1+0x488] ;  /* 0x0004880001aa7983 */ /* 0x000ee20000100a00 */
[----:B--2---:R-:W-:-:S03]  /*9190*/  IMAD.WIDE R6, R0, 0x2, R152 ;  /* 0x0000000200067825 */ /* 0x004fc600078e0298 */
[----:B------:R-:W2:Y:S04]  /*91a0*/  LDL.64 R152, [R1+0x4a0] ;  /* 0x0004a00001987983 */ /* 0x000ea80000100a00 */
[----:B0-----:R0:W2:Y:S01]  /*91b0*/  LDG.E.U16 R155, desc[UR14][R6.64] ;  /* 0x0000000e069b7981 */ /* 0x0010a2000c1e1500 */
[----:B----4-:R-:W-:-:S04]  /*91c0*/  IMAD.WIDE R14, R0, 0x2, R14 ;  /* 0x00000002000e7825 */ /* 0x010fc800078e020e */
[C---:B0-----:R-:W-:Y:S02]  /*91d0*/  IMAD.WIDE R6, R0.reuse, 0x2, R172 ;  /* 0x0000000200067825 */ /* 0x041fe400078e02ac */
[----:B------:R0:W4:Y:S02]  /*91e0*/  LDG.E.U16 R172, desc[UR14][R14.64] ;  /* 0x0000000e0eac7981 */ /* 0x000124000c1e1500 */
[C---:B------:R-:W-:Y:S02]  /*91f0*/  IMAD.WIDE R12, R0.reuse, 0x2, R18 ;  /* 0x00000002000c7825 */ /* 0x040fe400078e0212 */
[----:B------:R-:W4:Y:S02]  /*9200*/  LDL.64 R18, [R1+0x498] ;  /* 0x0004980001127983 */ /* 0x000f240000100a00 */
[C---:B------:R-:W-:Y:S02]  /*9210*/  IMAD.WIDE R10, R0.reuse, 0x2, R16 ;  /* 0x00000002000a7825 */ /* 0x040fe400078e0210 */
[----:B------:R-:W4:Y:S02]  /*9220*/  LDL.64 R16, [R1+0x490] ;  /* 0x0004900001107983 */ /* 0x000f240000100a00 */
[----:B0-----:R-:W-:-:S02]  /*9230*/  IMAD.WIDE R14, R0, 0x2, R168 ;  /* 0x00000002000e7825 */ /* 0x001fc400078e02a8 */
[----:B------:R-:W4:Y:S04]  /*9240*/  LDG.E.U16 R4, desc[UR14][R12.64] ;  /* 0x0000000e0c047981 */ /* 0x000f28000c1e1500 */
[----:B------:R-:W4:Y:S04]  /*9250*/  LDG.E.U16 R154, desc[UR14][R14.64] ;  /* 0x0000000e0e9a7981 */ /* 0x000f28000c1e1500 */
[----:B------:R0:W4:Y:S01]  /*9260*/  LDG.E.U16 R177, desc[UR14][R10.64] ;  /* 0x0000000e0ab17981 */ /* 0x000122000c1e1500 */
[----:B------:R-:W-:-:S03]  /*9270*/  IMAD.WIDE R8, R0, 0x2, R174 ;  /* 0x0000000200087825 */ /* 0x000fc600078e02ae */
[----:B------:R-:W4:Y:S04]  /*9280*/  LDG.E.U16 R175, desc[UR14][R6.64] ;  /* 0x0000000e06af7981 */ /* 0x000f28000c1e1500 */
[----:B------:R1:W4:Y:S01]  /*9290*/  LDG.E.U16 R176, desc[UR14][R8.64] ;  /* 0x0000000e08b07981 */ /* 0x000322000c1e1500 */
[----:B0-----:R-:W-:-:S03]  /*92a0*/  IMAD.WIDE R10, R0, 0x2, R22 ;  /* 0x00000002000a7825 */ /* 0x001fc600078e0216 */
[----:B------:R-:W4:Y:S04]  /*92b0*/  LDL.64 R22, [R1+0x478] ;  /* 0x0004780001167983 */ /* 0x000f280000100a00 */
[----:B------:R-:W4:Y:S01]  /*92c0*/  LDG.E.U16 R174, desc[UR14][R10.64] ;  /* 0x0000000e0aae7981 */ /* 0x000f22000c1e1500 */
[----:B------:R-:W-:-:S03]  /*92d0*/  IMAD.WIDE R12, R0, 0x2, R166 ;  /* 0x00000002000c7825 */ /* 0x000fc600078e02a6 */
[----:B------:R-:W4:Y:S04]  /*92e0*/  LDL.64 R166, [R1+0x480] ;  /* 0x0004800001a67983 */ /* 0x000f280000100a00 */
[----:B------:R3:W4:Y:S01]  /*92f0*/  LDG.E.U16 R3, desc[UR14][R12.64] ;  /* 0x0000000e0c037981 */ /* 0x000722000c1e1500 */
[----:B-1----:R-:W-:-:S03]  /*9300*/  IMAD.WIDE R8, R0, 0x2, R20 ;  /* 0x0000000200087825 */ /* 0x002fc600078e0214 */
[----:B------:R-:W4:Y:S01]  /*9310*/  LDL.64 R20, [R1+0x470] ;  /* 0x0004700001147983 */ /* 0x000f220000100a00 */
[----:B------:R-:W-:-:S03]  /*9320*/  IMAD.WIDE R6, R0, 0x2, R164 ;  /* 0x0000000200067825 */ /* 0x000fc600078e02a4 */
[----:B------:R4:W4:Y:S04]  /*9330*/  LDG.E.U16 R173, desc[UR14][R8.64] ;  /* 0x0000000e08ad7981 */ /* 0x000928000c1e1500 */
[----:B------:R-:W4:Y:S01]  /*9340*/  LDL.64 R164, [R1+0x468] ;  /* 0x0004680001a47983 */ /* 0x000f220000100a00 */
[----:B------:R-:W-:-:S04]  /*9350*/  IMAD.WIDE R14, R0, 0x2, R160 ;  /* 0x00000002000e7825 */ /* 0x000fc800078e02a0 */
[----:B---3--:R-:W-:-:S04]  /*9360*/  IMAD.WIDE R12, R0, 0x2, R162 ;  /* 0x00000002000c7825 */ /* 0x008fc800078e02a2 */
[----:B--2---:R-:W-:-:S04]  /*9370*/  IMAD.WIDE R10, R0, 0x2, R152 ;  /* 0x00000002000a7825 */ /* 0x004fc800078e0298 */
[----:B----4-:R-:W-:-:S05]  /*9380*/  IMAD.WIDE R8, R0, 0x2, R18 ;  /* 0x0000000200087825 */ /* 0x010fca00078e0212 */
[----:B------:R-:W2:Y:S04]  /*9390*/  LDG.E.U16 R251, desc[UR14][R8.64] ;  /* 0x0000000e08fb7981 */ /* 0x000ea8000c1e1500 */
[----:B------:R0:W-:Y:S04]  /*93a0*/  STL [R1+0x54c], R154 ;  /* 0x00054c9a01007387 */ /* 0x0001e80000100800 */
[----:B------:R1:W-:Y:S04]  /*93b0*/  STL [R1+0x4], R155 ;  /* 0x0000049b01007387 */ /* 0x0003e80000100800 */
[----:B------:R-:W3:Y:S04]  /*93c0*/  LDL.64 R160, [R1+0x460] ;  /* 0x0004600001a07983 */ /* 0x000ee80000100a00 */
[----:B0-----:R-:W4:Y:S04]  /*93d0*/  LDG.E.U16 R154, desc[UR14][R10.64] ;  /* 0x0000000e0a9a7981 */ /* 0x001f28000c1e1500 */
[----:B-1----:R0:W3:Y:S04]  /*93e0*/  LDG.E.U16 R155, desc[UR14][R6.64] ;  /* 0x0000000e069b7981 */ /* 0x0020e8000c1e1500 */
[----:B------:R-:W3:Y:S04]  /*93f0*/  LDL.64 R162, [R1+0x458] ;  /* 0x0004580001a27983 */ /* 0x000ee80000100a00 */
[----:B------:R-:W3:Y:S01]  /*9400*/  LDL.64 R18, [R1+0x450] ;  /* 0x0004500001127983 */ /* 0x000ee20000100a00 */
[----:B0-----:R-:W-:-:S03]  /*9410*/  IMAD.WIDE R6, R0, 0x2, R16 ;  /* 0x0000000200067825 */ /* 0x001fc600078e0210 */
[----:B------:R-:W3:Y:S04]  /*9420*/  LDL.64 R168, [R1+0x448] ;  /* 0x0004480001a87983 */ /* 0x000ee80000100a00 */
[----:B------:R-:W3:Y:S04]  /*9430*/  LDL.64 R16, [R1+0x440] ;  /* 0x0004400001107983 */ /* 0x000ee80000100a00 */
[----:B------:R0:W-:Y:S04]  /*9440*/  STL [R1+0x28], R172 ;  /* 0x000028ac01007387 */ /* 0x0001e80000100800 */
[----:B------:R1:W-:Y:S04]  /*9450*/  STL [R1+0x24], R4 ;  /* 0x0000240401007387 */ /* 0x0003e80000100800 */
[----:B------:R-:W-:Y:S04]  /*9460*/  STL [R1+0x20], R177 ;  /* 0x000020b101007387 */ /* 0x000fe80000100800 */
[----:B0-----:R0:W3:Y:S04]  /*9470*/  LDG.E.U16 R172, desc[UR14][R14.64] ;  /* 0x0000000e0eac7981 */ /* 0x0010e8000c1e1500 */
[----:B-1----:R1:W3:Y:S04]  /*9480*/  LDG.E.U16 R4, desc[UR14][R12.64] ;  /* 0x0000000e0c047981 */ /* 0x0022e8000c1e1500 */
[----:B------:R-:W3:Y:S04]  /*9490*/  LDL.64 R152, [R1+0x438] ;  /* 0x0004380001987983 */ /* 0x000ee80000100a00 */
[----:B------:R-:W-:Y:S01]  /*94a0*/  STL [R1+0x1c], R176 ;  /* 0x00001cb001007387 */ /* 0x000fe20000100800 */
[----:B0-----:R-:W-:-:S03]  /*94b0*/  IMAD.WIDE R14, R0, 0x2, R170 ;  /* 0x00000002000e7825 */ /* 0x001fc600078e02aa */
[----:B------:R-:W-:Y:S01]  /*94c0*/  STL [R1+0x18], R175 ;  /* 0x000018af01007387 */ /* 0x000fe20000100800 */
[----:B-1----:R-:W-:-:S03]  /*94d0*/  IMAD.WIDE R12, R0, 0x2, R166 ;  /* 0x00000002000c7825 */ /* 0x002fc600078e02a6 */
[----:B------:R0:W3:Y:S01]  /*94e0*/  LDG.E.U16 R249, desc[UR14][R6.64] ;  /* 0x0000000e06f97981 */ /* 0x0000e2000c1e1500 */
[----:B------:R-:W-:-:S03]  /*94f0*/  IMAD.WIDE R10, R0, 0x2, R22 ;  /* 0x00000002000a7825 */ /* 0x000fc600078e0216 */
[----:B------:R3:W3:Y:S04]  /*9500*/  LDG.E.U16 R247, desc[UR14][R14.64] ;  /* 0x0000000e0ef77981 */ /* 0x0006e8000c1e1500 */
[----:B------:R1:W3:Y:S04]  /*9510*/  LDG.E.U16 R245, desc[UR14][R12.64] ;  /* 0x0000000e0cf57981 */ /* 0x0002e8000c1e1500 */
[----:B------:R1:W3:Y:S01]  /*9520*/  LDG.E.U16 R243, desc[UR14][R10.64] ;  /* 0x0000000e0af37981 */ /* 0x0002e2000c1e1500 */
[----:B------:R-:W-:-:S05]  /*9530*/  IMAD.WIDE R8, R0, 0x2, R20 ;  /* 0x0000000200087825 */ /* 0x000fca00078e0214 */
[----:B------:R-:W3:Y:S01]  /*9540*/  LDG.E.U16 R241, desc[UR14][R8.64] ;  /* 0x0000000e08f17981 */ /* 0x000ee2000c1e1500 */
[----:B0-----:R-:W-:-:S05]  /*9550*/  IMAD.WIDE R6, R0, 0x2, R164 ;  /* 0x0000000200067825 */ /* 0x001fca00078e02a4 */
[----:B------:R0:W3:Y:S04]  /*9560*/  LDG.E.U16 R239, desc[UR14][R6.64] ;  /* 0x0000000e06ef7981 */ /* 0x0000e8000c1e1500 */
[----:B----4-:R-:W-:Y:S04]  /*9570*/  STL [R1+0x550], R154 ;  /* 0x0005509a01007387 */ /* 0x010fe80000100800 */
[----:B--2---:R-:W-:Y:S04]  /*9580*/  STL [R1+0x554], R251 ;  /* 0x000554fb01007387 */ /* 0x004fe80000100800 */
[----:B------:R-:W2:Y:S01]  /*9590*/  LDL.64 R20, [R1+0x428] ;  /* 0x0004280001147983 */ /* 0x000ea20000100a00 */
[----:B---3--:R-:W-:-:S03]  /*95a0*/  IMAD.WIDE R14, R0, 0x2, R160 ;  /* 0x00000002000e7825 */ /* 0x008fc600078e02a0 */
[----:B------:R-:W3:Y:S04]  /*95b0*/  LDL.64 R22, [R1+0x430] ;  /* 0x0004300001167983 */ /* 0x000ee80000100a00 */
[----:B------:R-:W4:Y:S04]  /*95c0*/  LDL.64 R166, [R1+0x420] ;  /* 0x0004200001a67983 */ /* 0x000f280000100a00 */
[----:B------:R-:W3:Y:S04]  /*95d0*/  LDL.64 R164, [R1+0x418] ;  /* 0x0004180001a47983 */ /* 0x000ee80000100a00 */
[----:B------:R-:W-:Y:S01]  /*95e0*/  STL [R1], R174 ;  /* 0x000000ae01007387 */ /* 0x000fe20000100800 */
[----:B-1----:R-:W-:-:S03]  /*95f0*/  IMAD.WIDE R12, R0, 0x2, R162 ;  /* 0x00000002000c7825 */ /* 0x002fc600078e02a2 */
[----:B------:R-:W-:Y:S01]  /*9600*/  STL [R1+0x14], R173 ;  /* 0x000014ad01007387 */ /* 0x000fe20000100800 */
[----:B------:R-:W-:-:S03]  /*9610*/  IMAD.WIDE R10, R0, 0x2, R18 ;  /* 0x00000002000a7825 */ /* 0x000fc600078e0212 */
[----:B------:R1:W-:Y:S01]  /*9620*/  STL [R1+0x10], R155 ;  /* 0x0000109b01007387 */ /* 0x0003e20000100800 */
[----:B0-----:R-:W-:-:S03]  /*9630*/  IMAD.WIDE R6, R0, 0x2, R16 ;  /* 0x0000000200067825 */ /* 0x001fc600078e0210 */
[----:B------:R-:W4:Y:S04]  /*9640*/  LDL.64 R160, [R1+0x410] ;  /* 0x0004100001a07983 */ /* 0x000f280000100a00 */
[----:B------:R-:W4:Y:S04]  /*9650*/  LDL.64 R162, [R1+0x408] ;  /* 0x0004080001a27983 */ /* 0x000f280000100a00 */
[----:B-1----:R-:W3:Y:S04]  /*9660*/  LDL.64 R154, [R1+0x400] ;  /* 0x00040000019a7983 */ /* 0x002ee80000100a00 */
[----:B------:R-:W4:Y:S04]  /*9670*/  LDL.64 R18, [R1+0x3c8] ;  /* 0x0003c80001127983 */ /* 0x000f280000100a00 */
[----:B------:R0:W-:Y:S04]  /*9680*/  STL [R1+0xc], R172 ;  /* 0x00000cac01007387 */ /* 0x0001e80000100800 */
[----:B------:R-:W4:Y:S04]  /*9690*/  LDL.64 R16, [R1+0x388] ;  /* 0x0003880001107983 */ /* 0x000f280000100a00 */
[----:B------:R1:W4:Y:S04]  /*96a0*/  LDG.E.U16 R237, desc[UR14][R14.64] ;  /* 0x0000000e0eed7981 */ /* 0x000328000c1e1500 */
[----:B------:R4:W-:Y:S04]  /*96b0*/  STL [R1+0x8], R4 ;  /* 0x0000080401007387 */ /* 0x0009e80000100800 */
[----:B------:R2:W4:Y:S01]  /*96c0*/  LDG.E.U16 R233, desc[UR14][R10.64] ;  /* 0x0000000e0ae97981 */ /* 0x000522000c1e1500 */
[----:B-1----:R-:W-:-:S03]  /*96d0*/  IMAD.WIDE R14, R0, 0x2, R152 ;  /* 0x00000002000e7825 */ /* 0x002fc600078e0298 */
[----:B------:R-:W4:Y:S01]  /*96e0*/  LDL.64 R152, [R1+0x3e0] ;  /* 0x0003e00001987983 */ /* 0x000f220000100a00 */
[----:B------:R-:W-:-:S03]  /*96f0*/  IMAD.WIDE R8, R0, 0x2, R168 ;  /* 0x0000000200087825 */ /* 0x000fc600078e02a8 */
[----:B------:R-:W4:Y:S04]  /*9700*/  LDL.64 R168, [R1+0x3f0] ;  /* 0x0003f00001a87983 */ /* 0x000f280000100a00 */
[----:B------:R-:W4:Y:S04]  /*9710*/  LDG.E.U16 R229, desc[UR14][R6.64] ;  /* 0x0000000e06e57981 */ /* 0x000f28000c1e1500 */
[----:B------:R-:W4:Y:S04]  /*9720*/  LDG.E.U16 R235, desc[UR14][R12.64] ;  /* 0x0000000e0ceb7981 */ /* 0x000f28000c1e1500 */
[----:B------:R-:W4:Y:S04]  /*9730*/  LDG.E.U16 R227, desc[UR14][R14.64] ;  /* 0x0000000e0ee37981 */ /* 0x000f28000c1e1500 */
[----:B------:R-:W4:Y:S04]  /*9740*/  LDG.E.U16 R231, desc[UR14][R8.64] ;  /* 0x0000000e08e77981 */ /* 0x000f28000c1e1500 */
[----:B------:R-:W4:Y:S04]  /*9750*/  LDL.64 R170, [R1+0x3f8] ;  /* 0x0003f80001aa7983 */ /* 0x000f280000100a00 */
[----:B------:R-:W4:Y:S04]  /*9760*/  LDL.64 R178, [R1+0x368] ;  /* 0x0003680001b27983 */ /* 0x000f280000100a00 */
[----:B0-----:R-:W4:Y:S04]  /*9770*/  LDL.64 R172, [R1+0x338] ;  /* 0x0003380001ac7983 */ /* 0x001f280000100a00 */
        /* <DEDUP_REMOVED lines=9> */
[----:B--2---:R-:W-:-:S03]  /*9810*/  IMAD.WIDE R10, R0, 0x2, R20 ;  /* 0x00000002000a7825 */ /* 0x004fc600078e0214 */
[----:B------:R-:W2:Y:S04]  /*9820*/  LDL.64 R20, [R1+0x3d0] ;  /* 0x0003d00001147983 */ /* 0x000ea80000100a00 */
[----:B------:R3:W2:Y:S02]  /*9830*/  LDG.E.U16 R223, desc[UR14][R10.64] ;  /* 0x0000000e0adf7981 */ /* 0x0006a4000c1e1500 */
[C---:B---3--:R-:W-:Y:S02]  /*9840*/  IMAD.WIDE R10, R0.reuse, 0x2, R154 ;  /* 0x00000002000a7825 */ /* 0x048fe400078e029a */
[----:B------:R-:W3:Y:S04]  /*9850*/  LDL.64 R154, [R1+0x3b0] ;  /* 0x0003b000019a7983 */ /* 0x000ee80000100a00 */
[----:B------:R4:W3:Y:S02]  /*9860*/  LDG.E.U16 R213, desc[UR14][R10.64] ;  /* 0x0000000e0ad57981 */ /* 0x0008e4000c1e1500 */
[----:B----4-:R-:W-:-:S02]  /*9870*/  IMAD.WIDE R10, R0, 0x2, R152 ;  /* 0x00000002000a7825 */ /* 0x010fc400078e0298 */
[----:B------:R-:W4:Y:S02]  /*9880*/  LDL.64 R152, [R1+0x380] ;  /* 0x0003800001987983 */ /* 0x000f240000100a00 */
[C---:B------:R-:W-:Y:S02]  /*9890*/  IMAD.WIDE R6, R0.reuse, 0x2, R164 ;  /* 0x0000000200067825 */ /* 0x040fe400078e02a4 */
[----:B------:R-:W4:Y:S02]  /*98a0*/  LDL.64 R164, [R1+0x3a8] ;  /* 0x0003a80001a47983 */ /* 0x000f240000100a00 */
[C---:B------:R-:W-:Y:S02]  /*98b0*/  IMAD.WIDE R12, R0.reuse, 0x2, R22 ;  /* 0x00000002000c7825 */ /* 0x040fe400078e0216 */
[----:B------:R0:W4:Y:S02]  /*98c0*/  LDG.E.U16 R219, desc[UR14][R6.64] ;  /* 0x0000000e06db7981 */ /* 0x000124000c1e1500 */
[----:B------:R-:W-:-:S02]  /*98d0*/  IMAD.WIDE R14, R0, 0x2, R160 ;  /* 0x00000002000e7825 */ /* 0x000fc400078e02a0 */
[----:B------:R-:W4:Y:S04]  /*98e0*/  LDL.64 R160, [R1+0x3b8] ;  /* 0x0003b80001a07983 */ /* 0x000f280000100a00 */
[----:B------:R-:W4:Y:S01]  /*98f0*/  LDL.64 R22, [R1+0x3d8] ;  /* 0x0003d80001167983 */ /* 0x000f220000100a00 */
[----:B0-----:R-:W-:-:S03]  /*9900*/  IMAD.WIDE R6, R0, 0x2, R16 ;  /* 0x0000000200067825 */ /* 0x001fc600078e0210 */
[----:B------:R0:W4:Y:S04]  /*9910*/  LDG.E.U16 R225, desc[UR14][R12.64] ;  /* 0x0000000e0ce17981 */ /* 0x000128000c1e1500 */
[----:B------:R-:W4:Y:S01]  /*9920*/  LDG.E.U16 R159, desc[UR14][R6.64] ;  /* 0x0000000e069f7981 */ /* 0x000f22000c1e1500 */
[----:B------:R-:W-:-:S03]  /*9930*/  IMAD.WIDE R8, R0, 0x2, R166 ;  /* 0x0000000200087825 */ /* 0x000fc600078e02a6 */
[----:B------:R-:W4:Y:S01]  /*9940*/  LDL.64 R166, [R1+0x3c0] ;  /* 0x0003c00001a67983 */ /* 0x000f220000100a00 */
[----:B0-----:R-:W-:-:S03]  /*9950*/  IMAD.WIDE R12, R0, 0x2, R162 ;  /* 0x00000002000c7825 */ /* 0x001fc600078e02a2 */
[----:B------:R-:W4:Y:S04]  /*9960*/  LDL.64 R162, [R1+0x390] ;  /* 0x0003900001a27983 */ /* 0x000f280000100a00 */
[----:B------:R0:W4:Y:S04]  /*9970*/  LDG.E.U16 R215, desc[UR14][R12.64] ;  /* 0x0000000e0cd77981 */ /* 0x000128000c1e1500 */
[----:B------:R1:W4:Y:S04]  /*9980*/  LDG.E.U16 R221, desc[UR14][R8.64] ;  /* 0x0000000e08dd7981 */ /* 0x000328000c1e1500 */
[----:B------:R-:W4:Y:S01]  /*9990*/  LDL.64 R16, [R1+0x398] ;  /* 0x0003980001107983 */ /* 0x000f220000100a00 */
[----:B0-----:R-:W-:-:S03]  /*99a0*/  IMAD.WIDE R12, R0, 0x2, R168 ;  /* 0x00000002000c7825 */ /* 0x001fc600078e02a8 */
[----:B------:R0:W4:Y:S04]  /*99b0*/  LDG.E.U16 R217, desc[UR14][R14.64] ;  /* 0x0000000e0ed97981 */ /* 0x000128000c1e1500 */
[----:B------:R4:W4:Y:S01]  /*99c0*/  LDG.E.U16 R209, desc[UR14][R12.64] ;  /* 0x0000000e0cd17981 */ /* 0x000922000c1e1500 */
[----:B------:R-:W-:-:S03]  /*99d0*/  IMAD.WIDE R156, R0, 0x2, R210 ;  /* 0x00000002009c7825 */ /* 0x000fc600078e02d2 */
[----:B------:R-:W4:Y:S04]  /*99e0*/  LDL.64 R168, [R1+0x330] ;  /* 0x0003300001a87983 */ /* 0x000f280000100a00 */
[----:B------:R-:W4:Y:S01]  /*99f0*/  LDG.E.U16 R207, desc[UR14][R10.64] ;  /* 0x0000000e0acf7981 */ /* 0x000f22000c1e1500 */
[----:B--2---:R-:W-:-:S03]  /*9a00*/  IMAD.WIDE R6, R0, 0x2, R20 ;  /* 0x0000000200067825 */ /* 0x004fc600078e0214 */
[----:B------:R-:W2:Y:S04]  /*9a10*/  LDL.64 R210, [R1+0x288] ;  /* 0x0002880001d27983 */ /* 0x000ea80000100a00 */
[----:B------:R-:W2:Y:S01]  /*9a20*/  LDL.64 R20, [R1+0x370] ;  /* 0x0003700001147983 */ /* 0x000ea20000100a00 */
[----:B---3--:R-:W-:-:S03]  /*9a30*/  IMAD.WIDE R188, R0, 0x2, R154 ;  /* 0x0000000200bc7825 */ /* 0x008fc600078e029a */
[----:B------:R3:W2:Y:S04]  /*9a40*/  LDG.E.U16 R203, desc[UR14][R6.64] ;  /* 0x0000000e06cb7981 */ /* 0x0006a8000c1e1500 */
[----:B------:R-:W2:Y:S01]  /*9a50*/  LDL.64 R154, [R1+0x348] ;  /* 0x00034800019a7983 */ /* 0x000ea20000100a00 */
[----:B-1----:R-:W-:-:S03]  /*9a60*/  IMAD.WIDE R8, R0, 0x2, R18 ;  /* 0x0000000200087825 */ /* 0x002fc600078e0212 */
[----:B------:R-:W2:Y:S04]  /*9a70*/  LDL.64 R18, [R1+0x3a0] ;  /* 0x0003a00001127983 */ /* 0x000ea80000100a00 */
[----:B------:R1:W2:Y:S01]  /*9a80*/  LDG.E.U16 R201, desc[UR14][R8.64] ;  /* 0x0000000e08c97981 */ /* 0x0002a2000c1e1500 */
[----:B0-----:R-:W-:-:S03]  /*9a90*/  IMAD.WIDE R14, R0, 0x2, R170 ;  /* 0x00000002000e7825 */ /* 0x001fc600078e02aa */
[----:B------:R-:W2:Y:S04]  /*9aa0*/  LDG.E.U16 R188, desc[UR14][R188.64] ;  /* 0x0000000ebcbc7981 */ /* 0x000ea8000c1e1500 */
[----:B------:R-:W2:Y:S01]  /*9ab0*/  LDG.E.U16 R212, desc[UR14][R14.64] ;  /* 0x0000000e0ed47981 */ /* 0x000ea2000c1e1500 */
[----:B----4-:R-:W-:-:S03]  /*9ac0*/  IMAD.WIDE R12, R0, 0x2, R152 ;  /* 0x00000002000c7825 */ /* 0x010fc600078e0298 */
[----:B------:R-:W4:Y:S01]  /*9ad0*/  LDL.64 R152, [R1+0x320] ;  /* 0x0003200001987983 */ /* 0x000f220000100a00 */
[----:B---3--:R-:W-:-:S03]  /*9ae0*/  IMAD.WIDE R6, R0, 0x2, R160 ;  /* 0x0000000200067825 */ /* 0x008fc600078e02a0 */
[----:B------:R-:W3:Y:S01]  /*9af0*/  LDL.64 R160, [R1+0x350] ;  /* 0x0003500001a07983 */ /* 0x000ee20000100a00 */
[----:B-1----:R-:W-:-:S03]  /*9b00*/  IMAD.WIDE R8, R0, 0x2, R22 ;  /* 0x0000000200087825 */ /* 0x002fc600078e0216 */
[----:B------:R-:W3:Y:S04]  /*9b10*/  LDG.E.U16 R198, desc[UR14][R6.64] ;  /* 0x0000000e06c67981 */ /* 0x000ee8000c1e1500 */
[----:B------:R0:W3:Y:S04]  /*9b20*/  LDG.E.U16 R205, desc[UR14][R8.64] ;  /* 0x0000000e08cd7981 */ /* 0x0000e8000c1e1500 */
[----:B------:R-:W3:Y:S01]  /*9b30*/  LDL.64 R22, [R1+0x378] ;  /* 0x0003780001167983 */ /* 0x000ee20000100a00 */
[----:B0-----:R-:W-:-:S04]  /*9b40*/  IMAD.WIDE R8, R0, 0x2, R166 ;  /* 0x0000000200087825 */ /* 0x001fc800078e02a6 */
[C---:B------:R-:W-:Y:S01]  /*9b50*/  IMAD.WIDE R14, R0.reuse, 0x2, R162 ;  /* 0x00000002000e7825 */ /* 0x040fe200078e02a2 */
[----:B------:R-:W3:Y:S04]  /*9b60*/  LDG.E.U16 R199, desc[UR14][R8.64] ;  /* 0x0000000e08c77981 */ /* 0x000ee8000c1e1500 */
[----:B------:R-:W3:Y:S01]  /*9b70*/  LDL.64 R162, [R1+0x328] ;  /* 0x0003280001a27983 */ /* 0x000ee20000100a00 */
[----:B------:R-:W-:-:S03]  /*9b80*/  IMAD.WIDE R16, R0, 0x2, R16 ;  /* 0x0000000200107825 */ /* 0x000fc600078e0210 */
[----:B------:R-:W3:Y:S04]  /*9b90*/  LDG.E.U16 R14, desc[UR14][R14.64] ;  /* 0x0000000e0e0e7981 */ /* 0x000ee8000c1e1500 */
[----:B------:R-:W3:Y:S04]  /*9ba0*/  LDG.E.U16 R187, desc[UR14][R16.64] ;  /* 0x0000000e10bb7981 */ /* 0x000ee8000c1e1500 */
[----:B------:R-:W3:Y:S01]  /*9bb0*/  LDG.E.U16 R17, desc[UR14][R12.64] ;  /* 0x0000000e0c117981 */ /* 0x000ee2000c1e1500 */
[----:B--2---:R-:W-:-:S03]  /*9bc0*/  IMAD.WIDE R6, R0, 0x2, R20 ;  /* 0x0000000200067825 */ /* 0x004fc600078e0214 */
[----:B------:R-:W2:Y:S04]  /*9bd0*/  LDL.64 R20, [R1+0x310] ;  /* 0x0003100001147983 */ /* 0x000ea80000100a00 */
[----:B------:R0:W2:Y:S02]  /*9be0*/  LDG.E.U16 R167, desc[UR14][R6.64] ;  /* 0x0000000e06a77981 */ /* 0x0000a4000c1e1500 */
[C---:B0-----:R-:W-:Y:S02]  /*9bf0*/  IMAD.WIDE R6, R0.reuse, 0x2, R154 ;  /* 0x0000000200067825 */ /* 0x041fe400078e029a */
[----:B------:R-:W2:Y:S04]  /*9c00*/  LDL.64 R154, [R1+0x300] ;  /* 0x00030000019a7983 */ /* 0x000ea80000100a00 */
[----:B------:R4:W2:Y:S02]  /*9c10*/  LDG.E.U16 R4, desc[UR14][R6.64] ;  /* 0x0000000e06047981 */ /* 0x0008a4000c1e1500 */
[----:B----4-:R-:W-:-:S02]  /*9c20*/  IMAD.WIDE R6, R0, 0x2, R152 ;  /* 0x0000000200067825 */ /* 0x010fc400078e0298 */
[----:B------:R-:W4:Y:S02]  /*9c30*/  LDL.64 R152, [R1+0x2f8] ;  /* 0x0002f80001987983 */ /* 0x000f240000100a00 */
[C---:B------:R-:W-:Y:S02]  /*9c40*/  IMAD.WIDE R12, R0.reuse, 0x2, R178 ;  /* 0x00000002000c7825 */ /* 0x040fe400078e02b2 */
[----:B------:R-:W4:Y:S04]  /*9c50*/  LDG.E.U16 R7, desc[UR14][R6.64] ;  /* 0x0000000e06077981 */ /* 0x000f28000c1e1500 */
[----:B------:R0:W4:Y:S01]  /*9c60*/  LDG.E.U16 R158, desc[UR14][R12.64] ;  /* 0x0000000e0c9e7981 */ /* 0x000122000c1e1500 */
[----:B---3--:R-:W-:-:S03]  /*9c70*/  IMAD.WIDE R8, R0, 0x2, R22 ;  /* 0x0000000200087825 */ /* 0x008fc600078e0216 */
[----:B------:R-:W3:Y:S01]  /*9c80*/  LDL.64 R22, [R1+0x318] ;  /* 0x0003180001167983 */ /* 0x000ee20000100a00 */
[----:B0-----:R-:W-:-:S04]  /*9c90*/  IMAD.WIDE R12, R0, 0x2, R172 ;  /* 0x00000002000c7825 */ /* 0x001fc800078e02ac */
[C---:B------:R-:W-:Y:S02]  /*9ca0*/  IMAD.WIDE R178, R0.reuse, 0x2, R160 ;  /* 0x0000000200b27825 */ /* 0x040fe400078e02a0 */
[----:B------:R-:W3:Y:S02]  /*9cb0*/  LDL.64 R160, [R1+0x308] ;  /* 0x0003080001a07983 */ /* 0x000ee40000100a00 */
[C---:B------:R-:W-:Y:S02]  /*9cc0*/  IMAD.WIDE R170, R0.reuse, 0x2, R164 ;  /* 0x0000000200aa7825 */ /* 0x040fe400078e02a4 */
[----:B------:R2:W3:Y:S02]  /*9cd0*/  LDG.E.U16 R164, desc[UR14][R12.64] ;  /* 0x0000000e0ca47981 */ /* 0x0004e4000c1e1500 */
[C---:B------:R-:W-:Y:S02]  /*9ce0*/  IMAD.WIDE R172, R0.reuse, 0x2, R162 ;  /* 0x0000000200ac7825 */ /* 0x040fe400078e02a2 */
[----:B------:R0:W3:Y:S02]  /*9cf0*/  LDG.E.U16 R165, desc[UR14][R8.64] ;  /* 0x0000000e08a57981 */ /* 0x0000e4000c1e1500 */
[----:B------:R-:W-:-:S02]  /*9d00*/  IMAD.WIDE R10, R0, 0x2, R18 ;  /* 0x00000002000a7825 */ /* 0x000fc400078e0212 */
[----:B------:R-:W3:Y:S04]  /*9d10*/  LDL.64 R18, [R1+0x340] ;  /* 0x0003400001127983 */ /* 0x000ee80000100a00 */
[----:B------:R-:W3:Y:S01]  /*9d20*/  LDG.E.U16 R178, desc[UR14][R178.64] ;  /* 0x0000000eb2b27981 */ /* 0x000ee2000c1e1500 */
[----:B------:R-:W-:-:S03]  /*9d30*/  IMAD.WIDE R174, R0, 0x2, R174 ;  /* 0x0000000200ae7825 */ /* 0x000fc600078e02ae */
[----:B------:R-:W3:Y:S01]  /*9d40*/  LDG.E.U16 R10, desc[UR14][R10.64] ;  /* 0x0000000e0a0a7981 */ /* 0x000ee2000c1e1500 */
[----:B------:R-:W-:-:S03]  /*9d50*/  IMAD.WIDE R180, R0, 0x2, R180 ;  /* 0x0000000200b47825 */ /* 0x000fc600078e02b4 */
[----:B------:R-:W3:Y:S04]  /*9d60*/  LDG.E.U16 R172, desc[UR14][R172.64] ;  /* 0x0000000eacac7981 */ /* 0x000ee8000c1e1500 */
[----:B------:R-:W3:Y:S01]  /*9d70*/  LDG.E.U16 R170, desc[UR14][R170.64] ;  /* 0x0000000eaaaa7981 */ /* 0x000ee2000c1e1500 */
[----:B--2---:R-:W-:-:S03]  /*9d80*/  IMAD.WIDE R12, R0, 0x2, R154 ;  /* 0x00000002000c7825 */ /* 0x004fc600078e029a */
[----:B------:R-:W2:Y:S04]  /*9d90*/  LDG.E.U16 R179, desc[UR14][R156.64] ;  /* 0x0000000e9cb37981 */ /* 0x000ea8000c1e1500 */
[----:B------:R-:W2:Y:S01]  /*9da0*/  LDL.64 R154, [R1+0x2b8] ;  /* 0x0002b800019a7983 */ /* 0x000ea20000100a00 */
[----:B----4-:R-:W-:-:S03]  /*9db0*/  IMAD.WIDE R162, R0, 0x2, R152 ;  /* 0x0000000200a27825 */ /* 0x010fc600078e0298 */
[----:B------:R-:W4:Y:S04]  /*9dc0*/  LDG.E.U16 R174, desc[UR14][R174.64] ;  /* 0x0000000eaeae7981 */ /* 0x000f28000c1e1500 */
[----:B------:R-:W4:Y:S01]  /*9dd0*/  LDL.64 R152, [R1+0x2b0] ;  /* 0x0002b00001987983 */ /* 0x000f220000100a00 */
[----:B------:R-:W-:-:S04]  /*9de0*/  IMAD.WIDE R20, R0, 0x2, R20 ;  /* 0x0000000200147825 */ /* 0x000fc800078e0214 */
[C---:B0-----:R-:W-:Y:S01]  /*9df0*/  IMAD.WIDE R8, R0.reuse, 0x2, R176 ;  /* 0x0000000200087825 */ /* 0x041fe200078e02b0 */
[----:B------:R-:W4:Y:S04]  /*9e00*/  LDG.E.U16 R175, desc[UR14][R180.64] ;  /* 0x0000000eb4af7981 */ /* 0x000f28000c1e1500 */
[----:B------:R-:W4:Y:S04]  /*9e10*/  LDG.E.U16 R177, desc[UR14][R20.64] ;  /* 0x0000000e14b17981 */ /* 0x000f28000c1e1500 */
[----:B------:R0:W4:Y:S04]  /*9e20*/  LDG.E.U16 R183, desc[UR14][R8.64] ;  /* 0x0000000e08b77981 */ /* 0x000128000c1e1500 */
[----:B------:R-:W4:Y:S01]  /*9e30*/  LDL.64 R180, [R1+0x2a8] ;  /* 0x0002a80001b47983 */ /* 0x000f220000100a00 */
[----:B---3--:R-:W-:-:S03]  /*9e40*/  IMAD.WIDE R22, R0, 0x2, R22 ;  /* 0x0000000200167825 */ /* 0x008fc600078e0216 */
[----:B------:R1:W3:Y:S01]  /*9e50*/  LDG.E.U16 R21, desc[UR14][R12.64] ;  /* 0x0000000e0c157981 */ /* 0x0002e2000c1e1500 */
[----:B0-----:R-:W-:-:S03]  /*9e60*/  IMAD.WIDE R8, R0, 0x2, R168 ;  /* 0x0000000200087825 */ /* 0x001fc600078e02a8 */
[----:B------:R0:W3:Y:S04]  /*9e70*/  LDG.E.U16 R185, desc[UR14][R22.64] ;  /* 0x0000000e16b97981 */ /* 0x0000e8000c1e1500 */
[----:B------:R-:W3:Y:S01]  /*9e80*/  LDG.E.U16 R8, desc[UR14][R8.64] ;  /* 0x0000000e08087981 */ /* 0x000ee2000c1e1500 */
[----:B-1----:R-:W-:-:S03]  /*9e90*/  IMAD.WIDE R12, R0, 0x2, R194 ;  /* 0x00000002000c7825 */ /* 0x002fc600078e02c2 */
[----:B------:R-:W3:Y:S01]  /*9ea0*/  LDL.64 R194, [R1+0x278] ;  /* 0x0002780001c27983 */ /* 0x000ee20000100a00 */
[----:B0-----:R-:W-:-:S03]  /*9eb0*/  IMAD.WIDE R22, R0, 0x2, R196 ;  /* 0x0000000200167825 */ /* 0x001fc600078e02c4 */
[----:B------:R-:W3:Y:S04]  /*9ec0*/  LDG.E.U16 R184, desc[UR14][R12.64] ;  /* 0x0000000e0cb87981 */ /* 0x000ee8000c1e1500 */
[----:B------:R0:W3:Y:S01]  /*9ed0*/  LDG.E.U16 R9, desc[UR14][R22.64] ;  /* 0x0000000e16097981 */ /* 0x0000e2000c1e1500 */
[----:B------:R-:W-:-:S03]  /*9ee0*/  IMAD.WIDE R160, R0, 0x2, R160 ;  /* 0x0000000200a07825 */ /* 0x000fc600078e02a0 */
[----:B------:R-:W3:Y:S04]  /*9ef0*/  LDL.64 R196, [R1+0x280] ;  /* 0x0002800001c47983 */ /* 0x000ee80000100a00 */
[----:B------:R-:W3:Y:S01]  /*9f00*/  LDG.E.U16 R160, desc[UR14][R160.64] ;  /* 0x0000000ea0a07981 */ /* 0x000ee2000c1e1500 */
[----:B0-----:R-:W-:-:S03]  /*9f10*/  IMAD.WIDE R22, R0, 0x2, R190 ;  /* 0x0000000200167825 */ /* 0x001fc600078e02be */
[----:B------:R-:W3:Y:S01]  /*9f20*/  LDL.64 R190, [R1+0x298] ;  /* 0x0002980001be7983 */ /* 0x000ee20000100a00 */
[----:B------:R-:W-:-:S03]  /*9f30*/  IMAD.WIDE R18, R0, 0x2, R18 ;  /* 0x0000000200127825 */ /* 0x000fc600078e0212 */
[----:B------:R-:W3:Y:S04]  /*9f40*/  LDL.64 R168, [R1+0x2e0] ;  /* 0x0002e00001a87983 */ /* 0x000ee80000100a00 */
[----:B------:R0:W3:Y:S04]  /*9f50*/  LDG.E.U16 R161, desc[UR14][R162.64] ;  /* 0x0000000ea2a17981 */ /* 0x0000e8000c1e1500 */
[----:B------:R-:W3:Y:S04]  /*9f60*/  LDG.E.U16 R19, desc[UR14][R18.64] ;  /* 0x0000000e12137981 */ /* 0x000ee8000c1e1500 */
[----:B------:R-:W3:Y:S01]  /*9f70*/  LDG.E.U16 R23, desc[UR14][R22.64] ;  /* 0x0000000e16177981 */ /* 0x000ee2000c1e1500 */
[----:B0-----:R-:W-:-:S03]  /*9f80*/  IMAD.WIDE R162, R0, 0x2, R192 ;  /* 0x0000000200a27825 */ /* 0x001fc600078e02c0 */
[----:B------:R-:W3:Y:S04]  /*9f90*/  LDL.64 R192, [R1+0x2a0] ;  /* 0x0002a00001c07983 */ /* 0x000ee80000100a00 */
[----:B------:R-:W3:Y:S01]  /*9fa0*/  LDG.E.U16 R16, desc[UR14][R162.64] ;  /* 0x0000000ea2107981 */ /* 0x000ee2000c1e1500 */
[----:B--2---:R-:W-:-:S03]  /*9fb0*/  IMAD.WIDE R156, R0, 0x2, R154 ;  /* 0x00000002009c7825 */ /* 0x004fc600078e029a */
[----:B------:R-:W2:Y:S04]  /*9fc0*/  LDL.64 R154, [R1+0x268] ;  /* 0x00026800019a7983 */ /* 0x000ea80000100a00 */
[----:B------:R-:W2:Y:S01]  /*9fd0*/  LDG.E.U16 R163, desc[UR14][R156.64] ;  /* 0x0000000e9ca37981 */ /* 0x000ea2000c1e1500 */
[----:B----4-:R-:W-:-:S03]  /*9fe0*/  IMAD.WIDE R12, R0, 0x2, R152 ;  /* 0x00000002000c7825 */ /* 0x010fc600078e0298 */
[----:B------:R-:W4:Y:S04]  /*9ff0*/  LDL.64 R152, [R1+0x260] ;  /* 0x0002600001987983 */ /* 0x000f280000100a00 */
[----:B------:R-:W4:Y:S04]  /*a000*/  LDG.E.U16 R166, desc[UR14][R12.64] ;  /* 0x0000000e0ca67981 */ /* 0x000f28000c1e1500 */
[----:B------:R-:W4:Y:S01]  /*a010*/  LDL.64 R12, [R1+0x290] ;  /* 0x00029000010c7983 */ /* 0x000f220000100a00 */
[----:B---3--:R-:W-:-:S05]  /*a020*/  IMAD.WIDE R194, R0, 0x2, R194 ;  /* 0x0000000200c27825 */ /* 0x008fca00078e02c2 */
[----:B------:R-:W3:Y:S04]  /*a030*/  LDG.E.U16 R162, desc[UR14][R194.64] ;  /* 0x0000000ec2a27981 */ /* 0x000ee8000c1e1500 */
[----:B------:R-:W3:Y:S01]  /*a040*/  LDL.64 R194, [R1+0x248] ;  /* 0x0002480001c27983 */ /* 0x000ee20000100a00 */
[----:B------:R-:W-:-:S05]  /*a050*/  IMAD.WIDE R190, R0, 0x2, R190 ;  /* 0x0000000200be7825 */ /* 0x000fca00078e02be */
[----:B------:R-:W3:Y:S01]  /*a060*/  LDG.E.U16 R11, desc[UR14][R190.64] ;  /* 0x0000000ebe0b7981 */ /* 0x000ee2000c1e1500 */
[----:B------:R-:W-:-:S05]  /*a070*/  IMAD.WIDE R192, R0, 0x2, R192 ;  /* 0x0000000200c07825 */ /* 0x000fca00078e02c0 */
[----:B------:R2:W3:Y:S02]  /*a080*/  LDG.E.U16 R6, desc[UR14][R192.64] ;  /* 0x0000000ec0067981 */ /* 0x0004e4000c1e1500 */
[C---:B--2---:R-:W-:Y:S02]  /*a090*/  IMAD.WIDE R192, R0.reuse, 0x2, R154 ;  /* 0x0000000200c07825 */ /* 0x044fe400078e029a */
[----:B------:R-:W2:Y:S02]  /*a0a0*/  LDL.64 R154, [R1+0x228] ;  /* 0x00022800019a7983 */ /* 0x000ea40000100a00 */
[C---:B------:R-:W-:Y:S02]  /*a0b0*/  IMAD.WIDE R168, R0.reuse, 0x2, R168 ;  /* 0x0000000200a87825 */ /* 0x040fe400078e02a8 */
[----:B------:R-:W2:Y:S04]  /*a0c0*/  LDG.E.U16 R186, desc[UR14][R192.64] ;  /* 0x0000000ec0ba7981 */ /* 0x000ea8000c1e1500 */
[----:B------:R-:W2:Y:S04]  /*a0d0*/  LDG.E.U16 R168, desc[UR14][R168.64] ;  /* 0x0000000ea8a87981 */ /* 0x000ea8000c1e1500 */
[----:B------:R-:W2:Y:S01]  /*a0e0*/  LDL.64 R192, [R1+0x240] ;  /* 0x0002400001c07983 */ /* 0x000ea20000100a00 */
[----:B----4-:R-:W-:-:S03]  /*a0f0*/  IMAD.WIDE R190, R0, 0x2, R152 ;  /* 0x0000000200be7825 */ /* 0x010fc600078e0298 */
[----:B------:R-:W4:Y:S04]  /*a100*/  LDL.64 R152, [R1+0x220] ;  /* 0x0002200001987983 */ /* 0x000f280000100a00 */
[----:B------:R-:W4:Y:S01]  /*a110*/  LDG.E.U16 R173, desc[UR14][R190.64] ;  /* 0x0000000ebead7981 */ /* 0x000f22000c1e1500 */
[----:B------:R-:W-:-:S03]  /*a120*/  IMAD.WIDE R156, R0, 0x2, R12 ;  /* 0x00000002009c7825 */ /* 0x000fc600078e020c */
[----:B------:R-:W4:Y:S01]  /*a130*/  LDL.64 R190, [R1+0x238] ;  /* 0x0002380001be7983 */ /* 0x000f220000100a00 */
[----:B------:R-:W-:-:S03]  /*a140*/  IMAD.WIDE R12, R0, 0x2, R210 ;  /* 0x00000002000c7825 */ /* 0x000fc600078e02d2 */
[----:B------:R0:W4:Y:S04]  /*a150*/  LDG.E.U16 R176, desc[UR14][R156.64] ;  /* 0x0000000e9cb07981 */ /* 0x000128000c1e1500 */
[----:B------:R1:W4:Y:S04]  /*a160*/  LDG.E.U16 R18, desc[UR14][R12.64] ;  /* 0x0000000e0c127981 */ /* 0x000328000c1e1500 */
[----:B------:R-:W4:Y:S01]  /*a170*/  LDL.64 R210, [R1+0x258] ;  /* 0x0002580001d27983 */ /* 0x000f220000100a00 */
[----:B0-----:R-:W-:-:S03]  /*a180*/  IMAD.WIDE R156, R0, 0x2, R196 ;  /* 0x00000002009c7825 */ /* 0x001fc600078e02c4 */
[----:B------:R-:W4:Y:S01]  /*a190*/  LDL.64 R196, [R1+0x250] ;  /* 0x0002500001c47983 */ /* 0x000f220000100a00 */
[----:B-1----:R-:W-:-:S03]  /*a1a0*/  IMAD.WIDE R12, R0, 0x2, R250 ;  /* 0x00000002000c7825 */ /* 0x002fc600078e02fa */
[----:B------:R-:W4:Y:S04]  /*a1b0*/  LDL.64 R250, [R1+0x230] ;  /* 0x0002300001fa7983 */ /* 0x000f280000100a00 */
[----:B------:R-:W4:Y:S01]  /*a1c0*/  LDG.E.U16 R156, desc[UR14][R156.64] ;  /* 0x0000000e9c9c7981 */ /* 0x000f22000c1e1500 */
[----:B------:R-:W-:-:S03]  /*a1d0*/  IMAD.WIDE R180, R0, 0x2, R180 ;  /* 0x0000000200b47825 */ /* 0x000fc600078e02b4 */
[----:B------:R-:W4:Y:S01]  /*a1e0*/  LDG.E.U16 R13, desc[UR14][R12.64] ;  /* 0x0000000e0c0d7981 */ /* 0x000f22000c1e1500 */
[----:B---3--:R-:W-:-:S03]  /*a1f0*/  IMAD.WIDE R194, R0, 0x2, R194 ;  /* 0x0000000200c27825 */ /* 0x008fc600078e02c2 */
[----:B------:R-:W3:Y:S04]  /*a200*/  LDG.E.U16 R180, desc[UR14][R180.64] ;  /* 0x0000000eb4b47981 */ /* 0x000ee8000c1e1500 */
[----:B------:R2:W3:Y:S02]  /*a210*/  LDG.E.U16 R169, desc[UR14][R194.64] ;  /* 0x0000000ec2a97981 */ /* 0x0004e4000c1e1500 */
[C---:B--2---:R-:W-:Y:S02]  /*a220*/  IMAD.WIDE R194, R0.reuse, 0x2, R154 ;  /* 0x0000000200c27825 */ /* 0x044fe400078e029a */
[----:B------:R-:W2:Y:S04]  /*a230*/  LDL.64 R154, [R1+0x1f0] ;  /* 0x0001f000019a7983 */ /* 0x000ea80000100a00 */
[----:B------:R-:W3:Y:S04]  /*a240*/  LDG.E.U16 R171, desc[UR14][R194.64] ;  /* 0x0000000ec2ab7981 */ /* 0x000ee8000c1e1500 */
[----:B------:R-:W2:Y:S01]  /*a250*/  LDL.64 R194, [R1+0x200] ;  /* 0x0002000001c27983 */ /* 0x000ea20000100a00 */
[----:B----4-:R-:W-:-:S05]  /*a260*/  IMAD.WIDE R190, R0, 0x2, R190 ;  /* 0x0000000200be7825 */ /* 0x010fca00078e02be */
[----:B------:R-:W4:Y:S01]  /*a270*/  LDG.E.U16 R20, desc[UR14][R190.64] ;  /* 0x0000000ebe147981 */ /* 0x000f22000c1e1500 */
[----:B------:R-:W-:-:S03]  /*a280*/  IMAD.WIDE R210, R0, 0x2, R210 ;  /* 0x0000000200d27825 */ /* 0x000fc600078e02d2 */
[----:B------:R-:W3:Y:S01]  /*a290*/  LDL.64 R190, [R1+0x218] ;  /* 0x0002180001be7983 */ /* 0x000ee20000100a00 */
[----:B------:R-:W-:-:S03]  /*a2a0*/  IMAD.WIDE R196, R0, 0x2, R196 ;  /* 0x0000000200c47825 */ /* 0x000fc600078e02c4 */
[----:B------:R-:W4:Y:S04]  /*a2b0*/  LDG.E.U16 R182, desc[UR14][R210.64] ;  /* 0x0000000ed2b67981 */ /* 0x000f28000c1e1500 */
[----:B------:R0:W4:Y:S04]  /*a2c0*/  LDG.E.U16 R15, desc[UR14][R196.64] ;  /* 0x0000000ec40f7981 */ /* 0x000128000c1e1500 */
[----:B------:R-:W4:Y:S01]  /*a2d0*/  LDL.64 R210, [R1+0x208] ;  /* 0x0002080001d27983 */ /* 0x000f220000100a00 */
[----:B0-----:R-:W-:-:S03]  /*a2e0*/  IMAD.WIDE R196, R0, 0x2, R250 ;  /* 0x0000000200c47825 */ /* 0x001fc600078e02fa */
[----:B------:R-:W4:Y:S04]  /*a2f0*/  LDL.64 R250, [R1+0x1f8] ;  /* 0x0001f80001fa7983 */ /* 0x000f280000100a00 */
[----:B------:R-:W4:Y:S04]  /*a300*/  LDG.E.U16 R22, desc[UR14][R196.64] ;  /* 0x0000000ec4167981 */ /* 0x000f28000c1e1500 */
[----:B------:R-:W4:Y:S01]  /*a310*/  LDL.64 R196, [R1+0x210] ;  /* 0x0002100001c47983 */ /* 0x000f220000100a00 */
[----:B------:R-:W-:-:S05]  /*a320*/  IMAD.WIDE R192, R0, 0x2, R192 ;  /* 0x0000000200c07825 */ /* 0x000fca00078e02c0 */
[----:B------:R0:W4:Y:S02]  /*a330*/  LDG.E.U16 R157, desc[UR14][R192.64] ;  /* 0x0000000ec09d7981 */ /* 0x000124000c1e1500 */
[C---:B0-----:R-:W-:Y:S02]  /*a340*/  IMAD.WIDE R192, R0.reuse, 0x2, R152 ;  /* 0x0000000200c07825 */ /* 0x041fe400078e0298 */
[----:B------:R-:W4:Y:S04]  /*a350*/  LDL.64 R152, [R1+0x1e8] ;  /* 0x0001e80001987983 */ /* 0x000f280000100a00 */
[----:B------:R-:W4:Y:S01]  /*a360*/  LDG.E.U16 R12, desc[UR14][R192.64] ;  /* 0x0000000ec00c7981 */ /* 0x000f22000c1e1500 */
[----:B---3--:R-:W-:-:S05]  /*a370*/  IMAD.WIDE R190, R0, 0x2, R190 ;  /* 0x0000000200be7825 */ /* 0x008fca00078e02be */
[----:B------:R2:W3:Y:S02]  /*a380*/  LDG.E.U16 R181, desc[UR14][R190.64] ;  /* 0x0000000ebeb57981 */ /* 0x0004e4000c1e1500 */
[----:B--2---:R-:W-:-:S04]  /*a390*/  IMAD.WIDE R190, R0, 0x2, R194 ;  /* 0x0000000200be7825 */ /* 0x004fc800078e02c2 */
[----:B----4-:R-:W-:-:S04]  /*a3a0*/  IMAD.WIDE R192, R0, 0x2, R196 ;  /* 0x0000000200c07825 */ /* 0x010fc800078e02c4 */
[C---:B------:R-:W-:Y:S01]  /*a3b0*/  IMAD.WIDE R196, R0.reuse, 0x2, R210 ;  /* 0x0000000200c47825 */ /* 0x040fe200078e02d2 */
[----:B------:R-:W2:Y:S04]  /*a3c0*/  LDG.E.U16 R189, desc[UR14][R192.64] ;  /* 0x0000000ec0bd7981 */ /* 0x000ea8000c1e1500 */
[----:B------:R-:W4:Y:S04]  /*a3d0*/  LDL.64 R210, [R1+0x1d0] ;  /* 0x0001d00001d27983 */ /* 0x000f280000100a00 */
[----:B------:R-:W3:Y:S04]  /*a3e0*/  LDG.E.U16 R196, desc[UR14][R196.64] ;  /* 0x0000000ec4c47981 */ /* 0x000ee8000c1e1500 */
[----:B------:R0:W2:Y:S02]  /*a3f0*/  LDG.E.U16 R197, desc[UR14][R190.64] ;  /* 0x0000000ebec57981 */ /* 0x0000a4000c1e1500 */
[----:B0-----:R-:W-:-:S02]  /*a400*/  IMAD.WIDE R190, R0, 0x2, R250 ;  /* 0x0000000200be7825 */ /* 0x001fc400078e02fa */
[----:B------:R-:W3:Y:S04]  /*a410*/  LDL.64 R250, [R1+0x1b8] ;  /* 0x0001b80001fa7983 */ /* 0x000ee80000100a00 */
[----:B------:R0:W2:Y:S04]  /*a420*/  LDG.E.U16 R200, desc[UR14][R190.64] ;  /* 0x0000000ebec87981 */ /* 0x0000a8000c1e1500 */
[----:B------:R-:W0:Y:S02]  /*a430*/  LDL.64 R190, [R1+0x1e0] ;  /* 0x0001e00001be7983 */ /* 0x000e240000100a00 */
[----:B0-----:R-:W-:-:S05]  /*a440*/  IMAD.WIDE R190, R0, 0x2, R190 ;  /* 0x0000000200be7825 */ /* 0x001fca00078e02be */
[----:B------:R-:W2:Y:S04]  /*a450*/  LDG.E.U16 R206, desc[UR14][R190.64] ;  /* 0x0000000ebece7981 */ /* 0x000ea8000c1e1500 */
[----:B------:R-:W3:Y:S01]  /*a460*/  LDL.64 R190, [R1+0x1c8] ;  /* 0x0001c80001be7983 */ /* 0x000ee20000100a00 */
[----:B------:R-:W-:-:S03]  /*a470*/  IMAD.WIDE R194, R0, 0x2, R152 ;  /* 0x0000000200c27825 */ /* 0x000fc600078e0298 */
[----:B------:R-:W2:Y:S04]  /*a480*/  LDL.64 R152, [R1+0x1a0] ;  /* 0x0001a00001987983 */ /* 0x000ea80000100a00 */
[----:B------:R4:W2:Y:S02]  /*a490*/  LDG.E.U16 R204, desc[UR14][R194.64] ;  /* 0x0000000ec2cc7981 */ /* 0x0008a4000c1e1500 */
[----:B----4-:R-:W-:-:S04]  /*a4a0*/  IMAD.WIDE R194, R0, 0x2, R210 ;  /* 0x0000000200c27825 */ /* 0x010fc800078e02d2 */
[C---:B------:R-:W-:Y:S01]  /*a4b0*/  IMAD.WIDE R192, R0.reuse, 0x2, R154 ;  /* 0x0000000200c07825 */ /* 0x040fe200078e029a */
[----:B------:R-:W-:Y:S01]  /*a4c0*/  WARPGROUP.ARRIVE ;  /* 0x00000000000079c5 */ /* 0x000fe20000000000 */
[----:B------:R-:W4:Y:S04]  /*a4d0*/  LDL.64 R154, [R1+0x1a8] ;  /* 0x0001a800019a7983 */ /* 0x000f280000100a00 */
[----:B------:R0:W4:Y:S01]  /*a4e0*/  LDG.E.U16 R202, desc[UR14][R192.64] ;  /* 0x0000000ec0ca7981 */ /* 0x000122000c1e1500 */
[----:B------:R-:W-:Y:S02]  /*a4f0*/  UMOV UR17, 0x40000040 ;  /* 0x4000004000117882 */ /* 0x000fe40000000000 */
[----:B------:R-:W-:Y:S01]  /*a500*/  HGMMA.64x128x16.F32.BF16 R24, gdesc[UR16].tnspA, RZ, !UPT ;  /* 0x21e00000101879f0 */ /* 0x000fe2000c7018ff */
[----:B------:R1:W4:Y:S04]  /*a510*/  LDG.E.U16 R210, desc[UR14][R194.64] ;  /* 0x0000000ec2d27981 */ /* 0x000328000c1e1500 */
[----:B------:R-:W0:Y:S07]  /*a520*/  LDL.64 R192, [R1+0x1d8] ;  /* 0x0001d80001c07983 */ /* 0x000e2e0000100a00 */
[----:B------:R-:W-:Y:S01]  /*a530*/  HGMMA.64x128x16.F32.BF16 R24, gdesc[UR8].tnspA, R24 ;  /* 0x21e00000081879f0 */ /* 0x000fe20008701818 */
[----:B---3--:R-:W-:-:S11]  /*a540*/  IMAD.WIDE R190, R0, 0x2, R190 ;  /* 0x0000000200be7825 */ /* 0x008fd600078e02be */
[----:B------:R-:W-:Y:S01]  /*a550*/  HGMMA.64x128x16.F32.BF16 R24, gdesc[UR40].tnspA, R24 ;  /* 0x21e00000281879f0 */ /* 0x000fe20008701818 */
[----:B------:R3:W4:Y:S04]  /*a560*/  LDG.E.U16 R211, desc[UR14][R190.64] ;  /* 0x0000000ebed37981 */ /* 0x000728000c1e1500 */
[----:B------:R-:W3:Y:S01]  /*a570*/  LDL.64 R190, [R1+0x1b0] ;  /* 0x0001b00001be7983 */ /* 0x000ee20000100a00 */
[----:B0-----:R-:W-:-:S05]  /*a580*/  IMAD.WIDE R192, R0, 0x2, R192 ;  /* 0x0000000200c07825 */ /* 0x001fca00078e02c0 */
[----:B------:R0:W4:Y:S04]  /*a590*/  LDG.E.U16 R208, desc[UR14][R192.64] ;  /* 0x0000000ec0d07981 */ /* 0x000128000c1e1500 */
[----:B------:R-:W0:Y:S01]  /*a5a0*/  LDL.64 R192, [R1+0x1c0] ;  /* 0x0001c00001c07983 */ /* 0x000e220000100a00 */
[----:B-1----:R-:W-:-:S03]  /*a5b0*/  IMAD.WIDE R194, R0, 0x2, R250 ;  /* 0x0000000200c27825 */ /* 0x002fc600078e02fa */
[----:B------:R-:W4:Y:S04]  /*a5c0*/  LDL.64 R250, [R1+0x170] ;  /* 0x0001700001fa7983 */ /* 0x000f280000100a00 */
[----:B------:R2:W4:Y:S01]  /*a5d0*/  LDG.E.U16 R216, desc[UR14][R194.64] ;  /* 0x0000000ec2d87981 */ /* 0x000522000c1e1500 */
[----:B------:R-:W-:Y:S01]  /*a5e0*/  HGMMA.64x128x16.F32.BF16 R24, gdesc[UR36].tnspA, R24 ;  /* 0x21e00000241879f0 */ /* 0x000fe20008701818 */
[----:B---3--:R-:W-:-:S11]  /*a5f0*/  IMAD.WIDE R190, R0, 0x2, R190 ;  /* 0x0000000200be7825 */ /* 0x008fd600078e02be */
[----:B------:R-:W-:Y:S01]  /*a600*/  HGMMA.64x128x16.F32.BF16 R24, gdesc[UR32].tnspA, R24 ;  /* 0x21e00000201879f0 */ /* 0x000fe20008701818 */
[----:B------:R1:W3:Y:S04]  /*a610*/  LDG.E.U16 R218, desc[UR14][R190.64] ;  /* 0x0000000ebeda7981 */ /* 0x0002e8000c1e1500 */
[----:B------:R-:W1:Y:S01]  /*a620*/  LDL.64 R190, [R1+0x198] ;  /* 0x0001980001be7983 */ /* 0x000e620000100a00 */
[----:B0-----:R-:W-:-:S05]  /*a630*/  IMAD.WIDE R192, R0, 0x2, R192 ;  /* 0x0000000200c07825 */ /* 0x001fca00078e02c0 */
[----:B------:R4:W3:Y:S01]  /*a640*/  LDG.E.U16 R214, desc[UR14][R192.64] ;  /* 0x0000000ec0d67981 */ /* 0x0008e2000c1e1500 */
[----:B--2---:R-:W-:-:S03]  /*a650*/  IMAD.WIDE R194, R0, 0x2, R152 ;  /* 0x0000000200c27825 */ /* 0x004fc600078e0298 */
[----:B------:R-:W2:Y:S04]  /*a660*/  LDL.64 R152, [R1+0x158] ;  /* 0x0001580001987983 */ /* 0x000ea80000100a00 */
[----:B------:R-:W3:Y:S01]  /*a670*/  LDG.E.U16 R222, desc[UR14][R194.64] ;  /* 0x0000000ec2de7981 */ /* 0x000ee2000c1e1500 */
[----:B------:R-:W-:Y:S01]  /*a680*/  HGMMA.64x128x16.F32.BF16 R24, gdesc[UR28].tnspA, R24 ;  /* 0x21e000001c1879f0 */ /* 0x000fe20008701818 */
[C---:B-1----:R-:W-:Y:S02]  /*a690*/  IMAD.WIDE R190, R0.reuse, 0x2, R190 ;  /* 0x0000000200be7825 */ /* 0x042fe400078e02be */
[----:B------:R-:W2:Y:S09]  /*a6a0*/  LDL.64 R194, [R1+0x188] ;  /* 0x0001880001c27983 */ /* 0x000eb20000100a00 */
[----:B------:R-:W-:Y:S01]  /*a6b0*/  HGMMA.64x128x16.F32.BF16 R24, gdesc[UR24].tnspA, R24 ;  /* 0x21e00000181879f0 */ /* 0x000fe20008701818 */
[----:B------:R0:W3:Y:S04]  /*a6c0*/  LDG.E.U16 R224, desc[UR14][R190.64] ;  /* 0x0000000ebee07981 */ /* 0x0000e8000c1e1500 */
[----:B------:R-:W0:Y:S01]  /*a6d0*/  LDL.64 R190, [R1+0x180] ;  /* 0x0001800001be7983 */ /* 0x000e220000100a00 */
[----:B----4-:R-:W-:-:S03]  /*a6e0*/  IMAD.WIDE R192, R0, 0x2, R154 ;  /* 0x0000000200c07825 */ /* 0x010fc600078e029a */
[----:B------:R-:W4:Y:S04]  /*a6f0*/  LDL.64 R154, [R1+0x160] ;  /* 0x00016000019a7983 */ /* 0x000f280000100a00 */
[----:B------:R1:W3:Y:S04]  /*a700*/  LDG.E.U16 R220, desc[UR14][R192.64] ;  /* 0x0000000ec0dc7981 */ /* 0x0002e8000c1e1500 */
[----:B------:R-:W1:Y:S01]  /*a710*/  LDL.64 R192, [R1+0x190] ;  /* 0x0001900001c07983 */ /* 0x000e620000100a00 */
[----:B------:R-:W-:Y:S01]  /*a720*/  HGMMA.64x128x16.F32.BF16 R24, gdesc[UR20].tnspA, R24, gsb0 ;  /* 0x21e00000141879f0 */ /* 0x000fe20008001818 */
[----:B0-----:R-:W-:-:S05]  /*a730*/  IMAD.WIDE R190, R0, 0x2, R190 ;  /* 0x0000000200be7825 */ /* 0x001fca00078e02be */
[----:B------:R0:W3:Y:S04]  /*a740*/  LDG.E.U16 R230, desc[UR14][R190.64] ;  /* 0x0000000ebee67981 */ /* 0x0000e8000c1e1500 */
[----:B------:R-:W0:Y:S01]  /*a750*/  LDL.64 R190, [R1+0x168] ;  /* 0x0001680001be7983 */ /* 0x000e220000100a00 */
[----:B-1----:R-:W-:-:S05]  /*a760*/  IMAD.WIDE R192, R0, 0x2, R192 ;  /* 0x0000000200c07825 */ /* 0x002fca00078e02c0 */
[----:B------:R1:W3:Y:S04]  /*a770*/  LDG.E.U16 R226, desc[UR14][R192.64] ;  /* 0x0000000ec0e27981 */ /* 0x0002e8000c1e1500 */
[----:B------:R-:W1:Y:S01]  /*a780*/  LDL.64 R192, [R1+0x178] ;  /* 0x0001780001c07983 */ /* 0x000e620000100a00 */
[----:B0-----:R-:W-:-:S05]  /*a790*/  IMAD.WIDE R190, R0, 0x2, R190 ;  /* 0x0000000200be7825 */ /* 0x001fca00078e02be */
[----:B------:R-:W3:Y:S04]  /*a7a0*/  LDG.E.U16 R236, desc[UR14][R190.64] ;  /* 0x0000000ebeec7981 */ /* 0x000ee8000c1e1500 */
[----:B------:R-:W2:Y:S01]  /*a7b0*/  LDL.64 R190, [R1+0x150] ;  /* 0x0001500001be7983 */ /* 0x000ea20000100a00 */
[----:B-1----:R-:W-:-:S05]  /*a7c0*/  IMAD.WIDE R192, R0, 0x2, R192 ;  /* 0x0000000200c07825 */ /* 0x002fca00078e02c0 */
[----:B------:R4:W3:Y:S02]  /*a7d0*/  LDG.E.U16 R232, desc[UR14][R192.64] ;  /* 0x0000000ec0e87981 */ /* 0x0008e4000c1e1500 */
[C---:B----4-:R-:W-:Y:S02]  /*a7e0*/  IMAD.WIDE R192, R0.reuse, 0x2, R154 ;  /* 0x0000000200c07825 */ /* 0x050fe400078e029a */
[----:B------:R-:W4:Y:S04]  /*a7f0*/  LDL.64 R154, [R1+0x118] ;  /* 0x00011800019a7983 */ /* 0x000f280000100a00 */
[----:B------:R-:W3:Y:S04]  /*a800*/  LDG.E.U16 R238, desc[UR14][R192.64] ;  /* 0x0000000ec0ee7981 */ /* 0x000ee8000c1e1500 */
[----:B------:R-:W4:Y:S01]  /*a810*/  LDL.64 R192, [R1+0x148] ;  /* 0x0001480001c07983 */ /* 0x000f220000100a00 */
[----:B--2---:R-:W-:-:S05]  /*a820*/  IMAD.WIDE R190, R0, 0x2, R190 ;  /* 0x0000000200be7825 */ /* 0x004fca00078e02be */
[----:B------:R-:W2:Y:S04]  /*a830*/  LDG.E.U16 R242, desc[UR14][R190.64] ;  /* 0x0000000ebef27981 */ /* 0x000ea8000c1e1500 */
[----:B------:R-:W3:Y:S01]  /*a840*/  LDL.64 R190, [R1+0x138] ;  /* 0x0001380001be7983 */ /* 0x000ee20000100a00 */
[----:B------:R-:W-:-:S05]  /*a850*/  IMAD.WIDE R194, R0, 0x2, R194 ;  /* 0x0000000200c27825 */ /* 0x000fca00078e02c2 */
[----:B------:R0:W2:Y:S02]  /*a860*/  LDG.E.U16 R228, desc[UR14][R194.64] ;  /* 0x0000000ec2e47981 */ /* 0x0000a4000c1e1500 */
[C---:B0-----:R-:W-:Y:S02]  /*a870*/  IMAD.WIDE R194, R0.reuse, 0x2, R250 ;  /* 0x0000000200c27825 */ /* 0x041fe400078e02fa */
[----:B------:R-:W2:Y:S04]  /*a880*/  LDL.64 R250, [R1+0x128] ;  /* 0x0001280001fa7983 */ /* 0x000ea80000100a00 */
[----:B------:R0:W2:Y:S01]  /*a890*/  LDG.E.U16 R234, desc[UR14][R194.64] ;  /* 0x0000000ec2ea7981 */ /* 0x0000a2000c1e1500 */
[----:B----4-:R-:W-:-:S05]  /*a8a0*/  IMAD.WIDE R192, R0, 0x2, R192 ;  /* 0x0000000200c07825 */ /* 0x010fca00078e02c0 */
[----:B------:R1:W4:Y:S01]  /*a8b0*/  LDG.E.U16 R244, desc[UR14][R192.64] ;  /* 0x0000000ec0f47981 */ /* 0x000322000c1e1500 */
[----:B0-----:R-:W-:-:S03]  /*a8c0*/  IMAD.WIDE R194, R0, 0x2, R152 ;  /* 0x0000000200c27825 */ /* 0x001fc600078e0298 */
[----:B------:R-:W4:Y:S04]  /*a8d0*/  LDL.64 R152, [R1+0x110] ;  /* 0x0001100001987983 */ /* 0x000f280000100a00 */
[----:B------:R0:W4:Y:S04]  /*a8e0*/  LDG.E.U16 R240, desc[UR14][R194.64] ;  /* 0x0000000ec2f07981 */ /* 0x000128000c1e1500 */
[----:B------:R-:W1:Y:S04]  /*a8f0*/  LDL.64 R192, [R1+0x130] ;  /* 0x0001300001c07983 */ /* 0x000e680000100a00 */
[----:B------:R-:W0:Y:S01]  /*a900*/  LDL.64 R194, [R1+0x140] ;  /* 0x0001400001c27983 */ /* 0x000e220000100a00 */
[----:B---3--:R-:W-:-:S05]  /*a910*/  IMAD.WIDE R190, R0, 0x2, R190 ;  /* 0x0000000200be7825 */ /* 0x008fca00078e02be */
[----:B------:R-:W3:Y:S04]  /*a920*/  LDG.E.U16 R248, desc[UR14][R190.64] ;  /* 0x0000000ebef87981 */ /* 0x000ee8000c1e1500 */
[----:B------:R-:W3:Y:S01]  /*a930*/  LDL.64 R190, [R1+0x120] ;  /* 0x0001200001be7983 */ /* 0x000ee20000100a00 */
[----:B------:R-:W-:Y:S02]  /*a940*/  WARPGROUP.DEPBAR.LE gsb0, 0x0 ;  /* 0x00008000000079c5 */ /* 0x000fe40000010000 */
[----:B-1----:R-:W-:-:S04]  /*a950*/  IMAD.WIDE R192, R0, 0x2, R192 ;  /* 0x0000000200c07825 */ /* 0x002fc800078e02c0 */
[----:B0-----:R-:W-:-:S05]  /*a960*/  IMAD.WIDE R194, R0, 0x2, R194 ;  /* 0x0000000200c27825 */ /* 0x001fca00078e02c2 */
[----:B------:R2:W3:Y:S02]  /*a970*/  LDG.E.U16 R246, desc[UR14][R194.64] ;  /* 0x0000000ec2f67981 */ /* 0x0004e4000c1e1500 */
[C---:B--2---:R-:W-:Y:S02]  /*a980*/  IMAD.WIDE R194, R0.reuse, 0x2, R250 ;  /* 0x0000000200c27825 */ /* 0x044fe400078e02fa */
[----:B------:R0:W2:Y:S04]  /*a990*/  LDG.E.U16 R250, desc[UR14][R192.64] ;  /* 0x0000000ec0fa7981 */ /* 0x0000a8000c1e1500 */
[----:B------:R4:W2:Y:S04]  /*a9a0*/  LDG.E.U16 R252, desc[UR14][R194.64] ;  /* 0x0000000ec2fc7981 */ /* 0x0008a8000c1e1500 */
[----:B------:R-:W2:Y:S01]  /*a9b0*/  LDL.LU R251, [R1+0x2c] ;  /* 0x00002c0001fb7983 */ /* 0x000ea20000300800 */
[----:B0-----:R-:W-:-:S04]  /*a9c0*/  IMAD.WIDE R192, R0, 0x2, R154 ;  /* 0x0000000200c07825 */ /* 0x001fc800078e029a */
[C---:B----4-:R-:W-:Y:S02]  /*a9d0*/  IMAD.WIDE R194, R0.reuse, 0x2, R152 ;  /* 0x0000000200c27825 */ /* 0x050fe400078e0298 */
[----:B------:R-:W4:Y:S04]  /*a9e0*/  LDG.E.U16 R192, desc[UR14][R192.64] ;  /* 0x0000000ec0c07981 */ /* 0x000f28000c1e1500 */
[----:B------:R-:W4:Y:S01]  /*a9f0*/  LDG.E.U16 R194, desc[UR14][R194.64] ;  /* 0x0000000ec2c27981 */ /* 0x000f22000c1e1500 */
[----:B---3--:R-:W-:-:S06]  /*aa00*/  IMAD.WIDE R190, R0, 0x2, R190 ;  /* 0x0000000200be7825 */ /* 0x008fcc00078e02be */
[----:B------:R0:W3:Y:S01]  /*aa10*/  LDG.E.U16 R190, desc[UR14][R190.64] ;  /* 0x0000000ebebe7981 */ /* 0x0000e2000c1e1500 */
[----:B------:R-:W-:Y:S01]  /*aa20*/  BAR.SYNC.DEFER_BLOCKING 0x0 ;  /* 0x0000000000007b1d */ /* 0x000fe20000010000 */
[----:B0-----:R-:W-:-:S05]  /*aa30*/  FMUL R191, R25, UR6 ;  /* 0x0000000619bf7c20 */ /* 0x001fca0008400000 */
[----:B------:R0:W-:Y:S02]  /*aa40*/  STS.U16 [R2+UR12+0x1800], R159 ;  /* 0x0018009f02007988 */ /* 0x0001e4000800040c */
[----:B0-----:R-:W-:-:S05]  /*aa50*/  FMUL R159, R24, UR6 ;  /* 0x00000006189f7c20 */ /* 0x001fca0008400000 */
[----:B------:R-:W-:Y:S01]  /*aa60*/  FMNMX R159, R159, R191, !PT ;  /* 0x000000bf9f9f7209 */ /* 0x000fe20007800000 */
[----:B------:R-:W-:-:S05]  /*aa70*/  FMUL R191, R28, UR6 ;  /* 0x000000061cbf7c20 */ /* 0x000fca0008400000 */
        /* <DEDUP_REMOVED lines=13> */
[----:B------:R-:W-:Y:S01]  /*ab50*/  FMUL R191, R41, UR6 ;  /* 0x0000000629bf7c20 */ /* 0x000fe20008400000 */
[----:B------:R0:W-:Y:S04]  /*ab60*/  STS.U16 [R2+UR12+0x2c00], R169 ;  /* 0x002c00a902007988 */ /* 0x0001e8000800040c */
[----:B------:R-:W-:Y:S01]  /*ab70*/  FMNMX R159, R191, R159, !PT ;  /* 0x0000009fbf9f7209 */ /* 0x000fe20007800000 */
[----:B------:R-:W-:Y:S01]  /*ab80*/  FMUL R191, R44, UR6 ;  /* 0x000000062cbf7c20 */ /* 0x000fe20008400000 */
[----:B------:R1:W-:Y:S04]  /*ab90*/  STS.U16 [R2+UR12+0x3000], R196 ;  /* 0x003000c402007988 */ /* 0x0003e8000800040c */
[----:B0-----:R-:W4:Y:S04]  /*aba0*/  LDL.LU R169, [R1] ;  /* 0x0000000001a97983 */ /* 0x001f280000300800 */
[----:B------:R0:W-:Y:S04]  /*abb0*/  STS.U16 [R2+UR12+0x3400], R211 ;  /* 0x003400d302007988 */ /* 0x0001e8000800040c */
[----:B-1----:R-:W3:Y:S01]  /*abc0*/  LDL.LU R196, [R1+0x30] ;  /* 0x0000300001c47983 */ /* 0x002ee20000300800 */
[----:B------:R-:W-:Y:S01]  /*abd0*/  FMNMX R159, R191, R159, !PT ;  /* 0x0000009fbf9f7209 */ /* 0x000fe20007800000 */
[----:B------:R-:W-:-:S02]  /*abe0*/  FMUL R191, R45, UR6 ;  /* 0x000000062dbf7c20 */ /* 0x000fc40008400000 */
[----:B0-----:R-:W4:Y:S03]  /*abf0*/  LDL.LU R211, [R1+0x4] ;  /* 0x0000040001d37983 */ /* 0x001f260000300800 */
        /* <DEDUP_REMOVED lines=40> */
[----:B------:R-:W-:Y:S04]  /*ae80*/  STS.U16 [R2+UR12+0x1c00], R4 ;  /* 0x001c000402007988 */ /* 0x000fe8000800040c */
[----:B------:R-:W-:Y:S01]  /*ae90*/  FMNMX R159, R191, R159, !PT ;  /* 0x0000009fbf9f7209 */ /* 0x000fe20007800000 */
[----:B------:R0:W-:Y:S04]  /*aea0*/  STS.U16 [R2+UR12+0x2400], R16 ;  /* 0x0024001002007988 */ /* 0x0001e8000800040c */
[----:B------:R-:W1:Y:S04]  /*aeb0*/  SHFL.BFLY PT, R4, R159, 0x2, 0x1f ;  /* 0x0c401f009f047f89 */ /* 0x000e6800000e0000 */
[----:B------:R2:W-:Y:S01]  /*aec0*/  STS.U16 [R2+UR12+0x2800], R18 ;  /* 0x0028001202007988 */ /* 0x0005e2000800040c */
[----:B0-----:R-:W-:Y:S01]  /*aed0*/  FMUL R16, R26, UR6 ;  /* 0x000000061a107c20 */ /* 0x001fe20008400000 */
[----:B--2---:R-:W-:-:S05]  /*aee0*/  FMUL R18, R27, UR6 ;  /* 0x000000061b127c20 */ /* 0x004fca0008400000 */
[----:B------:R-:W-:Y:S01]  /*aef0*/  FMNMX R16, R16, R18, !PT ;  /* 0x0000001210107209 */ /* 0x000fe20007800000 */
[----:B------:R-:W-:-:S05]  /*af00*/  FMUL R18, R30, UR6 ;  /* 0x000000061e127c20 */ /* 0x000fca0008400000 */
[----:B------:R-:W-:Y:S01]  /*af10*/  FMNMX R16, R18, R16, !PT ;  /* 0x0000001012107209 */ /* 0x000fe20007800000 */
[----:B------:R-:W-:Y:S01]  /*af20*/  FMUL R18, R31, UR6 ;  /* 0x000000061f127c20 */ /* 0x000fe20008400000 */
[----:B-1----:R-:W-:-:S04]  /*af30*/  FMNMX R4, R159, R4, !PT ;  /* 0x000000049f047209 */ /* 0x002fc80007800000 */
[----:B------:R-:W-:Y:S01]  /*af40*/  FMNMX R16, R18, R16, !PT ;  /* 0x0000001012107209 */ /* 0x000fe20007800000 */
[----:B------:R-:W-:Y:S01]  /*af50*/  FMUL R18, R34, UR6 ;  /* 0x0000000622127c20 */ /* 0x000fe20008400000 */
[----:B------:R-:W-:-:S04]  /*af60*/  FMUL R159, R35, UR6 ;  /* 0x00000006239f7c20 */ /* 0x000fc80008400000 */
[----:B------:R-:W-:Y:S02]  /*af70*/  FMNMX R18, R18, R16, !PT ;  /* 0x0000001012127209 */ /* 0x000fe40007800000 */
[----:B------:R-:W0:Y:S02]  /*af80*/  SHFL.BFLY PT, R16, R4, 0x1, 0x1f ;  /* 0x0c201f0004107f89 */ /* 0x000e2400000e0000 */
[----:B------:R-:W-:Y:S01]  /*af90*/  FMNMX R18, R159, R18, !PT ;  /* 0x000000129f127209 */ /* 0x000fe20007800000 */
[----:B------:R-:W-:-:S05]  /*afa0*/  FMUL R159, R38, UR6 ;  /* 0x00000006269f7c20 */ /* 0x000fca0008400000 */
[----:B------:R-:W-:Y:S01]  /*afb0*/  FMNMX R18, R159, R18, !PT ;  /* 0x000000129f127209 */ /* 0x000fe20007800000 */
[----:B------:R-:W-:-:S05]  /*afc0*/  FMUL R159, R39, UR6 ;  /* 0x00000006279f7c20 */ /* 0x000fca0008400000 */
[----:B------:R-:W-:Y:S01]  /*afd0*/  FMNMX R18, R159, R18, !PT ;  /* 0x000000129f127209 */ /* 0x000fe20007800000 */
[----:B------:R-:W-:-:S05]  /*afe0*/  FMUL R159, R42, UR6 ;  /* 0x000000062a9f7c20 */ /* 0x000fca0008400000 */
[----:B------:R-:W-:Y:S02]  /*aff0*/  FMNMX R18, R159, R18, !PT ;  /* 0x000000129f127209 */ /* 0x000fe40007800000 */
[----:B0-----:R-:W-:Y:S01]  /*b000*/  FMNMX R4, R4, R16, !PT ;  /* 0x0000001004047209 */ /* 0x001fe20007800000 */
        /* <DEDUP_REMOVED lines=23> */
[----:B------:R-:W-:-:S04]  /*b180*/  FMNMX R4, R4, R251, !PT ;  /* 0x000000fb04047209 */ /* 0x000fc80007800000 */
[----:B------:R-:W-:Y:S01]  /*b190*/  FMNMX R16, R18, R16, !PT ;  /* 0x0000001012107209 */ /* 0x000fe20007800000 */
[----:B------:R-:W-:Y:S01]  /*b1a0*/  FMUL R18, R67, UR6 ;  /* 0x0000000643127c20 */ /* 0x000fe20008400000 */
[----:B------:R-:W-:-:S04]  /*b1b0*/  FFMA R24, R24, UR6, -R4 ;  /* 0x0000000618187c23 */ /* 0x000fc80008000804 */
[----:B------:R-:W-:Y:S01]  /*b1c0*/  FMNMX R16, R18, R16, !PT ;  /* 0x0000001012107209 */ /* 0x000fe20007800000 */
[----:B------:R-:W-:Y:S01]  /*b1d0*/  FMUL R18, R70, UR6 ;  /* 0x0000000646127c20 */ /* 0x000fe20008400000 */
[----:B------:R-:W-:Y:S01]  /*b1e0*/  FMUL R24, R24, 1.4426950216293334961 ;  /* 0x3fb8aa3b18187820 */ /* 0x000fe20000400000 */
[----:B------:R-:W-:-:S03]  /*b1f0*/  FFMA R25, R25, UR6, -R4 ;  /* 0x0000000619197c23 */ /* 0x000fc60008000804 */
[----:B------:R-:W-:Y:S01]  /*b200*/  FMNMX R16, R18, R16, !PT ;  /* 0x0000001012107209 */ /* 0x000fe20007800000 */
[----:B------:R-:W-:Y:S01]  /*b210*/  FMUL R18, R71, UR6 ;  /* 0x0000000647127c20 */ /* 0x000fe20008400000 */
[----:B------:R0:W-:Y:S01]  /*b220*/  STS.U16 [R2+UR12+0x400], R3 ;  /* 0x0004000302007988 */ /* 0x0001e2000800040c */
[----:B------:R-:W-:Y:S01]  /*b230*/  FMUL R25, R25, 1.4426950216293334961 ;  /* 0x3fb8aa3b19197820 */ /* 0x000fe20000400000 */
[--C-:B------:R-:W-:Y:S02]  /*b240*/  FFMA R28, R28, UR6, -R4.reuse ;  /* 0x000000061c1c7c23 */ /* 0x100fe40008000804 */
[----:B------:R-:W-:Y:S01]  /*b250*/  FMNMX R18, R18, R16, !PT ;  /* 0x0000001012127209 */ /* 0x000fe20007800000 */
[----:B------:R1:W-:Y:S01]  /*b260*/  MUFU.EX2 R155, R25 ;  /* 0x00000019009b7308 */ /* 0x0003e20000000800 */
[----:B------:R-:W-:Y:S01]  /*b270*/  FMUL R28, R28, 1.4426950216293334961 ;  /* 0x3fb8aa3b1c1c7820 */ /* 0x000fe20000400000 */
[----:B------:R-:W-:-:S06]  /*b280*/  FFMA R29, R29, UR6, -R4 ;  /* 0x000000061d1d7c23 */ /* 0x000fcc0008000804 */
[----:B0-----:R0:W2:Y:S01]  /*b290*/  MUFU.EX2 R3, R24 ;  /* 0x0000001800037308 */ /* 0x0010a20000000800 */
[----:B-1----:R-:W-:Y:S01]  /*b2a0*/  FMUL R25, R75, UR6 ;  /* 0x000000064b197c20 */ /* 0x002fe20008400000 */
[----:B------:R-:W-:Y:S01]  /*b2b0*/  FMUL R29, R29, 1.4426950216293334961 ;  /* 0x3fb8aa3b1d1d7820 */ /* 0x000fe20000400000 */
[----:B0-----:R-:W-:-:S05]  /*b2c0*/  FMUL R24, R74, UR6 ;  /* 0x000000064a187c20 */ /* 0x001fca0008400000 */
[----:B------:R0:W-:Y:S01]  /*b2d0*/  MUFU.EX2 R152, R28 ;  /* 0x0000001c00987308 */ /* 0x0001e20000000800 */
[----:B------:R-:W-:Y:S01]  /*b2e0*/  FFMA R32, R32, UR6, -R4 ;  /* 0x0000000620207c23 */ /* 0x000fe20008000804 */
[----:B------:R-:W-:-:S03]  /*b2f0*/  FMNMX R24, R24, R18, !PT ;  /* 0x0000001218187209 */ /* 0x000fc60007800000 */
[----:B------:R-:W-:Y:S01]  /*b300*/  FMUL R32, R32, 1.4426950216293334961 ;  /* 0x3fb8aa3b20207820 */ /* 0x000fe20000400000 */
[----:B------:R-:W-:Y:S01]  /*b310*/  FMNMX R25, R25, R24, !PT ;  /* 0x0000001819197209 */ /* 0x000fe20007800000 */
[----:B0-----:R-:W-:Y:S01]  /*b320*/  FMUL R28, R78, UR6 ;  /* 0x000000064e1c7c20 */ /* 0x001fe20008400000 */
[----:B------:R0:W-:Y:S01]  /*b330*/  MUFU.EX2 R153, R29 ;  /* 0x0000001d00997308 */ /* 0x0001e20000000800 */
[----:B------:R1:W-:Y:S03]  /*b340*/  STS.U16 [R2+UR12], R5 ;  /* 0x0000000502007988 */ /* 0x0003e6000800040c */
[----:B------:R-:W-:Y:S01]  /*b350*/  FMNMX R28, R28, R25, !PT ;  /* 0x000000191c1c7209 */ /* 0x000fe20007800000 */
[----:B0-----:R-:W-:-:S03]  /*b360*/  FMUL R29, R79, UR6 ;  /* 0x000000064f1d7c20 */ /* 0x001fc60008400000 */
[----:B-1----:R0:W-:Y:S01]  /*b370*/  MUFU.EX2 R5, R32 ;  /* 0x0000002000057308 */ /* 0x0021e20000000800 */
[----:B------:R-:W-:Y:S01]  /*b380*/  FFMA R60, R60, UR6, -R4 ;  /* 0x000000063c3c7c23 */ /* 0x000fe20008000804 */
[----:B------:R-:W-:Y:S02]  /*b390*/  FMNMX R29, R29, R28, !PT ;  /* 0x0000001c1d1d7209 */ /* 0x000fe40007800000 */
[----:B------:R-:W-:Y:S01]  /*b3a0*/  LOP3.LUT R154, R2, 0x10, RZ, 0x3c, !PT ;  /* 0x00000010029a7812 */ /* 0x000fe200078e3cff */
[----:B0-----:R-:W-:Y:S01]  /*b3b0*/  FMUL R32, R82, UR6 ;  /* 0x0000000652207c20 */ /* 0x001fe20008400000 */
[----:B------:R-:W-:Y:S04]  /*b3c0*/  STS.U16 [R2+UR12+0x800], R249 ;  /* 0x000800f902007988 */ /* 0x000fe8000800040c */
[----:B------:R-:W-:Y:S01]  /*b3d0*/  FMNMX R32, R32, R29, !PT ;  /* 0x0000001d20207209 */ /* 0x000fe20007800000 */
[----:B------:R-:W-:Y:S01]  /*b3e0*/  FMUL R29, R60, 1.4426950216293334961 ;  /* 0x3fb8aa3b3c1d7820 */ /* 0x000fe20000400000 */
[----:B------:R-:W-:Y:S01]  /*b3f0*/  STS.U16 [R2+UR12+0xc00], R233 ;  /* 0x000c00e902007988 */ /* 0x000fe2000800040c */
[----:B------:R-:W-:-:S03]  /*b400*/  FADD R60, -R4, R251 ;  /* 0x000000fb043c7221 */ /* 0x000fc60000000100 */
[----:B------:R-:W-:Y:S04]  /*b410*/  STS.U16 [R2+UR12+0x1000], R217 ;  /* 0x001000d902007988 */ /* 0x000fe8000800040c */
[----:B------:R-:W-:Y:S04]  /*b420*/  STS.U16 [R2+UR12+0x1400], R201 ;  /* 0x001400c902007988 */ /* 0x000fe8000800040c */
[----:B------:R-:W-:Y:S04]  /*b430*/  STS.U16 [R2+UR12+0x2000], R160 ;  /* 0x002000a002007988 */ /* 0x000fe8000800040c */
[----:B------:R0:W-:Y:S04]  /*b440*/  STS.U16 [R2+UR12+0x3800], R228 ;  /* 0x003800e402007988 */ /* 0x0001e8000800040c */
[----:B------:R-:W-:Y:S04]  /*b450*/  STS.U16 [R2+UR12+0x3c00], R244 ;  /* 0x003c00f402007988 */ /* 0x000fe8000800040c */
[----:B----4-:R-:W-:Y:S04]  /*b460*/  STS.U16 [R154+UR12+0x80], R211 ;  /* 0x000080d39a007988 */ /* 0x010fe8000800040c */
[----:B------:R-:W4:Y:S04]  /*b470*/  LDL.LU R251, [R1+0x554] ;  /* 0x0005540001fb7983 */ /* 0x000f280000300800 */
[----:B------:R1:W-:Y:S04]  /*b480*/  STS.U16 [R154+UR12+0x480], R169 ;  /* 0x000480a99a007988 */ /* 0x0003e8000800040c */
[----:B0-----:R-:W3:Y:S04]  /*b490*/  LDL.LU R228, [R1+0x28] ;  /* 0x0000280001e47983 */ /* 0x001ee80000300800 */
[----:B-1----:R-:W2:Y:S04]  /*b4a0*/  LDL.LU R169, [R1+0x14] ;  /* 0x0000140001a97983 */ /* 0x002ea80000300800 */
[----:B------:R0:W-:Y:S04]  /*b4b0*/  STS.U16 [R154+UR12+0x880], R247 ;  /* 0x000880f79a007988 */ /* 0x0001e8000800040c */
[----:B------:R-:W4:Y:S04]  /*b4c0*/  LDL.LU R244, [R1+0x24] ;  /* 0x0000240001f47983 */ /* 0x000f280000300800 */
[----:B------:R-:W4:Y:S01]  /*b4d0*/  LDL.LU R211, [R1+0x10] ;  /* 0x0000100001d37983 */ /* 0x000f220000300800 */
[----:B0-----:R-:W-:-:S03]  /*b4e0*/  LOP3.LUT R247, R2, 0x10, RZ, 0x3c, !PT ;  /* 0x0000001002f77812 */ /* 0x001fc600078e3cff */
[----:B------:R-:W4:Y:S04]  /*b4f0*/  LDL.LU R154, [R1+0x550] ;  /* 0x00055000019a7983 */ /* 0x000f280000300800 */
[----:B------:R0:W-:Y:S02]  /*b500*/  STS.U16 [R247+UR12+0xc80], R231 ;  /* 0x000c80e7f7007988 */ /* 0x0001e4000800040c */
[----:B0-----:R-:W-:-:S05]  /*b510*/  LOP3.LUT R231, R2, 0x10, RZ, 0x3c, !PT ;  /* 0x0000001002e77812 */ /* 0x001fca00078e3cff */
        /* <DEDUP_REMOVED lines=13> */
[----:B---3--:R0:W-:Y:S04]  /*b5f0*/  STS.U16 [R247+UR12+0x100], R228 ;  /* 0x000100e4f7007988 */ /* 0x0081e8000800040c */
[----:B--2---:R1:W-:Y:S04]  /*b600*/  STS.U16 [R247+UR12+0x500], R169 ;  /* 0x000500a9f7007988 */ /* 0x0043e8000800040c */
[----:B0-----:R-:W2:Y:S04]  /*b610*/  LDL.LU R228, [R1+0x20] ;  /* 0x0000200001e47983 */ /* 0x001ea80000300800 */
[----:B-1----:R-:W3:Y:S04]  /*b620*/  LDL.LU R169, [R1+0xc] ;  /* 0x00000c0001a97983 */ /* 0x002ee80000300800 */
        /* <DEDUP_REMOVED lines=10> */
[----:B------:R-:W-:Y:S01]  /*b6d0*/  STS.U16 [R247+UR12+0x2d00], R20 ;  /* 0x002d0014f7007988 */ /* 0x000fe2000800040c */
[--C-:B------:R-:W-:Y:S01]  /*b6e0*/  FFMA R33, R33, UR6, -R4.reuse ;  /* 0x0000000621217c23 */ /* 0x100fe20008000804 */
[--C-:B------:R-:W-:Y:S01]  /*b6f0*/  FFMA R36, R36, UR6, -R4.reuse ;  /* 0x0000000624247c23 */ /* 0x100fe20008000804 */
[--C-:B------:R-:W-:Y:S01]  /*b700*/  FFMA R45, R45, UR6, -R4.reuse ;  /* 0x000000062d2d7c23 */ /* 0x100fe20008000804 */
[----:B------:R-:W-:Y:S01]  /*b710*/  STS.U16 [R247+UR12+0x3100], R200 ;  /* 0x003100c8f7007988 */ /* 0x000fe2000800040c */
[--C-:B------:R-:W-:Y:S01]  /*b720*/  FFMA R48, R48, UR6, -R4.reuse ;  /* 0x0000000630307c23 */ /* 0x100fe20008000804 */
[--C-:B------:R-:W-:Y:S01]  /*b730*/  FFMA R53, R53, UR6, -R4.reuse ;  /* 0x0000000635357c23 */ /* 0x100fe20008000804 */
[--C-:B------:R-:W-:Y:S01]  /*b740*/  FFMA R57, R57, UR6, -R4.reuse ;  /* 0x0000000639397c23 */ /* 0x100fe20008000804 */
[----:B------:R-:W-:Y:S01]  /*b750*/  STS.U16 [R247+UR12+0x3500], R216 ;  /* 0x003500d8f7007988 */ /* 0x000fe2000800040c */
[--C-:B------:R-:W-:Y:S01]  /*b760*/  FFMA R61, R61, UR6, -R4.reuse ;  /* 0x000000063d3d7c23 */ /* 0x100fe20008000804 */
[----:B------:R-:W-:Y:S01]  /*b770*/  FMUL R60, R60, 1.4426950216293334961 ;  /* 0x3fb8aa3b3c3c7820 */ /* 0x000fe20000400000 */
[--C-:B------:R-:W-:Y:S01]  /*b780*/  FFMA R37, R37, UR6, -R4.reuse ;  /* 0x0000000625257c23 */ /* 0x100fe20008000804 */
        /* <DEDUP_REMOVED lines=8> */
[----:B----4-:R0:W-:Y:S01]  /*b810*/  STS.U16 [R231+UR12+0x180], R244 ;  /* 0x000180f4e7007988 */ /* 0x0101e2000800040c */
[--C-:B------:R-:W-:Y:S01]  /*b820*/  FFMA R64, R64, UR6, -R4.reuse ;  /* 0x0000000640407c23 */ /* 0x100fe20008000804 */
[--C-:B------:R-:W-:Y:S01]  /*b830*/  FFMA R65, R65, UR6, -R4.reuse ;  /* 0x0000000641417c23 */ /* 0x100fe20008000804 */
[--C-:B------:R-:W-:Y:S01]  /*b840*/  FFMA R69, R69, UR6, -R4.reuse ;  /* 0x0000000645457c23 */ /* 0x100fe20008000804 */
[----:B------:R1:W-:Y:S01]  /*b850*/  STS.U16 [R231+UR12+0x580], R211 ;  /* 0x000580d3e7007988 */ /* 0x0003e2000800040c */
[--C-:B------:R-:W-:Y:S01]  /*b860*/  FFMA R72, R72, UR6, -R4.reuse ;  /* 0x0000000648487c23 */ /* 0x100fe20008000804 */
[--C-:B------:R-:W-:Y:S01]  /*b870*/  FFMA R73, R73, UR6, -R4.reuse ;  /* 0x0000000649497c23 */ /* 0x100fe20008000804 */
[--C-:B------:R-:W-:Y:S01]  /*b880*/  FFMA R76, R76, UR6, -R4.reuse ;  /* 0x000000064c4c7c23 */ /* 0x100fe20008000804 */
[----:B------:R-:W-:Y:S01]  /*b890*/  STS.U16 [R231+UR12+0x980], R243 ;  /* 0x000980f3e7007988 */ /* 0x000fe2000800040c */
[--C-:B------:R-:W-:Y:S01]  /*b8a0*/  FFMA R80, R80, UR6, -R4.reuse ;  /* 0x0000000650507c23 */ /* 0x100fe20008000804 */
[--C-:B------:R-:W-:Y:S01]  /*b8b0*/  FFMA R81, R81, UR6, -R4.reuse ;  /* 0x0000000651517c23 */ /* 0x100fe20008000804 */
[--C-:B------:R-:W-:Y:S01]  /*b8c0*/  FFMA R84, R84, UR6, -R4.reuse ;  /* 0x0000000654547c23 */ /* 0x100fe20008000804 */
[----:B0-----:R-:W4:Y:S01]  /*b8d0*/  LDL.LU R244, [R1+0x1c] ;  /* 0x00001c0001f47983 */ /* 0x001f220000300800 */
[----:B------:R-:W-:Y:S01]  /*b8e0*/  FFMA R85, R85, UR6, -R4 ;  /* 0x0000000655557c23 */ /* 0x000fe20008000804 */
[----:B------:R-:W-:Y:S01]  /*b8f0*/  MUFU.EX2 R29, R29 ;  /* 0x0000001d001d7308 */ /* 0x000fe20000000800 */
[----:B------:R-:W-:Y:S01]  /*b900*/  FADD R161, R3, R155 ;  /* 0x0000009b03a17221 */ /* 0x000fe20000000000 */
[----:B-1----:R-:W4:Y:S01]  /*b910*/  LDL.LU R211, [R1+0x8] ;  /* 0x0000080001d37983 */ /* 0x002f220000300800 */
[----:B------:R-:W0:Y:S03]  /*b920*/  LDC R163, c[0x0][0x280] ;  /* 0x0000a000ffa37b82 */ /* 0x000e260000000800 */
        /* <DEDUP_REMOVED lines=15> */
[----:B---3--:R1:W-:Y:S04]  /*ba20*/  STS.U16 [R247+UR12+0x600], R169 ;  /* 0x000600a9f7007988 */ /* 0x0083e8000800040c */
[----:B-1----:R-:W2:Y:S04]  /*ba30*/  LDL.LU R169, [R1+0x18] ;  /* 0x0000180001a97983 */ /* 0x002ea80000300800 */
        /* <DEDUP_REMOVED lines=15> */
[----:B----4-:R-:W-:Y:S04]  /*bb30*/  STS.U16 [R228+UR12+0x280], R244 ;  /* 0x000280f4e4007988 */ /* 0x010fe8000800040c */
[----:B------:R1:W-:Y:S04]  /*bb40*/  STS.U16 [R228+UR12+0x680], R211 ;  /* 0x000680d3e4007988 */ /* 0x0003e8000800040c */
[----:B------:R-:W-:Y:S04]  /*bb50*/  STS.U16 [R228+UR12+0xa80], R239 ;  /* 0x000a80efe4007988 */ /* 0x000fe8000800040c */
[----:B------:R-:W-:Y:S04]  /*bb60*/  STS.U16 [R228+UR12+0xe80], R223 ;  /* 0x000e80dfe4007988 */ /* 0x000fe8000800040c */
[----:B------:R-:W-:Y:S04]  /*bb70*/  STS.U16 [R228+UR12+0x1280], R207 ;  /* 0x001280cfe4007988 */ /* 0x000fe8000800040c */
[----:B------:R-:W-:Y:S04]  /*bb80*/  STS.U16 [R228+UR12+0x1680], R10 ;  /* 0x0016800ae4007988 */ /* 0x000fe8000800040c */
[----:B------:R-:W-:Y:S04]  /*bb90*/  STS.U16 [R228+UR12+0x1a80], R174 ;  /* 0x001a80aee4007988 */ /* 0x000fe8000800040c */
[----:B------:R-:W-:Y:S01]  /*bba0*/  STS.U16 [R228+UR12+0x1e80], R7 ;  /* 0x001e8007e4007988 */ /* 0x000fe2000800040c */
[----:B-1----:R-:W-:-:S03]  /*bbb0*/  LOP3.LUT R211, R2, 0x60, RZ, 0x3c, !PT ;  /* 0x0000006002d37812 */ /* 0x002fc600078e3cff */
        /* <DEDUP_REMOVED lines=9> */
[----:B------:R1:W-:Y:S04]  /*bc50*/  STS.U16 [R211+UR12+0x700], R154 ;  /* 0x0007009ad3007988 */ /* 0x0003e8000800040c */
[----:B-1----:R-:W2:Y:S01]  /*bc60*/  LDL.LU R154, [R1+0x54c] ;  /* 0x00054c00019a7983 */ /* 0x002ea20000300800 */
[----:B------:R-:W-:Y:S01]  /*bc70*/  FMUL R33, R33, 1.4426950216293334961 ;  /* 0x3fb8aa3b21217820 */ /* 0x000fe20000400000 */
[----:B------:R-:W-:-:S03]  /*bc80*/  FMUL R36, R36, 1.4426950216293334961 ;  /* 0x3fb8aa3b24247820 */ /* 0x000fc60000400000 */
[----:B------:R1:W-:Y:S01]  /*bc90*/  MUFU.EX2 R249, R33 ;  /* 0x0000002100f97308 */ /* 0x0003e20000000800 */
[----:B------:R-:W-:Y:S01]  /*bca0*/  FMUL R45, R45, 1.4426950216293334961 ;  /* 0x3fb8aa3b2d2d7820 */ /* 0x000fe20000400000 */
[----:B-1----:R-:W-:-:S06]  /*bcb0*/  FMUL R33, R83, UR6 ;  /* 0x0000000653217c20 */ /* 0x002fcc0008400000 */
[----:B------:R1:W-:Y:S01]  /*bcc0*/  MUFU.EX2 R233, R36 ;  /* 0x0000002400e97308 */ /* 0x0003e20000000800 */
[----:B------:R-:W-:Y:S01]  /*bcd0*/  FMNMX R33, R33, R32, !PT ;  /* 0x0000002021217209 */ /* 0x000fe20007800000 */
[----:B-1----:R-:W-:-:S06]  /*bce0*/  FMUL R36, R86, UR6 ;  /* 0x0000000656247c20 */ /* 0x002fcc0008400000 */
[----:B------:R1:W-:Y:S01]  /*bcf0*/  MUFU.EX2 R191, R45 ;  /* 0x0000002d00bf7308 */ /* 0x0003e20000000800 */
[----:B------:R-:W-:Y:S01]  /*bd00*/  FMUL R48, R48, 1.4426950216293334961 ;  /* 0x3fb8aa3b30307820 */ /* 0x000fe20000400000 */
[----:B------:R-:W-:Y:S01]  /*bd10*/  FMNMX R36, R36, R33, !PT ;  /* 0x0000002124247209 */ /* 0x000fe20007800000 */
[----:B-1----:R-:W-:-:S05]  /*bd20*/  FMUL R45, R87, UR6 ;  /* 0x00000006572d7c20 */ /* 0x002fca0008400000 */
[----:B------:R1:W-:Y:S01]  /*bd30*/  MUFU.EX2 R160, R48 ;  /* 0x0000003000a07308 */ /* 0x0003e20000000800 */
[----:B------:R-:W-:-:S05]  /*bd40*/  FMNMX R45, R45, R36, !PT ;  /* 0x000000242d2d7209 */ /* 0x000fca0007800000 */
[----:B-1----:R-:W1:Y:S01]  /*bd50*/  SHFL.BFLY PT, R48, R45, 0x2, 0x1f ;  /* 0x0c401f002d307f89 */ /* 0x002e6200000e0000 */
[----:B------:R-:W-:Y:S01]  /*bd60*/  FMUL R24, R53, 1.4426950216293334961 ;  /* 0x3fb8aa3b35187820 */ /* 0x000fe20000400000 */
[----:B------:R-:W-:Y:S02]  /*bd70*/  FMUL R28, R57, 1.4426950216293334961 ;  /* 0x3fb8aa3b391c7820 */ /* 0x000fe40000400000 */
[----:B------:R-:W-:Y:S01]  /*bd80*/  STS.U16 [R211+UR12+0xb00], R237 ;  /* 0x000b00edd3007988 */ /* 0x000fe2000800040c */
[----:B-1----:R-:W-:-:S05]  /*bd90*/  FMNMX R53, R45, R48, !PT ;  /* 0x000000302d357209 */ /* 0x002fca0007800000 */
[----:B------:R-:W1:Y:S04]  /*bda0*/  SHFL.BFLY PT, R57, R53, 0x1, 0x1f ;  /* 0x0c201f0035397f89 */ /* 0x000e6800000e0000 */
[----:B------:R-:W-:Y:S04]  /*bdb0*/  STS.U16 [R211+UR12+0xf00], R221 ;  /* 0x000f00ddd3007988 */ /* 0x000fe8000800040c */
[----:B------:R-:W-:Y:S04]  /*bdc0*/  STS.U16 [R211+UR12+0x1300], R205 ;  /* 0x001300cdd3007988 */ /* 0x000fe8000800040c */
[----:B------:R-:W-:Y:S04]  /*bdd0*/  STS.U16 [R211+UR12+0x1700], R187 ;  /* 0x001700bbd3007988 */ /* 0x000fe8000800040c */
[----:B------:R-:W-:Y:S04]  /*bde0*/  STS.U16 [R211+UR12+0x1b00], R183 ;  /* 0x001b00b7d3007988 */ /* 0x000fe8000800040c */
[----:B------:R-:W-:Y:S01]  /*bdf0*/  STS.U16 [R211+UR12+0x1f00], R185 ;  /* 0x001f00b9d3007988 */ /* 0x000fe2000800040c */
[----:B------:R-:W-:-:S03]  /*be00*/  LOP3.LUT R169, R2, 0x70, RZ, 0x3c, !PT ;  /* 0x0000007002a97812 */ /* 0x000fc600078e3cff */
[----:B------:R-:W-:Y:S04]  /*be10*/  STS.U16 [R211+UR12+0x2300], R184 ;  /* 0x002300b8d3007988 */ /* 0x000fe8000800040c */
[----:B------:R3:W-:Y:S01]  /*be20*/  STS.U16 [R211+UR12+0x2700], R11 ;  /* 0x0027000bd3007988 */ /* 0x0007e2000800040c */
[----:B-1----:R-:W-:-:S03]  /*be30*/  FMNMX R53, R53, R57, !PT ;  /* 0x0000003935357209 */ /* 0x002fc60007800000 */
[----:B------:R-:W-:Y:S04]  /*be40*/  STS.U16 [R211+UR12+0x2b00], R182 ;  /* 0x002b00b6d3007988 */ /* 0x000fe8000800040c */
[----:B------:R-:W-:Y:S04]  /*be50*/  STS.U16 [R211+UR12+0x2f00], R181 ;  /* 0x002f00b5d3007988 */ /* 0x000fe8000800040c */
[----:B------:R-:W-:Y:S04]  /*be60*/  STS.U16 [R211+UR12+0x3300], R208 ;  /* 0x003300d0d3007988 */ /* 0x000fe8000800040c */
[----:B------:R-:W-:Y:S01]  /*be70*/  STS.U16 [R211+UR12+0x3700], R224 ;  /* 0x003700e0d3007988 */ /* 0x000fe2000800040c */
[----:B------:R-:W-:-:S03]  /*be80*/  FMNMX R53, R53, R196, !PT ;  /* 0x000000c435357209 */ /* 0x000fc60007800000 */
[----:B------:R-:W-:Y:S04]  /*be90*/  STS.U16 [R211+UR12+0x3b00], R240 ;  /* 0x003b00f0d3007988 */ /* 0x000fe8000800040c */
[----:B------:R-:W-:Y:S01]  /*bea0*/  STS.U16 [R211+UR12+0x3f00], R192 ;  /* 0x003f00c0d3007988 */ /* 0x000fe2000800040c */
[----:B------:R-:W-:Y:S01]  /*beb0*/  FMUL R32, R61, 1.4426950216293334961 ;  /* 0x3fb8aa3b3d207820 */ /* 0x000fe20000400000 */
[--C-:B------:R-:W-:Y:S02]  /*bec0*/  FFMA R61, R26, UR6, -R53.reuse ;  /* 0x000000061a3d7c23 */ /* 0x100fe40008000835 */
[----:B------:R1:W4:Y:S02]  /*bed0*/  MUFU.EX2 R26, R60 ;  /* 0x0000003c001a7308 */ /* 0x0003240000000800 */
[----:B------:R-:W-:Y:S01]  /*bee0*/  FMUL R61, R61, 1.4426950216293334961 ;  /* 0x3fb8aa3b3d3d7820 */ /* 0x000fe20000400000 */
[----:B-1----:R-:W-:-:S05]  /*bef0*/  FFMA R60, R27, UR6, -R53 ;  /* 0x000000061b3c7c23 */ /* 0x002fca0008000835 */
[----:B------:R1:W-:Y:S01]  /*bf00*/  MUFU.EX2 R27, R61 ;  /* 0x0000003d001b7308 */ /* 0x0003e20000000800 */
[----:B------:R-:W-:Y:S01]  /*bf10*/  FMUL R60, R60, 1.4426950216293334961 ;  /* 0x3fb8aa3b3c3c7820 */ /* 0x000fe20000400000 */
[----:B-1----:R-:W-:-:S06]  /*bf20*/  FFMA R61, R30, UR6, -R53 ;  /* 0x000000061e3d7c23 */ /* 0x002fcc0008000835 */
[----:B------:R1:W-:Y:S01]  /*bf30*/  MUFU.EX2 R30, R60 ;  /* 0x0000003c001e7308 */ /* 0x0003e20000000800 */
[----:B------:R-:W-:Y:S01]  /*bf40*/  FMUL R61, R61, 1.4426950216293334961 ;  /* 0x3fb8aa3b3d3d7820 */ /* 0x000fe20000400000 */
[----:B-1----:R-:W-:-:S06]  /*bf50*/  FFMA R60, R31, UR6, -R53 ;  /* 0x000000061f3c7c23 */ /* 0x002fcc0008000835 */
[----:B------:R1:W-:Y:S01]  /*bf60*/  MUFU.EX2 R31, R61 ;  /* 0x0000003d001f7308 */ /* 0x0003e20000000800 */
[----:B------:R-:W-:Y:S01]  /*bf70*/  FMUL R60, R60, 1.4426950216293334961 ;  /* 0x3fb8aa3b3c3c7820 */ /* 0x000fe20000400000 */
[----:B------:R-:W-:Y:S01]  /*bf80*/  FMUL R37, R37, 1.4426950216293334961 ;  /* 0x3fb8aa3b25257820 */ /* 0x000fe20000400000 */
[--C-:B------:R-:W-:Y:S01]  /*bf90*/  FFMA R38, R38, UR6, -R53.reuse ;  /* 0x0000000626267c23 */ /* 0x100fe20008000835 */
[----:B-1----:R-:W-:-:S04]  /*bfa0*/  FFMA R61, R34, UR6, -R53 ;  /* 0x00000006223d7c23 */ /* 0x002fc80008000835 */
[----:B------:R1:W-:Y:S01]  /*bfb0*/  MUFU.EX2 R34, R60 ;  /* 0x0000003c00227308 */ /* 0x0003e20000000800 */
[--C-:B------:R-:W-:Y:S01]  /*bfc0*/  FFMA R39, R39, UR6, -R53.reuse ;  /* 0x0000000627277c23 */ /* 0x100fe20008000835 */
[--C-:B------:R-:W-:Y:S01]  /*bfd0*/  FFMA R42, R42, UR6, -R53.reuse ;  /* 0x000000062a2a7c23 */ /* 0x100fe20008000835 */
[--C-:B------:R-:W-:Y:S01]  /*bfe0*/  FFMA R43, R43, UR6, -R53.reuse ;  /* 0x000000062b2b7c23 */ /* 0x100fe20008000835 */
[--C-:B------:R-:W-:Y:S01]  /*bff0*/  FFMA R46, R46, UR6, -R53.reuse ;  /* 0x000000062e2e7c23 */ /* 0x100fe20008000835 */
[--C-:B------:R-:W-:Y:S01]  /*c000*/  FFMA R47, R47, UR6, -R53.reuse ;  /* 0x000000062f2f7c23 */ /* 0x100fe20008000835 */
[--C-:B-1----:R-:W-:Y:S01]  /*c010*/  FFMA R60, R35, UR6, -R53.reuse ;  /* 0x00000006233c7c23 */ /* 0x102fe20008000835 */
[--C-:B------:R-:W-:Y:S01]  /*c020*/  FFMA R50, R50, UR6, -R53.reuse ;  /* 0x0000000632327c23 */ /* 0x100fe20008000835 */
[--C-:B------:R-:W-:Y:S01]  /*c030*/  FFMA R51, R51, UR6, -R53.reuse ;  /* 0x0000000633337c23 */ /* 0x100fe20008000835 */
[--C-:B------:R-:W-:Y:S01]  /*c040*/  FFMA R54, R54, UR6, -R53.reuse ;  /* 0x0000000636367c23 */ /* 0x100fe20008000835 */
[----:B------:R-:W-:Y:S01]  /*c050*/  FMUL R17, R60, 1.4426950216293334961 ;  /* 0x3fb8aa3b3c117820 */ /* 0x000fe20000400000 */
[----:B------:R-:W-:Y:S01]  /*c060*/  FADD R60, -R53, R196 ;  /* 0x000000c4353c7221 */ /* 0x000fe20000000100 */
[----:B------:R1:W-:Y:S01]  /*c070*/  MUFU.EX2 R217, R37 ;  /* 0x0000002500d97308 */ /* 0x0003e20000000800 */
[----:B------:R-:W-:Y:S01]  /*c080*/  FMUL R40, R40, 1.4426950216293334961 ;  /* 0x3fb8aa3b28287820 */ /* 0x000fe20000400000 */
[----:B------:R-:W-:Y:S01]  /*c090*/  FMUL R41, R41, 1.4426950216293334961 ;  /* 0x3fb8aa3b29297820 */ /* 0x000fe20000400000 */
[----:B------:R-:W-:Y:S01]  /*c0a0*/  FMUL R44, R44, 1.4426950216293334961 ;  /* 0x3fb8aa3b2c2c7820 */ /* 0x000fe20000400000 */
[--C-:B------:R-:W-:Y:S01]  /*c0b0*/  FFMA R55, R55, UR6, -R53.reuse ;  /* 0x0000000637377c23 */ /* 0x100fe20008000835 */
[--C-:B------:R-:W-:Y:S01]  /*c0c0*/  FFMA R58, R58, UR6, -R53.reuse ;  /* 0x000000063a3a7c23 */ /* 0x100fe20008000835 */
[--C-:B------:R-:W-:Y:S01]  /*c0d0*/  FFMA R59, R59, UR6, -R53.reuse ;  /* 0x000000063b3b7c23 */ /* 0x100fe20008000835 */
[--C-:B------:R-:W-:Y:S01]  /*c0e0*/  FFMA R48, R77, UR6, -R4.reuse ;  /* 0x000000064d307c23 */ /* 0x100fe20008000804 */
[----:B------:R-:W-:Y:S01]  /*c0f0*/  FMUL R19, R38, 1.4426950216293334961 ;  /* 0x3fb8aa3b26137820 */ /* 0x000fe20000400000 */
[----:B-1----:R-:W-:Y:S01]  /*c100*/  FFMA R37, R68, UR6, -R4 ;  /* 0x0000000644257c23 */ /* 0x002fe20008000804 */
[----:B------:R-:W-:Y:S01]  /*c110*/  FMUL R21, R39, 1.4426950216293334961 ;  /* 0x3fb8aa3b27157820 */ /* 0x000fe20000400000 */
[----:B------:R-:W-:Y:S01]  /*c120*/  FMUL R23, R42, 1.4426950216293334961 ;  /* 0x3fb8aa3b2a177820 */ /* 0x000fe20000400000 */
[--C-:B------:R-:W-:Y:S01]  /*c130*/  FFMA R63, R63, UR6, -R53.reuse ;  /* 0x000000063f3f7c23 */ /* 0x100fe20008000835 */
        /* <DEDUP_REMOVED lines=9> */
[----:B------:R-:W-:Y:S01]  /*c1d0*/  FMUL R38, R43, 1.4426950216293334961 ;  /* 0x3fb8aa3b2b267820 */ /* 0x000fe20000400000 */
[----:B------:R-:W-:Y:S01]  /*c1e0*/  FMUL R39, R46, 1.4426950216293334961 ;  /* 0x3fb8aa3b2e277820 */ /* 0x000fe20000400000 */
[----:B------:R-:W-:Y:S01]  /*c1f0*/  FMUL R42, R47, 1.4426950216293334961 ;  /* 0x3fb8aa3b2f2a7820 */ /* 0x000fe20000400000 */
[----:B------:R-:W-:Y:S01]  /*c200*/  FMUL R43, R50, 1.4426950216293334961 ;  /* 0x3fb8aa3b322b7820 */ /* 0x000fe20000400000 */
[----:B------:R-:W-:Y:S01]  /*c210*/  FMUL R46, R51, 1.4426950216293334961 ;  /* 0x3fb8aa3b332e7820 */ /* 0x000fe20000400000 */
[--C-:B------:R-:W-:Y:S01]  /*c220*/  FFMA R62, R62, UR6, -R53.reuse ;  /* 0x000000063e3e7c23 */ /* 0x100fe20008000835 */
[----:B------:R-:W-:Y:S01]  /*c230*/  FMUL R47, R54, 1.4426950216293334961 ;  /* 0x3fb8aa3b362f7820 */ /* 0x000fe20000400000 */
[--C-:B------:R-:W-:Y:S01]  /*c240*/  FFMA R66, R66, UR6, -R53.reuse ;  /* 0x0000000642427c23 */ /* 0x100fe20008000835 */
[--C-:B------:R-:W-:Y:S01]  /*c250*/  FFMA R71, R71, UR6, -R53.reuse ;  /* 0x0000000647477c23 */ /* 0x100fe20008000835 */
[----:B------:R-:W-:Y:S01]  /*c260*/  FFMA R75, R75, UR6, -R53 ;  /* 0x000000064b4b7c23 */ /* 0x000fe20008000835 */
[----:B------:R1:W-:Y:S01]  /*c270*/  MUFU.EX2 R201, R40 ;  /* 0x0000002800c97308 */ /* 0x0003e20000000800 */
[----:B------:R-:W-:Y:S01]  /*c280*/  FMUL R16, R49, 1.4426950216293334961 ;  /* 0x3fb8aa3b31107820 */ /* 0x000fe20000400000 */
[----:B------:R-:W-:Y:S01]  /*c290*/  FMUL R18, R52, 1.4426950216293334961 ;  /* 0x3fb8aa3b34127820 */ /* 0x000fe20000400000 */
[----:B------:R-:W-:Y:S01]  /*c2a0*/  FMUL R25, R56, 1.4426950216293334961 ;  /* 0x3fb8aa3b38197820 */ /* 0x000fe20000400000 */
[----:B------:R-:W-:Y:S01]  /*c2b0*/  FMUL R50, R55, 1.4426950216293334961 ;  /* 0x3fb8aa3b37327820 */ /* 0x000fe20000400000 */
[----:B------:R-:W-:Y:S01]  /*c2c0*/  FMUL R51, R58, 1.4426950216293334961 ;  /* 0x3fb8aa3b3a337820 */ /* 0x000fe20000400000 */
[----:B------:R-:W-:Y:S01]  /*c2d0*/  FMUL R54, R59, 1.4426950216293334961 ;  /* 0x3fb8aa3b3b367820 */ /* 0x000fe20000400000 */
[----:B------:R-:W-:Y:S01]  /*c2e0*/  FMUL R33, R64, 1.4426950216293334961 ;  /* 0x3fb8aa3b40217820 */ /* 0x000fe20000400000 */
[----:B------:R0:W-:Y:S01]  /*c2f0*/  MUFU.EX2 R195, R41 ;  /* 0x0000002900c37308 */ /* 0x0001e20000000800 */
[----:B------:R-:W-:Y:S01]  /*c300*/  FMUL R36, R65, 1.4426950216293334961 ;  /* 0x3fb8aa3b41247820 */ /* 0x000fe20000400000 */
[----:B------:R-:W-:Y:S01]  /*c310*/  FMUL R37, R37, 1.4426950216293334961 ;  /* 0x3fb8aa3b25257820 */ /* 0x000fe20000400000 */
[----:B-1----:R-:W-:Y:S01]  /*c320*/  FMUL R40, R69, 1.4426950216293334961 ;  /* 0x3fb8aa3b45287820 */ /* 0x002fe20000400000 */
[----:B------:R-:W-:Y:S01]  /*c330*/  FMUL R45, R76, 1.4426950216293334961 ;  /* 0x3fb8aa3b4c2d7820 */ /* 0x000fe20000400000 */
[----:B------:R-:W-:Y:S01]  /*c340*/  FMUL R48, R48, 1.4426950216293334961 ;  /* 0x3fb8aa3b30307820 */ /* 0x000fe20000400000 */
[----:B------:R-:W-:Y:S01]  /*c350*/  FMUL R49, R80, 1.4426950216293334961 ;  /* 0x3fb8aa3b50317820 */ /* 0x000fe20000400000 */
[----:B------:R-:W-:Y:S01]  /*c360*/  FMUL R52, R81, 1.4426950216293334961 ;  /* 0x3fb8aa3b51347820 */ /* 0x000fe20000400000 */
[----:B------:R1:W-:Y:S01]  /*c370*/  MUFU.EX2 R193, R44 ;  /* 0x0000002c00c17308 */ /* 0x0003e20000000800 */
[----:B0-----:R-:W-:Y:S01]  /*c380*/  FMUL R41, R72, 1.4426950216293334961 ;  /* 0x3fb8aa3b48297820 */ /* 0x001fe20000400000 */
[----:B------:R-:W-:Y:S01]  /*c390*/  FMUL R56, R84, 1.4426950216293334961 ;  /* 0x3fb8aa3b54387820 */ /* 0x000fe20000400000 */
[----:B------:R-:W-:Y:S01]  /*c3a0*/  FMUL R57, R85, 1.4426950216293334961 ;  /* 0x3fb8aa3b55397820 */ /* 0x000fe20000400000 */
[----:B------:R-:W-:Y:S01]  /*c3b0*/  FMUL R55, R63, 1.4426950216293334961 ;  /* 0x3fb8aa3b3f377820 */ /* 0x000fe20000400000 */
[----:B------:R-:W-:Y:S01]  /*c3c0*/  FMUL R13, R67, 1.4426950216293334961 ;  /* 0x3fb8aa3b430d7820 */ /* 0x000fe20000400000 */
[----:B------:R-:W-:Y:S01]  /*c3d0*/  FMUL R22, R70, 1.4426950216293334961 ;  /* 0x3fb8aa3b46167820 */ /* 0x000fe20000400000 */
[----:B------:R-:W-:Y:S01]  /*c3e0*/  FMUL R58, R74, 1.4426950216293334961 ;  /* 0x3fb8aa3b4a3a7820 */ /* 0x000fe20000400000 */
[----:B------:R-:W-:Y:S01]  /*c3f0*/  FMUL R6, R78, 1.4426950216293334961 ;  /* 0x3fb8aa3b4e067820 */ /* 0x000fe20000400000 */
[----:B-1----:R-:W-:Y:S01]  /*c400*/  FMUL R44, R73, 1.4426950216293334961 ;  /* 0x3fb8aa3b492c7820 */ /* 0x002fe20000400000 */
[----:B------:R-:W-:Y:S01]  /*c410*/  FMUL R7, R79, 1.4426950216293334961 ;  /* 0x3fb8aa3b4f077820 */ /* 0x000fe20000400000 */
[----:B------:R-:W-:Y:S01]  /*c420*/  FMUL R12, R82, 1.4426950216293334961 ;  /* 0x3fb8aa3b520c7820 */ /* 0x000fe20000400000 */
[----:B---3--:R-:W-:Y:S01]  /*c430*/  FMUL R11, R83, 1.4426950216293334961 ;  /* 0x3fb8aa3b530b7820 */ /* 0x008fe20000400000 */
[----:B------:R-:W-:Y:S01]  /*c440*/  FMUL R59, R86, 1.4426950216293334961 ;  /* 0x3fb8aa3b563b7820 */ /* 0x000fe20000400000 */
[----:B------:R-:W-:Y:S01]  /*c450*/  FMUL R61, R61, 1.4426950216293334961 ;  /* 0x3fb8aa3b3d3d7820 */ /* 0x000fe20000400000 */
[----:B------:R-:W-:Y:S01]  /*c460*/  FMUL R62, R62, 1.4426950216293334961 ;  /* 0x3fb8aa3b3e3e7820 */ /* 0x000fe20000400000 */
[----:B------:R-:W-:Y:S01]  /*c470*/  FMUL R66, R66, 1.4426950216293334961 ;  /* 0x3fb8aa3b42427820 */ /* 0x000fe20000400000 */
[----:B------:R-:W-:Y:S01]  /*c480*/  FMUL R71, R71, 1.4426950216293334961 ;  /* 0x3fb8aa3b47477820 */ /* 0x000fe20000400000 */
[----:B------:R-:W-:Y:S01]  /*c490*/  FMUL R75, R75, 1.4426950216293334961 ;  /* 0x3fb8aa3b4b4b7820 */ /* 0x000fe20000400000 */
[----:B------:R-:W-:Y:S01]  /*c4a0*/  MUFU.EX2 R16, R16 ;  /* 0x0000001000107308 */ /* 0x000fe20000000800 */
[----:B--2---:R-:W-:Y:S04]  /*c4b0*/  STS.U16 [R169+UR12+0x380], R154 ;  /* 0x0003809aa9007988 */ /* 0x004fe8000800040c */
        /* <DEDUP_REMOVED lines=14> */
[----:B------:R-:W-:Y:S01]  /*c5a0*/  STS.U16 [R169+UR12+0x3f80], R194 ;  /* 0x003f80c2a9007988 */ /* 0x000fe2000800040c */
[----:B------:R1:W-:Y:S06]  /*c5b0*/  MEMBAR.ALL.CTA ;  /* 0x0000000000007992 */ /* 0x0003ec0000008000 */
[----:B-1----:R-:W1:Y:S01]  /*c5c0*/  FENCE.VIEW.ASYNC.S ;  /* 0x00000000000073c6 */ /* 0x002e620000000000 */
[----:B0-----:R-:W-:Y:S01]  /*c5d0*/  FMUL R15, R60, 1.4426950216293334961 ;  /* 0x3fb8aa3b3c0f7820 */ /* 0x001fe20000400000 */
[----:B------:R-:W-:Y:S01]  /*c5e0*/  FMUL R14, R87, 1.4426950216293334961 ;  /* 0x3fb8aa3b570e7820 */ /* 0x000fe20000400000 */
[----:B------:R-:W-:Y:S08]  /*c5f0*/  MUFU.EX2 R18, R18 ;  /* 0x0000001200127308 */ /* 0x000ff00000000800 */
        /* <DEDUP_REMOVED lines=42> */
[----:B------:R-:W-:Y:S01]  /*c8a0*/  MUFU.EX2 R59, R59 ;  /* 0x0000003b003b7308 */ /* 0x000fe20000000800 */
[-C--:B----4-:R-:W-:Y:S01]  /*c8b0*/  FMUL R88, R88, R26.reuse ;  /* 0x0000001a58587220 */ /* 0x090fe20000400000 */
[-C--:B------:R-:W-:Y:S01]  /*c8c0*/  FMUL R89, R89, R26.reuse ;  /* 0x0000001a59597220 */ /* 0x080fe20000400000 */
[-C--:B------:R-:W-:Y:S01]  /*c8d0*/  FMUL R92, R92, R26.reuse ;  /* 0x0000001a5c5c7220 */ /* 0x080fe20000400000 */
[-C--:B------:R-:W-:Y:S01]  /*c8e0*/  FMUL R93, R93, R26.reuse ;  /* 0x0000001a5d5d7220 */ /* 0x080fe20000400000 */
[-C--:B------:R-:W-:Y:S01]  /*c8f0*/  FMUL R96, R96, R26.reuse ;  /* 0x0000001a60607220 */ /* 0x080fe20000400000 */
[-C--:B------:R-:W-:Y:S01]  /*c900*/  FMUL R97, R97, R26.reuse ;  /* 0x0000001a61617220 */ /* 0x080fe20000400000 */
[-C--:B------:R-:W-:Y:S01]  /*c910*/  FMUL R100, R100, R26.reuse ;  /* 0x0000001a64647220 */ /* 0x080fe20000400000 */
[----:B------:R-:W0:Y:S01]  /*c920*/  MUFU.EX2 R15, R15 ;  /* 0x0000000f000f7308 */ /* 0x000e220000000800 */
[-C--:B------:R-:W-:Y:S01]  /*c930*/  FMUL R101, R101, R26.reuse ;  /* 0x0000001a65657220 */ /* 0x080fe20000400000 */
[-C--:B------:R-:W-:Y:S01]  /*c940*/  FMUL R104, R104, R26.reuse ;  /* 0x0000001a68687220 */ /* 0x080fe20000400000 */
[-C--:B------:R-:W-:Y:S01]  /*c950*/  FMUL R105, R105, R26.reuse ;  /* 0x0000001a69697220 */ /* 0x080fe20000400000 */
[-C--:B------:R-:W-:Y:S01]  /*c960*/  FMUL R108, R108, R26.reuse ;  /* 0x0000001a6c6c7220 */ /* 0x080fe20000400000 */
[-C--:B------:R-:W-:Y:S01]  /*c970*/  FMUL R109, R109, R26.reuse ;  /* 0x0000001a6d6d7220 */ /* 0x080fe20000400000 */
[-C--:B------:R-:W-:Y:S01]  /*c980*/  FMUL R112, R112, R26.reuse ;  /* 0x0000001a70707220 */ /* 0x080fe20000400000 */
[-C--:B------:R-:W-:Y:S01]  /*c990*/  FMUL R113, R113, R26.reuse ;  /* 0x0000001a71717220 */ /* 0x080fe20000400000 */
[----:B------:R-:W2:Y:S01]  /*c9a0*/  MUFU.EX2 R14, R14 ;  /* 0x0000000e000e7308 */ /* 0x000ea20000000800 */
[-C--:B------:R-:W-:Y:S01]  /*c9b0*/  FMUL R116, R116, R26.reuse ;  /* 0x0000001a74747220 */ /* 0x080fe20000400000 */
        /* <DEDUP_REMOVED lines=16> */
[-C--:B0-----:R-:W-:Y:S01]  /*cac0*/  FMUL R90, R90, R15.reuse ;  /* 0x0000000f5a5a7220 */ /* 0x081fe20000400000 */
        /* <DEDUP_REMOVED lines=30> */
[----:B------:R-:W-:Y:S01]  /*ccb0*/  FMUL R149, R149, R26 ;  /* 0x0000001a95957220 */ /* 0x000fe20000400000 */
[----:B------:R-:W-:Y:S01]  /*ccc0*/  FMUL R151, R151, R15 ;  /* 0x0000000f97977220 */ /* 0x000fe20000400000 */
[----:B------:R-:W-:Y:S01]  /*ccd0*/  F2FP.BF16.F32.PACK_AB R60, R155, R3 ;  /* 0x000000039b3c723e */ /* 0x000fe200000010ff */
[----:B------:R-:W-:Y:S01]  /*cce0*/  FADD R161, R152, R161 ;  /* 0x000000a198a17221 */ /* 0x000fe20000000000 */
[----:B------:R-:W-:Y:S01]  /*ccf0*/  F2FP.BF16.F32.PACK_AB R62, R153, R152 ;  /* 0x00000098993e723e */ /* 0x000fe200000010ff */
[----:B------:R0:W5:Y:S01]  /*cd00*/  LDL.LU R154, [R1+0x548] ;  /* 0x00054800019a7983 */ /* 0x0001620000300800 */
[----:B------:R-:W-:-:S02]  /*cd10*/  F2FP.BF16.F32.PACK_AB R64, R249, R5 ;  /* 0x00000005f940723e */ /* 0x000fc400000010ff */
[----:B------:R-:W-:Y:S02]  /*cd20*/  F2FP.BF16.F32.PACK_AB R61, R30, R27 ;  /* 0x0000001b1e3d723e */ /* 0x000fe400000010ff */
[----:B------:R-:W-:Y:S02]  /*cd30*/  F2FP.BF16.F32.PACK_AB R63, R34, R31 ;  /* 0x0000001f223f723e */ /* 0x000fe400000010ff */
[----:B------:R-:W-:Y:S02]  /*cd40*/  F2FP.BF16.F32.PACK_AB R65, R17, R35 ;  /* 0x000000231141723e */ /* 0x000fe400000010ff */
[----:B------:R-:W-:Y:S02]  /*cd50*/  F2FP.BF16.F32.PACK_AB R66, R217, R233 ;  /* 0x000000e9d942723e */ /* 0x000fe400000010ff */
[----:B------:R-:W-:Y:S02]  /*cd60*/  F2FP.BF16.F32.PACK_AB R67, R21, R19 ;  /* 0x000000131543723e */ /* 0x000fe400000010ff */
        /* <DEDUP_REMOVED lines=23> */
[----:B--2---:R-:W-:Y:S01]  /*cee0*/  F2FP.BF16.F32.PACK_AB R159, R14, R59 ;  /* 0x0000003b0e9f723e */ /* 0x004fe200000010ff */
[----:B-1----:R-:W-:Y:S01]  /*cef0*/  BAR.SYNC.DEFER_BLOCKING 0x0 ;  /* 0x0000000000007b1d */ /* 0x002fe20000010000 */
[----:B------:R-:W-:-:S05]  /*cf00*/  FADD R161, R153, R161 ;  /* 0x000000a199a17221 */ /* 0x000fca0000000000 */
[----:B------:R0:W5:Y:S01]  /*cf10*/  LDL.LU R155, [R1+0x544] ;  /* 0x00054400019b7983 */ /* 0x0001620000300800 */
[----:B------:R-:W-:-:S03]  /*cf20*/  WARPGROUP.ARRIVE ;  /* 0x00000000000079c5 */ /* 0x000fc60000000000 */
[----:B------:R-:W2:Y:S01]  /*cf30*/  LDL.LU R3, [R1+0x540] ;  /* 0x0005400001037983 */ /* 0x000ea20000300800 */
[----:B------:R-:W-:-:S03]  /*cf40*/  FADD R161, R5, R161 ;  /* 0x000000a105a17221 */ /* 0x000fc60000000000 */
[----:B------:R0:W5:Y:S01]  /*cf50*/  LDL.LU R152, [R1+0x53c] ;  /* 0x00053c0001987983 */ /* 0x0001620000300800 */
[----:B------:R-:W-:Y:S03]  /*cf60*/  HGMMA.64x128x16.F32.BF16 R88, R60, gdesc[UR16], R88 ;  /* 0x01e000103c587df0 */ /* 0x000fe60008701858 */
[----:B------:R0:W5:Y:S04]  /*cf70*/  LDL.LU R153, [R1+0x538] ;  /* 0x0005380001997983 */ /* 0x0001680000300800 */
[----:B------:R-:W2:Y:S04]  /*cf80*/  LDL.LU R5, [R1+0x534] ;  /* 0x0005340001057983 */ /* 0x000ea80000300800 */
[----:B------:R-:W3:Y:S04]  /*cf90*/  LDL.LU R165, [R1+0x10c] ;  /* 0x00010c0001a57983 */ /* 0x000ee80000300800 */
[----:B------:R-:W4:Y:S04]  /*cfa0*/  LDL.LU R164, [R1+0x108] ;  /* 0x0001080001a47983 */ /* 0x000f280000300800 */
[----:B------:R-:W2:Y:S01]  /*cfb0*/  LDL R162, [R1+0x514] ;  /* 0x0005140001a27983 */ /* 0x000ea20000100800 */
[----:B------:R-:W-:-:S12]  /*cfc0*/  HGMMA.64x128x16.F32.BF16 R88, R64, gdesc[UR8], R88 ;  /* 0x01e0000840587df0 */ /* 0x000fd80008701858 */
[----:B------:R-:W-:-:S12]  /*cfd0*/  HGMMA.64x128x16.F32.BF16 R88, R68, gdesc[UR40], R88 ;  /* 0x01e0002844587df0 */ /* 0x000fd80008701858 */
[----:B------:R-:W-:-:S12]  /*cfe0*/  HGMMA.64x128x16.F32.BF16 R88, R72, gdesc[UR36], R88 ;  /* 0x01e0002448587df0 */ /* 0x000fd80008701858 */
[----:B------:R-:W-:Y:S01]  /*cff0*/  HGMMA.64x128x16.F32.BF16 R88, R76, gdesc[UR32], R88 ;  /* 0x01e000204c587df0 */ /* 0x000fe20008701858 */
[----:B------:R-:W-:-:S04]  /*d000*/  FADD R27, R27, R30 ;  /* 0x0000001e1b1b7221 */ /* 0x000fc80000000000 */
[----:B------:R-:W-:-:S07]  /*d010*/  FADD R27, R31, R27 ;  /* 0x0000001b1f1b7221 */ /* 0x000fce0000000000 */
[----:B------:R-:W-:Y:S01]  /*d020*/  HGMMA.64x128x16.F32.BF16 R88, R80, gdesc[UR28], R88 ;  /* 0x01e0001c50587df0 */ /* 0x000fe20008701858 */
[----:B------:R-:W-:Y:S01]  /*d030*/  FADD R27, R34, R27 ;  /* 0x0000001b221b7221 */ /* 0x000fe20000000000 */
[----:B------:R-:W-:-:S03]  /*d040*/  FADD R161, R249, R161 ;  /* 0x000000a1f9a17221 */ /* 0x000fc60000000000 */
        /* <DEDUP_REMOVED lines=23> */
[----:B------:R-:W-:Y:S03]  /*d1c0*/  HGMMA.64x128x16.F32.BF16 R88, R84, gdesc[UR24], R88 ;  /* 0x01e0001854587df0 */ /* 0x000fe60008701858 */
        /* <DEDUP_REMOVED lines=30> */
[----:B------:R-:W-:Y:S02]  /*d3b0*/  FADD R27, R14, R27 ;  /* 0x0000001b0e1b7221 */ /* 0x000fe40000000000 */
[----:B------:R-:W1:Y:S04]  /*d3c0*/  SHFL.BFLY PT, R7, R161, 0x2, 0x1f ;  /* 0x0c401f00a1077f89 */ /* 0x000e6800000e0000 */
[----:B------:R-:W0:Y:S01]  /*d3d0*/  SHFL.BFLY PT, R6, R27, 0x2, 0x1f ;  /* 0x0c401f001b067f89 */ /* 0x000e2200000e0000 */
[----:B------:R-:W-:Y:S01]  /*d3e0*/  HGMMA.64x128x16.F32.BF16 R88, R156, gdesc[UR20], R88, gsb0 ;  /* 0x01e000149c587df0 */ /* 0x000fe20008001858 */
[----:B-1----:R-:W-:Y:S01]  /*d3f0*/  FADD R7, R161, R7 ;  /* 0x00000007a1077221 */ /* 0x002fe20000000000 */
[----:B0-----:R-:W-:-:S04]  /*d400*/  FADD R6, R27, R6 ;  /* 0x000000061b067221 */ /* 0x001fc80000000000 */
[----:B------:R-:W0:Y:S04]  /*d410*/  SHFL.BFLY PT, R9, R7, 0x1, 0x1f ;  /* 0x0c201f0007097f89 */ /* 0x000e2800000e0000 */
[----:B------:R-:W1:Y:S01]  /*d420*/  SHFL.BFLY PT, R8, R6, 0x1, 0x1f ;  /* 0x0c201f0006087f89 */ /* 0x000e6200000e0000 */
[----:B------:R-:W-:Y:S01]  /*d430*/  UIADD3 UR4, UR4, 0x80, URZ ;  /* 0x0000008004047890 */ /* 0x000fe2000fffe03f */
[----:B0-----:R-:W-:Y:S01]  /*d440*/  FADD R9, R7, R9 ;  /* 0x0000000907097221 */ /* 0x001fe20000000000 */
[----:B-1----:R-:W-:-:S03]  /*d450*/  FADD R8, R6, R8 ;  /* 0x0000000806087221 */ /* 0x002fc60000000000 */
[----:B---3--:R-:W-:Y:S01]  /*d460*/  FFMA R165, R26, R165, R9 ;  /* 0x000000a51aa57223 */ /* 0x008fe20000000009 */
[----:B----4-:R-:W-:-:S04]  /*d470*/  FFMA R164, R15, R164, R8 ;  /* 0x000000a40fa47223 */ /* 0x010fc80000000008 */
[----:B------:R0:W-:Y:S04]  /*d480*/  STL [R1+0x10c], R165 ;  /* 0x00010ca501007387 */ /* 0x0001e80000100800 */
[----:B------:R0:W-:Y:S04]  /*d490*/  STL [R1+0x108], R164 ;  /* 0x000108a401007387 */ /* 0x0001e80000100800 */
[----:B------:R0:W-:Y:S04]  /*d4a0*/  STL [R1+0x2c], R4 ;  /* 0x00002c0401007387 */ /* 0x0001e80000100800 */
[----:B------:R0:W-:Y:S01]  /*d4b0*/  STL [R1+0x30], R53 ;  /* 0x0000303501007387 */ /* 0x0001e20000100800 */
[----:B------:R-:W-:Y:S01]  /*d4c0*/  ISETP.LE.AND P0, PT, R163, UR4, PT ;  /* 0x00000004a3007c0c */ /* 0x000fe2000bf03270 */
[----:B--2---:R-:W-:Y:S01]  /*d4d0*/  IMAD R0, R162, 0x80, R0 ;  /* 0x00000080a2007824 */ /* 0x004fe200078e0200 */
[----:B------:R-:W-:-:S02]  /*d4e0*/  LEA R3, R5, R3, 0x7 ;  /* 0x0000000305037211 */ /* 0x000fc400078e38ff */
[----:B------:R-:W-:Y:S01]  /*d4f0*/  MOV R6, R53 ;  /* 0x0000003500067202 */ /* 0x000fe20000000f00 */
[----:B------:R-:W-:-:S08]  /*d500*/  WARPGROUP.DEPBAR.LE gsb0, 0x0 ;  /* 0x00008000000079c5 */ /* 0x000fd00000010000 */
[----:B0-----:R-:W-:Y:S05]  /*d510*/  @!P0 BRA `(.L_x_1) ;  /* 0xffffff8000b88947 */ /* 0x001fea000383ffff */
.L_x_0:
[----:B------:R-:W2:Y:S01]  /*d520*/  LDL.LU R7, [R1+0x108] ;  /* 0x0001080001077983 */ /* 0x000ea20000300800 */
[----:B------:R-:W0:Y:S01]  /*d530*/  S2R R0, SR_TID.X ;  /* 0x0000000000007919 */ /* 0x000e220000002100 */
[----:B------:R-:W-:Y:S01]  /*d540*/  FMUL R9, R126, 0.25 ;  /* 0x3e8000007e097820 */ /* 0x000fe20000400000 */
[----:B------:R-:W-:Y:S01]  /*d550*/  FMUL R10, R123, 0.25 ;  /* 0x3e8000007b0a7820 */ /* 0x000fe20000400000 */
[----:B------:R-:W-:Y:S01]  /*d560*/  FMUL R3, R150, 0.25 ;  /* 0x3e80000096037820 */ /* 0x000fe20000400000 */
[----:B------:R-:W3:Y:S01]  /*d570*/  LDL.LU R8, [R1+0x10c] ;  /* 0x00010c0001087983 */ /* 0x000ee20000300800 */
[----:B------:R-:W-:Y:S01]  /*d580*/  FMUL R2, R151, 0.25 ;  /* 0x3e80000097027820 */ /* 0x000fe20000400000 */
[----:B------:R-:W-:Y:S01]  /*d590*/  FMUL R40, R147, 0.25 ;  /* 0x3e80000093287820 */ /* 0x000fe20000400000 */
[----:B------:R-:W-:Y:S01]  /*d5a0*/  FMUL R45, R146, 0.25 ;  /* 0x3e800000922d7820 */ /* 0x000fe20000400000 */
[----:B------:R-:W-:Y:S01]  /*d5b0*/  FMUL R36, R143, 0.25 ;  /* 0x3e8000008f247820 */ /* 0x000fe20000400000 */
[----:B------:R-:W-:Y:S01]  /*d5c0*/  FMUL R37, R142, 0.25 ;  /* 0x3e8000008e257820 */ /* 0x000fe20000400000 */
[----:B------:R-:W-:Y:S01]  /*d5d0*/  FMUL R44, R131, 0.25 ;  /* 0x3e800000832c7820 */ /* 0x000fe20000400000 */
[----:B------:R-:W1:Y:S01]  /*d5e0*/  S2R R170, SR_TID.X ;  /* 0x0000000000aa7919 */ /* 0x000e620000002100 */
[----:B------:R-:W-:-:S02]  /*d5f0*/  ULDC.64 UR4, c[0x0][0x270] ;  /* 0x00009c0000047ab9 */ /* 0x000fc40000000a00 */
[----:B------:R-:W-:Y:S01]  /*d600*/  UIMAD UR4, UR7, UR4, URZ ;  /* 0x00000004070472a4 */ /* 0x000fe2000f8e023f */
[----:B------:R-:W4:Y:S01]  /*d610*/  S2R R168, SR_CTAID.X ;  /* 0x0000000000a87919 */ /* 0x000f220000002500 */
[C---:B0-----:R-:W-:Y:S02]  /*d620*/  LOP3.LUT R5, R0.reuse, 0x40, RZ, 0xc0, !PT ;  /* 0x0000004000057812 */ /* 0x041fe400078ec0ff */
[----:B------:R-:W-:Y:S01]  /*d630*/  LOP3.LUT R26, R0, 0x8, RZ, 0xc0, !PT ;  /* 0x00000008001a7812 */ /* 0x000fe200078ec0ff */
[----:B------:R-:W-:Y:S01]  /*d640*/  BAR.SYNC.DEFER_BLOCKING 0x0 ;  /* 0x0000000000007b1d */ /* 0x000fe20000010000 */
[----:B------:R-:W-:Y:S01]  /*d650*/  ISETP.NE.U32.AND P0, PT, R5, RZ, PT ;  /* 0x000000ff0500720c */ /* 0x000fe20003f05070 */
[----:B------:R-:W-:Y:S01]  /*d660*/  FMUL R5, R134, 0.25 ;  /* 0x3e80000086057820 */ /* 0x000fe20000400000 */
[----:B-1----:R-:W-:-:S04]  /*d670*/  LOP3.LUT R170, R170, 0x3f, RZ, 0xc0, !PT ;  /* 0x0000003faaaa7812 */ /* 0x002fc800078ec0ff */
[----:B----4-:R-:W-:Y:S02]  /*d680*/  LEA R168, R168, R170, 0x6 ;  /* 0x000000aaa8a87211 */ /* 0x010fe400078e30ff */
[C---:B--2---:R-:W-:Y:S02]  /*d690*/  FSETP.GT.AND P1, PT, |R7|.reuse, 8.50705917302346158658e+37, PT ;  /* 0x7e8000000700780b */ /* 0x044fe40003f24200 */
[----:B------:R-:W-:Y:S02]  /*d6a0*/  FSETP.GEU.AND P5, PT, |R7|, 1.175494350822287508e-38, PT ;  /* 0x008000000700780b */ /* 0x000fe40003fae200 */
[----:B------:R-:W-:Y:S01]  /*d6b0*/  FSEL R30, R5, R134, P1 ;  /* 0x00000086051e7208 */ /* 0x000fe20000800000 */
[----:B------:R-:W-:Y:S01]  /*d6c0*/  FMUL R5, R130, 0.25 ;  /* 0x3e80000082057820 */ /* 0x000fe20000400000 */
[----:B------:R-:W-:Y:S01]  /*d6d0*/  FSEL R126, R9, R126, P1 ;  /* 0x0000007e097e7208 */ /* 0x000fe20000800000 */
[----:B------:R-:W-:Y:S01]  /*d6e0*/  FMUL R9, R118, 0.25 ;  /* 0x3e80000076097820 */ /* 0x000fe20000400000 */
[----:B---3--:R-:W-:Y:S01]  /*d6f0*/  MOV R11, R8 ;  /* 0x00000008000b7202 */ /* 0x008fe20000000f00 */
[----:B------:R-:W-:Y:S01]  /*d700*/  FMUL R8, R139, 0.25 ;  /* 0x3e8000008b087820 */ /* 0x000fe20000400000 */
[----:B------:R-:W-:Y:S01]  /*d710*/  FSEL R130, R5, R130, P1 ;  /* 0x0000008205827208 */ /* 0x000fe20000800000 */
        /* <DEDUP_REMOVED lines=17> */
[----:B------:R-:W-:Y:S01]  /*d830*/  MOV R66, R11 ;  /* 0x0000000b00427202 */ /* 0x000fe20000000f00 */
[----:B------:R-:W-:Y:S01]  /*d840*/  @!P5 FMUL R139, R139, 16777216 ;  /* 0x4b8000008b8bd820 */ /* 0x000fe20000400000 */
[----:B------:R-:W-:Y:S01]  /*d850*/  FSEL R110, R9, R110, P1 ;  /* 0x0000006e096e7208 */ /* 0x000fe20000800000 */
[----:B------:R-:W-:Y:S01]  /*d860*/  FMUL R9, R102, 0.25 ;  /* 0x3e80000066097820 */ /* 0x000fe20000400000 */
[----:B------:R-:W-:Y:S01]  /*d870*/  FSEL R18, R8, R119, P1 ;  /* 0x0000007708127208 */ /* 0x000fe20000800000 */
[----:B------:R-:W-:Y:S01]  /*d880*/  FMUL R8, R111, 0.25 ;  /* 0x3e8000006f087820 */ /* 0x000fe20000400000 */
[----:B------:R-:W-:Y:S01]  /*d890*/  FSETP.GT.AND P2, PT, |R66|, 8.50705917302346158658e+37, PT ;  /* 0x7e8000004200780b */ /* 0x000fe20003f44200 */
[----:B------:R-:W-:Y:S01]  /*d8a0*/  @!P5 FMUL R14, R14, 16777216 ;  /* 0x4b8000000e0ed820 */ /* 0x000fe20000400000 */
        /* <DEDUP_REMOVED lines=30> */
[----:B-----5:R-:W-:Y:S01]  /*da90*/  FSEL R153, R5, R144, P2 ;  /* 0x0000009005997208 */ /* 0x020fe20001000000 */
        /* <DEDUP_REMOVED lines=44> */
[C---:B------:R-:W-:Y:S01]  /*dd60*/  FMUL R8, R7.reuse, 8388608 ;  /* 0x4b00000007087820 */ /* 0x040fe20000400000 */
[----:B------:R-:W-:Y:S01]  /*dd70*/  FSETP.GEU.AND P4, PT, R7, 1.175494350822287508e-38, PT ;  /* 0x008000000700780b */ /* 0x000fe20003f8e000 */
[----:B------:R-:W-:Y:S01]  /*dd80*/  @!P5 FMUL R18, R18, 16777216 ;  /* 0x4b8000001212d820 */ /* 0x000fe20000400000 */
[----:B------:R-:W-:Y:S01]  /*dd90*/  FSEL R161, R9, R100, P2 ;  /* 0x0000006409a17208 */ /* 0x000fe20001000000 */
[----:B------:R-:W-:Y:S01]  /*dda0*/  FMUL R9, R92, 0.25 ;  /* 0x3e8000005c097820 */ /* 0x000fe20000400000 */
[----:B------:R-:W-:Y:S01]  /*ddb0*/  FSEL R97, R10, R97, P2 ;  /* 0x000000610a617208 */ /* 0x000fe20001000000 */
[----:B------:R-:W-:Y:S01]  /*ddc0*/  @!P5 FMUL R22, R22, 16777216 ;  /* 0x4b8000001616d820 */ /* 0x000fe20000400000 */
[----:B------:R-:W-:Y:S01]  /*ddd0*/  FSEL R167, R5, R96, P2 ;  /* 0x0000006005a77208 */ /* 0x000fe20001000000 */
[----:B------:R-:W-:Y:S01]  /*dde0*/  FMUL R5, R88, 0.25 ;  /* 0x3e80000058057820 */ /* 0x000fe20000400000 */
[----:B------:R-:W-:Y:S01]  /*ddf0*/  LOP3.LUT R10, R0, 0x7, RZ, 0xc0, !PT ;  /* 0x00000007000a7812 */ /* 0x000fe200078ec0ff */
[----:B------:R-:W-:Y:S01]  /*de00*/  @!P5 FMUL R31, R31, 16777216 ;  /* 0x4b8000001f1fd820 */ /* 0x000fe20000400000 */
[----:B------:R-:W-:Y:S01]  /*de10*/  FSEL R181, R8, R7, !P4 ;  /* 0x0000000708b57208 */ /* 0x000fe20006000000 */
[----:B------:R-:W-:Y:S01]  /*de20*/  @P1 FMUL R7, R7, 0.25 ;  /* 0x3e80000007071820 */ /* 0x000fe20000400000 */
[----:B------:R-:W-:Y:S01]  /*de30*/  LEA R11, R10, UR12, 0x4 ;  /* 0x0000000c0a0b7c11 */ /* 0x000fe2000f8e20ff */
[----:B------:R-:W-:Y:S01]  /*de40*/  @!P5 FMUL R30, R30, 16777216 ;  /* 0x4b8000001e1ed820 */ /* 0x000fe20000400000 */
[----:B------:R-:W-:Y:S01]  /*de50*/  FSEL R171, R9, R92, P2 ;  /* 0x0000005c09ab7208 */ /* 0x000fe20001000000 */
[----:B------:R-:W-:Y:S01]  /*de60*/  @!P5 FMUL R7, R7, 16777216 ;  /* 0x4b8000000707d820 */ /* 0x000fe20000400000 */
[----:B------:R-:W-:Y:S01]  /*de70*/  SHF.L.U32 R9, R0, 0x2, RZ ;  /* 0x0000000200097819 */ /* 0x000fe200000006ff */
[----:B------:R-:W-:Y:S01]  /*de80*/  IMAD R10, R10, -0x8, R11 ;  /* 0xfffffff80a0a7824 */ /* 0x000fe200078e020b */
[----:B------:R-:W-:Y:S01]  /*de90*/  FSEL R179, R5, R88, P2 ;  /* 0x0000005805b37208 */ /* 0x000fe20001000000 */
[C---:B------:R-:W-:Y:S01]  /*dea0*/  FMUL R5, R66.reuse, 8388608 ;  /* 0x4b00000042057820 */ /* 0x040fe20000400000 */
[----:B------:R-:W-:Y:S01]  /*deb0*/  FSETP.GEU.AND P3, PT, R66, 1.175494350822287508e-38, PT ;  /* 0x008000004200780b */ /* 0x000fe20003f6e000 */
[----:B------:R-:W0:Y:S01]  /*dec0*/  MUFU.RCP R7, R7 ;  /* 0x0000000700077308 */ /* 0x000e220000001000 */
[----:B------:R-:W-:Y:S01]  /*ded0*/  LOP3.LUT R9, R9, 0xc0, RZ, 0xc0, !PT ;  /* 0x000000c009097812 */ /* 0x000fe200078ec0ff */
[----:B------:R-:W-:Y:S01]  /*dee0*/  VIADD R8, R181, 0xc0cafb0d ;  /* 0xc0cafb0db5087836 */ /* 0x000fe20000000000 */
[----:B------:R-:W-:Y:S01]  /*def0*/  FSEL R82, R5, R66, !P3 ;  /* 0x0000004205527208 */ /* 0x000fe20005800000 */
[----:B------:R-:W-:Y:S01]  /*df00*/  @!P5 FMUL R130, R130, 16777216 ;  /* 0x4b8000008282d820 */ /* 0x000fe20000400000 */
[----:B------:R-:W-:Y:S01]  /*df10*/  IADD3 R33, R9, R10, RZ ;  /* 0x0000000a09217210 */ /* 0x000fe20007ffe0ff */
[----:B------:R-:W-:Y:S01]  /*df20*/  @!P5 FMUL R126, R126, 16777216 ;  /* 0x4b8000007e7ed820 */ /* 0x000fe20000400000 */
[----:B------:R-:W-:Y:S01]  /*df30*/  SHF.L.U32 R9, R0, 0x3, RZ ;  /* 0x0000000300097819 */ /* 0x000fe200000006ff */
[----:B------:R-:W-:Y:S01]  /*df40*/  @!P5 FMUL R16, R16, 16777216 ;  /* 0x4b8000001010d820 */ /* 0x000fe20000400000 */
[----:B------:R-:W-:Y:S01]  /*df50*/  IADD3 R5, R82, -0x3f3504f3, RZ ;  /* 0xc0cafb0d52057810 */ /* 0x000fe20007ffe0ff */
[----:B------:R-:W-:Y:S01]  /*df60*/  @!P5 FMUL R122, R122, 16777216 ;  /* 0x4b8000007a7ad820 */ /* 0x000fe20000400000 */
[----:B------:R-:W-:Y:S01]  /*df70*/  FSEL R38, R3, R150, P1 ;  /* 0x0000009603267208 */ /* 0x000fe20000800000 */
[----:B------:R-:W-:Y:S01]  /*df80*/  FMUL R3, R138, 0.25 ;  /* 0x3e8000008a037820 */ /* 0x000fe20000400000 */
[----:B------:R-:W-:Y:S01]  /*df90*/  LOP3.LUT R48, R9, 0x380, RZ, 0xc0, !PT ;  /* 0x0000038009307812 */ /* 0x000fe200078ec0ff */
[----:B------:R-:W-:Y:S01]  /*dfa0*/  @!P5 FMUL R118, R118, 16777216 ;  /* 0x4b8000007676d820 */ /* 0x000fe20000400000 */
[----:B------:R-:W-:Y:S01]  /*dfb0*/  LOP3.LUT R9, R5, 0xff800000, RZ, 0xc0, !PT ;  /* 0xff80000005097812 */ /* 0x000fe200078ec0ff */
[----:B------:R-:W-:Y:S01]  /*dfc0*/  @!P5 FMUL R38, R38, 16777216 ;  /* 0x4b8000002626d820 */ /* 0x000fe20000400000 */
[----:B------:R-:W-:Y:S01]  /*dfd0*/  LOP3.LUT R12, R8, 0xff800000, RZ, 0xc0, !PT ;  /* 0xff800000080c7812 */ /* 0x000fe200078ec0ff */
[----:B------:R-:W-:Y:S01]  /*dfe0*/  @!P5 FMUL R20, R20, 16777216 ;  /* 0x4b8000001414d820 */ /* 0x000fe20000400000 */
[----:B------:R-:W-:Y:S01]  /*dff0*/  LEA R29, R26, R11, 0x7 ;  /* 0x0000000b1a1d7211 */ /* 0x000fe200078e38ff */
[----:B------:R-:W-:Y:S01]  /*e000*/  @!P5 FMUL R114, R114, 16777216 ;  /* 0x4b8000007272d820 */ /* 0x000fe20000400000 */
[----:B------:R-:W-:Y:S01]  /*e010*/  FSEL R39, R2, R151, P1 ;  /* 0x0000009702277208 */ /* 0x000fe20000800000 */
        /* <DEDUP_REMOVED lines=13> */
[----:B------:R-:W-:Y:S01]  /*e0f0*/  FSEL R8, RZ, -23, P3 ;  /* 0xc1b80000ff087808 */ /* 0x000fe20001800000 */
[----:B------:R-:W-:Y:S01]  /*e100*/  @!P5 FMUL R42, R42, 16777216 ;  /* 0x4b8000002a2ad820 */ /* 0x000fe20000400000 */
[----:B------:R-:W-:Y:S01]  /*e110*/  I2FP.F32.S32 R11, R9 ;  /* 0x00000009000b7245 */ /* 0x000fe20000201400 */
[----:B------:R-:W-:Y:S01]  /*e120*/  @!P5 FMUL R44, R44, 16777216 ;  /* 0x4b8000002c2cd820 */ /* 0x000fe20000400000 */
[----:B------:R-:W-:Y:S01]  /*e130*/  FSETP.GEU.AND P3, PT, |R66|, 1.175494350822287508e-38, PT ;  /* 0x008000004200780b */ /* 0x000fe20003f6e200 */
[----:B------:R-:W-:Y:S01]  /*e140*/  @!P5 FMUL R106, R106, 16777216 ;  /* 0x4b8000006a6ad820 */ /* 0x000fe20000400000 */
[----:B------:R-:W-:Y:S01]  /*e150*/  I2FP.F32.S32 R13, R12 ;  /* 0x0000000c000d7245 */ /* 0x000fe20000201400 */
[----:B------:R-:W-:-:S02]  /*e160*/  IMAD.IADD R12, R181, 0x1, -R12 ;  /* 0x00000001b50c7824 */ /* 0x000fc400078e0a0c */
[----:B------:R-:W-:Y:S01]  /*e170*/  FFMA.FTZ R64, R11, 1.1920928955078125e-07, R8 ;  /* 0x340000000b407823 */ /* 0x000fe20000010008 */
[----:B------:R-:W-:Y:S01]  /*e180*/  @!P5 FMUL R28, R28, 16777216 ;  /* 0x4b8000001c1cd820 */ /* 0x000fe20000400000 */
[----:B------:R-:W-:Y:S01]  /*e190*/  @!P5 FMUL R32, R32, 16777216 ;  /* 0x4b8000002020d820 */ /* 0x000fe20000400000 */
[----:B------:R-:W-:Y:S01]  /*e1a0*/  @!P5 FMUL R46, R46, 16777216 ;  /* 0x4b8000002e2ed820 */ /* 0x000fe20000400000 */
[----:B------:R-:W-:Y:S01]  /*e1b0*/  @!P5 FMUL R50, R50, 16777216 ;  /* 0x4b8000003232d820 */ /* 0x000fe20000400000 */
[----:B------:R-:W-:Y:S01]  /*e1c0*/  @!P5 FMUL R52, R52, 16777216 ;  /* 0x4b8000003434d820 */ /* 0x000fe20000400000 */
[----:B------:R-:W-:Y:S01]  /*e1d0*/  @!P5 FMUL R54, R54, 16777216 ;  /* 0x4b8000003636d820 */ /* 0x000fe20000400000 */
[----:B------:R-:W-:Y:S01]  /*e1e0*/  @!P5 FMUL R56, R56, 16777216 ;  /* 0x4b8000003838d820 */ /* 0x000fe20000400000 */
[----:B------:R-:W-:Y:S01]  /*e1f0*/  @!P5 FMUL R60, R60, 16777216 ;  /* 0x4b8000003c3cd820 */ /* 0x000fe20000400000 */
[----:B------:R-:W-:Y:S01]  /*e200*/  IADD3 R9, R82, -R9, RZ ;  /* 0x8000000952097210 */ /* 0x000fe20007ffe0ff */
[C---:B0-----:R-:W-:Y:S01]  /*e210*/  FMUL R35, R7.reuse, R14 ;  /* 0x0000000e07237220 */ /* 0x041fe20000400000 */
[----:B------:R-:W-:Y:S01]  /*e220*/  MOV R11, 0x3dc6b27f ;  /* 0x3dc6b27f000b7802 */ /* 0x000fe20000000f00 */
[----:B------:R-:W-:Y:S01]  /*e230*/  FADD R14, R12, -1 ;  /* 0xbf8000000c0e7421 */ /* 0x000fe20000000000 */
[----:B------:R-:W-:Y:S01]  /*e240*/  LEA.HI R5, R26, R33, RZ, 0x1f ;  /* 0x000000211a057211 */ /* 0x000fe200078ff8ff */
[C---:B------:R-:W-:Y:S01]  /*e250*/  FMUL R62, R7.reuse, R18 ;  /* 0x00000012073e7220 */ /* 0x040fe20000400000 */
        /* <DEDUP_REMOVED lines=29> */
[----:B------:R-:W-:Y:S01]  /*e430*/  FMUL R175, R7, R60 ;  /* 0x0000003c07af7220 */ /* 0x000fe20000400000 */
[----:B------:R-:W-:Y:S01]  /*e440*/  @P2 FMUL R66, R66, 0.25 ;  /* 0x3e80000042422820 */ /* 0x000fe20000400000 */
[----:B------:R-:W-:Y:S01]  /*e450*/  FADD R7, R9, -1 ;  /* 0xbf80000009077421 */ /* 0x000fe20000000000 */
[-C--:B------:R-:W-:Y:S01]  /*e460*/  FFMA.FTZ R9, R14, R11.reuse, -0.16845393180847167969 ;  /* 0xbe2c7f300e097423 */ /* 0x080fe2000001000b */
[----:B------:R-:W-:Y:S01]  /*e470*/  FSEL R10, RZ, -23, P4 ;  /* 0xc1b80000ff0a7808 */ /* 0x000fe20002000000 */
[----:B------:R-:W-:Y:S01]  /*e480*/  @!P3 FMUL R66, R66, 16777216 ;  /* 0x4b8000004242b820 */ /* 0x000fe20000400000 */
[----:B------:R-:W-:Y:S01]  /*e490*/  FFMA.FTZ R8, R7, R11, -0.16845393180847167969 ;  /* 0xbe2c7f3007087423 */ /* 0x000fe2000001000b */
[C---:B------:R-:W-:Y:S01]  /*e4a0*/  FFMA.FTZ R9, R14.reuse, R9, 0.1716887056827545166 ;  /* 0x3e2fcf2a0e097423 */ /* 0x040fe20000010009 */
[----:B------:R-:W-:Y:S01]  /*e4b0*/  @!P3 FMUL R149, R149, 16777216 ;  /* 0x4b8000009595b820 */ /* 0x000fe20000400000 */
[----:B------:R-:W-:Y:S01]  /*e4c0*/  FFMA.FTZ R13, R13, 1.1920928955078125e-07, R10 ;  /* 0x340000000d0d7823 */ /* 0x000fe2000001000a */
[----:B------:R-:W-:Y:S01]  /*e4d0*/  FFMA.FTZ R8, R7, R8, 0.1716887056827545166 ;  /* 0x3e2fcf2a07087423 */ /* 0x000fe20000010008 */
[----:B------:R-:W0:Y:S01]  /*e4e0*/  MUFU.RCP R10, R66 ;  /* 0x00000042000a7308 */ /* 0x000e220000001000 */
[C---:B------:R-:W-:Y:S01]  /*e4f0*/  FFMA.FTZ R9, R14.reuse, R9, -0.17900948226451873779 ;  /* 0xbe374e430e097423 */ /* 0x040fe20000010009 */
[----:B------:R-:W-:Y:S01]  /*e500*/  @!P3 FMUL R145, R145, 16777216 ;  /* 0x4b8000009191b820 */ /* 0x000fe20000400000 */
[----:B------:R-:W-:Y:S01]  /*e510*/  FFMA.FTZ R8, R7, R8, -0.17900948226451873779 ;  /* 0xbe374e4307087423 */ /* 0x000fe20000010008 */
[----:B------:R-:W-:Y:S01]  /*e520*/  @!P3 FMUL R17, R17, 16777216 ;  /* 0x4b8000001111b820 */ /* 0x000fe20000400000 */
[C---:B------:R-:W-:Y:S01]  /*e530*/  FFMA.FTZ R9, R14.reuse, R9, 0.20512372255325317383 ;  /* 0x3e520bf40e097423 */ /* 0x040fe20000010009 */
[----:B------:R-:W-:Y:S01]  /*e540*/  @!P3 FMUL R21, R21, 16777216 ;  /* 0x4b8000001515b820 */ /* 0x000fe20000400000 */
[----:B------:R-:W-:Y:S01]  /*e550*/  FFMA.FTZ R8, R7, R8, 0.20512372255325317383 ;  /* 0x3e520bf407087423 */ /* 0x000fe20000010008 */
[----:B------:R-:W-:Y:S01]  /*e560*/  @!P3 FMUL R23, R23, 16777216 ;  /* 0x4b8000001717b820 */ /* 0x000fe20000400000 */
[C---:B------:R-:W-:Y:S01]  /*e570*/  FFMA.FTZ R9, R14.reuse, R9, -0.24046532809734344482 ;  /* 0xbe763c8b0e097423 */ /* 0x040fe20000010009 */
[----:B------:R-:W-:Y:S01]  /*e580*/  @!P3 FMUL R25, R25, 16777216 ;  /* 0x4b8000001919b820 */ /* 0x000fe20000400000 */
[----:B------:R-:W-:Y:S01]  /*e590*/  FFMA.FTZ R8, R7, R8, -0.24046532809734344482 ;  /* 0xbe763c8b07087423 */ /* 0x000fe20000010008 */
[----:B------:R-:W-:Y:S01]  /*e5a0*/  @!P3 FMUL R27, R27, 16777216 ;  /* 0x4b8000001b1bb820 */ /* 0x000fe20000400000 */
[----:B------:R-:W-:Y:S01]  /*e5b0*/  FFMA.FTZ R9, R14, R9, 0.28857114911079406738 ;  /* 0x3e93bf990e097423 */ /* 0x000fe20000010009 */
        /* <DEDUP_REMOVED lines=25> */
[----:B0-----:R-:W-:Y:S01]  /*e750*/  FMUL R46, R10, R149 ;  /* 0x000000950a2e7220 */ /* 0x001fe20000400000 */
[C---:B------:R-:W-:Y:S01]  /*e760*/  FFMA.FTZ R8, R7.reuse, R8, 0.28857114911079406738 ;  /* 0x3e93bf9907087423 */ /* 0x040fe20000010008 */
[----:B------:R-:W-:Y:S01]  /*e770*/  FFMA.FTZ R11, R14, R9, -0.36067417263984680176 ;  /* 0xbeb8aa490e0b7423 */ /* 0x000fe20000010009 */
[----:B------:R-:W-:Y:S01]  /*e780*/  FMUL R149, R10, R145 ;  /* 0x000000910a957220 */ /* 0x000fe20000400000 */
[----:B------:R-:W-:Y:S01]  /*e790*/  IADD3 R48, R48, R29, RZ ;  /* 0x0000001d30307210 */ /* 0x000fe20007ffe0ff */
        /* <DEDUP_REMOVED lines=30> */
[C---:B------:R-:W-:Y:S01]  /*e980*/  FFMA.FTZ R10, R7.reuse, R8, -0.36067417263984680176 ;  /* 0xbeb8aa49070a7423 */ /* 0x040fe20000010008 */
[----:B------:R-:W-:Y:S01]  /*e990*/  FFMA.FTZ R11, R14, R11, 0.48089820146560668945 ;  /* 0x3ef6384a0e0b7423 */ /* 0x000fe2000001000b */
[----:B------:R-:W-:Y:S01]  /*e9a0*/  LOP3.LUT R65, R0, 0x7f, RZ, 0xc0, !PT ;  /* 0x0000007f00417812 */ /* 0x000fe200078ec0ff */
[----:B------:R-:W0:Y:S01]  /*e9b0*/  LDC R2, c[0x0][0x278] ;  /* 0x00009e00ff027b82 */ /* 0x000e220000000800 */
[----:B------:R-:W-:Y:S01]  /*e9c0*/  FFMA.FTZ R10, R7, R10, 0.48089820146560668945 ;  /* 0x3ef6384a070a7423 */ /* 0x000fe2000001000a */
[----:B------:R-:W-:Y:S01]  /*e9d0*/  FFMA.FTZ R11, R14, R11, -0.72134751081466674805 ;  /* 0xbf38aa3b0e0b7423 */ /* 0x000fe2000001000b */
[----:B------:R-:W-:-:S02]  /*e9e0*/  F2FP.BF16.F32.PACK_AB R9, R169, R12 ;  /* 0x0000000ca909723e */ /* 0x000fc400000010ff */
[----:B------:R-:W-:Y:S01]  /*e9f0*/  FFMA.FTZ R12, R7, R10, -0.72134751081466674805 ;  /* 0xbf38aa3b070c7423 */ /* 0x000fe2000001000a */
[----:B------:R-:W-:Y:S01]  /*ea00*/  FMUL R15, R14, R11 ;  /* 0x0000000b0e0f7220 */ /* 0x000fe20000400000 */
[----:B------:R-:W-:Y:S02]  /*ea10*/  F2FP.BF16.F32.PACK_AB R8, R171, R80 ;  /* 0x00000050ab08723e */ /* 0x000fe400000010ff */
[----:B------:R-:W-:Y:S01]  /*ea20*/  F2FP.BF16.F32.PACK_AB R10, R78, R175 ;  /* 0x000000af4e0a723e */ /* 0x000fe200000010ff */
[----:B------:R-:W-:Y:S01]  /*ea30*/  FMUL R12, R7, R12 ;  /* 0x0000000c070c7220 */ /* 0x000fe20000400000 */
[----:B------:R-:W-:Y:S01]  /*ea40*/  F2FP.BF16.F32.PACK_AB R11, R76, R173 ;  /* 0x000000ad4c0b723e */ /* 0x000fe200000010ff */
[----:B------:R-:W-:Y:S01]  /*ea50*/  FMUL R15, R14, R15 ;  /* 0x0000000f0e0f7220 */ /* 0x000fe20000400000 */
[----:B------:R-:W-:Y:S01]  /*ea60*/  LEA R65, R65, UR12, 0x4 ;  /* 0x0000000c41417c11 */ /* 0x000fe2000f8e20ff */
[----:B------:R-:W-:Y:S01]  /*ea70*/  FMUL R12, R7, R12 ;  /* 0x0000000c070c7220 */ /* 0x000fe20000400000 */
[----:B------:R-:W-:Y:S01]  /*ea80*/  F2FP.BF16.F32.PACK_AB R16, R16, R167 ;  /* 0x000000a71010723e */ /* 0x000fe200000010ff */
[----:B------:R-:W-:Y:S01]  /*ea90*/  STSM.16.M88.4 [R48], R8 ;  /* 0x0000000830007844 */ /* 0x000fe20000000200 */
[----:B------:R-:W-:Y:S01]  /*eaa0*/  F2FP.BF16.F32.PACK_AB R17, R17, R74 ;  /* 0x0000004a1111723e */ /* 0x000fe200000010ff */
[----:B------:R-:W-:Y:S01]  /*eab0*/  FFMA.FTZ R7, R7, 1.4426950216293334961, R12 ;  /* 0x3fb8aa3b07077823 */ /* 0x000fe2000001000c */
[----:B------:R-:W-:Y:S01]  /*eac0*/  F2FP.BF16.F32.PACK_AB R18, R18, R165 ;  /* 0x000000a51212723e */ /* 0x000fe200000010ff */
[----:B------:R-:W-:Y:S01]  /*ead0*/  BAR.SYNC.DEFER_BLOCKING 0x0 ;  /* 0x0000000000007b1d */ /* 0x000fe20000010000 */
[----:B------:R-:W-:Y:S01]  /*eae0*/  F2FP.BF16.F32.PACK_AB R19, R72, R163 ;  /* 0x000000a34813723e */ /* 0x000fe200000010ff */
[----:B------:R-:W-:Y:S01]  /*eaf0*/  FFMA.FTZ R14, R14, 1.4426950216293334961, R15 ;  /* 0x3fb8aa3b0e0e7823 */ /* 0x000fe2000001000f */
[----:B------:R-:W-:Y:S01]  /*eb00*/  SHF.R.U32.HI R3, RZ, 0x6, R0 ;  /* 0x00000006ff037819 */ /* 0x000fe20000011600 */
[----:B------:R-:W-:Y:S01]  /*eb10*/  FADD R64, R64, R7 ;  /* 0x0000000740407221 */ /* 0x000fe20000000000 */
[----:B------:R-:W-:Y:S01]  /*eb20*/  ISETP.GE.U32.AND P1, PT, R82, 0x7f800000, PT ;  /* 0x7f8000005200780c */ /* 0x000fe20003f26070 */
[----:B------:R-:W-:Y:S01]  /*eb30*/  FADD R7, R13, R14 ;  /* 0x0000000e0d077221 */ /* 0x000fe20000000000 */
[----:B------:R-:W-:-:S02]  /*eb40*/  SGXT.U32 R3, R3, 0x1 ;  /* 0x000000010303781a */ /* 0x000fc40000000000 */
[----:B------:R-:W-:Y:S02]  /*eb50*/  ISETP.GE.U32.AND P3, PT, R181, 0x7f800000, PT ;  /* 0x7f800000b500780c */ /* 0x000fe40003f66070 */
[----:B------:R-:W-:Y:S01]  /*eb60*/  F2FP.BF16.F32.PACK_AB R20, R20, R23 ;  /* 0x000000171414723e */ /* 0x000fe200000010ff */
[----:B0-----:R-:W-:Y:S01]  /*eb70*/  IMAD R3, R3, R2, RZ ;  /* 0x0000000203037224 */ /* 0x001fe200078e02ff */
[----:B------:R-:W-:Y:S02]  /*eb80*/  F2FP.BF16.F32.PACK_AB R21, R21, R70 ;  /* 0x000000461515723e */ /* 0x000fe400000010ff */
[----:B------:R-:W-:Y:S01]  /*eb90*/  F2FP.BF16.F32.PACK_AB R22, R22, R159 ;  /* 0x0000009f1616723e */ /* 0x000fe200000010ff */
[----:B------:R-:W-:Y:S01]  /*eba0*/  IMAD R43, R2, 0x2, R3 ;  /* 0x00000002022b7824 */ /* 0x000fe200078e0203 */
[----:B------:R-:W-:Y:S01]  /*ebb0*/  F2FP.BF16.F32.PACK_AB R23, R68, R157 ;  /* 0x0000009d4417723e */ /* 0x000fe200000010ff */
[----:B------:R-:W-:Y:S01]  /*ebc0*/  @P1 IMAD.MOV.U32 R12, RZ, RZ, 0x7f800000 ;  /* 0x7f800000ff0c1424 */ /* 0x000fe200078e00ff */
[----:B------:R-:W-:-:S02]  /*ebd0*/  F2FP.BF16.F32.PACK_AB R24, R24, R27 ;  /* 0x0000001b1818723e */ /* 0x000fc400000010ff */
[----:B------:R-:W-:Y:S01]  /*ebe0*/  LEA R41, R2, R43, 0x1 ;  /* 0x0000002b02297211 */ /* 0x000fe200078e08ff */
[----:B------:R-:W-:Y:S01]  /*ebf0*/  @P1 FFMA.FTZ R64, R82, R12, +INF ;  /* 0x7f80000052401423 */ /* 0x000fe2000001000c */
[----:B------:R-:W-:Y:S01]  /*ec00*/  @P3 MOV R14, 0x7f800000 ;  /* 0x7f800000000e3802 */ /* 0x000fe20000000f00 */
[----:B------:R-:W0:Y:S01]  /*ec10*/  LDS.128 R8, [R65] ;  /* 0x0000000041087984 */ /* 0x000e220000000c00 */
[C---:B------:R-:W-:Y:S02]  /*ec20*/  LEA R119, R2.reuse, R41, 0x1 ;  /* 0x0000002902777211 */ /* 0x040fe400078e08ff */
[----:B------:R-:W-:Y:S01]  /*ec30*/  F2FP.BF16.F32.PACK_AB R25, R25, R66 ;  /* 0x000000421919723e */ /* 0x000fe200000010ff */
[----:B------:R-:W-:Y:S01]  /*ec40*/  BAR.SYNC.DEFER_BLOCKING 0x0 ;  /* 0x0000000000007b1d */ /* 0x000fe20000010000 */
[----:B------:R-:W-:Y:S01]  /*ec50*/  @P3 FFMA.FTZ R7, R181, R14, +INF ;  /* 0x7f800000b5073423 */ /* 0x000fe2000001000e */
[----:B------:R-:W-:Y:S02]  /*ec60*/  LEA R47, R2, R119, 0x1 ;  /* 0x00000077022f7211 */ /* 0x000fe400078e08ff */
[----:B------:R-:W-:-:S02]  /*ec70*/  F2FP.BF16.F32.PACK_AB R26, R26, R155 ;  /* 0x0000009b1a1a723e */ /* 0x000fc400000010ff */
[----:B------:R-:W-:Y:S01]  /*ec80*/  F2FP.BF16.F32.PACK_AB R27, R62, R147 ;  /* 0x000000933e1b723e */ /* 0x000fe200000010ff */
[----:B------:R-:W-:Y:S01]  /*ec90*/  IMAD R111, R2, 0x2, R47 ;  /* 0x00000002026f7824 */ /* 0x000fe200078e022f */
[----:B------:R-:W-:Y:S01]  /*eca0*/  F2FP.BF16.F32.PACK_AB R32, R32, R131 ;  /* 0x000000832020723e */ /* 0x000fe200000010ff */
[----:B------:R-:W1:Y:S01]  /*ecb0*/  LDC.64 R154, c[0x0][0x228] ;  /* 0x00008a00ff9a7b82 */ /* 0x000e620000000a00 */
[----:B------:R-:W-:Y:S02]  /*ecc0*/  F2FP.BF16.F32.PACK_AB R33, R33, R60 ;  /* 0x0000003c2121723e */ /* 0x000fe400000010ff */
[----:B------:R-:W-:Y:S02]  /*ecd0*/  LEA R107, R2, R111, 0x1 ;  /* 0x0000006f026b7211 */ /* 0x000fe400078e08ff */
[----:B------:R-:W-:Y:S02]  /*ece0*/  F2FP.BF16.F32.PACK_AB R34, R34, R123 ;  /* 0x0000007b2222723e */ /* 0x000fe400000010ff */
[----:B------:R-:W-:-:S02]  /*ecf0*/  LEA R49, R2, R107, 0x1 ;  /* 0x0000006b02317211 */ /* 0x000fc400078e08ff */
[----:B------:R-:W-:Y:S02]  /*ed00*/  F2FP.BF16.F32.PACK_AB R35, R35, R58 ;  /* 0x0000003a2323723e */ /* 0x000fe400000010ff */
[----:B------:R-:W-:Y:S02]  /*ed10*/  LEA R51, R2, R49, 0x1 ;  /* 0x0000003102337211 */ /* 0x000fe400078e08ff */
[----:B------:R-:W-:Y:S01]  /*ed20*/  F2FP.BF16.F32.PACK_AB R28, R28, R143 ;  /* 0x0000008f1c1c723e */ /* 0x000fe200000010ff */
[----:B------:R-:W-:Y:S02]  /*ed30*/  STSM.16.M88.4 [R48], R16 ;  /* 0x0000001030007844 */ /* 0x000fe40000000200 */
[----:B------:R-:W-:Y:S01]  /*ed40*/  IMAD R53, R2, 0x2, R51 ;  /* 0x0000000202357824 */ /* 0x000fe200078e0233 */
[----:B------:R-:W-:Y:S01]  /*ed50*/  F2FP.BF16.F32.PACK_AB R29, R29, R56 ;  /* 0x000000381d1d723e */ /* 0x000fe200000010ff */
[----:B------:R-:W-:Y:S01]  /*ed60*/  BAR.SYNC.DEFER_BLOCKING 0x0 ;  /* 0x0000000000007b1d */ /* 0x000fe20000010000 */
[----:B------:R-:W-:-:S02]  /*ed70*/  F2FP.BF16.F32.PACK_AB R30, R30, R141 ;  /* 0x0000008d1e1e723e */ /* 0x000fc400000010ff */
[----:B------:R-:W-:Y:S02]  /*ed80*/  LEA R55, R2, R53, 0x1 ;  /* 0x0000003502377211 */ /* 0x000fe400078e08ff */
[----:B------:R-:W-:Y:S01]  /*ed90*/  F2FP.BF16.F32.PACK_AB R31, R31, R44 ;  /* 0x0000002c1f1f723e */ /* 0x000fe200000010ff */
[----:B------:R-:W-:Y:S01]  /*eda0*/  IMAD R44, R168, UR5, RZ ;  /* 0x00000005a82c7c24 */ /* 0x000fe2000f8e02ff */
[----:B------:R-:W-:Y:S01]  /*edb0*/  LEA R57, R2, R55, 0x1 ;  /* 0x0000003702397211 */ /* 0x000fe200078e08ff */
[----:B------:R-:W-:Y:S01]  /*edc0*/  USHF.L.U32 UR5, UR4, 0x1, URZ ;  /* 0x0000000104057899 */ /* 0x000fe2000800063f */
[----:B------:R-:W-:Y:S02]  /*edd0*/  F2FP.BF16.F32.PACK_AB R38, R38, R45 ;  /* 0x0000002d2626723e */ /* 0x000fe400000010ff */
[----:B------:R-:W-:Y:S01]  /*ede0*/  F2FP.BF16.F32.PACK_AB R39, R39, R40 ;  /* 0x000000282727723e */ /* 0x000fe200000010ff */
[----:B------:R-:W-:Y:S01]  /*edf0*/  IMAD R59, R2, 0x2, R57 ;  /* 0x00000002023b7824 */ /* 0x000fe200078e0239 */
[----:B------:R-:W-:-:S02]  /*ee00*/  FSETP.NEU.AND P2, PT, R82, RZ, PT ;  /* 0x000000ff5200720b */ /* 0x000fc40003f4d000 */
[----:B------:R-:W-:Y:S02]  /*ee10*/  FSETP.NEU.AND P1, PT, R181, RZ, PT ;  /* 0x000000ffb500720b */ /* 0x000fe40003f2d000 */
[C---:B------:R-:W-:Y:S02]  /*ee20*/  LEA R61, R2.reuse, R59, 0x1 ;  /* 0x0000003b023d7211 */ /* 0x040fe400078e08ff */
[----:B------:R-:W-:Y:S02]  /*ee30*/  FSEL R7, R7, -INF , P1 ;  /* 0xff80000007077808 */ /* 0x000fe40000800000 */
[----:B------:R-:W-:Y:S02]  /*ee40*/  LEA R63, R2, R61, 0x1 ;  /* 0x0000003d023f7211 */ /* 0x000fe400078e08ff */
[----:B------:R-:W-:Y:S01]  /*ee50*/  SHF.L.U32 R0, R0, 0x1, RZ ;  /* 0x0000000100007819 */ /* 0x000fe200000006ff */
[----:B------:R-:W2:Y:S01]  /*ee60*/  LDS.128 R12, [R65] ;  /* 0x00000000410c7984 */ /* 0x000ea20000000c00 */
[C---:B------:R-:W-:Y:S01]  /*ee70*/  LEA R67, R2.reuse, R63, 0x1 ;  /* 0x0000003f02437211 */ /* 0x040fe200078e08ff */
[----:B------:R-:W-:Y:S04]  /*ee80*/  BAR.SYNC.DEFER_BLOCKING 0x0 ;  /* 0x0000000000007b1d */ /* 0x000fe80000010000 */
[----:B------:R-:W-:-:S05]  /*ee90*/  IMAD R69, R2, 0x2, R67 ;  /* 0x0000000202457824 */ /* 0x000fca00078e0243 */
[----:B------:R-:W-:-:S04]  /*eea0*/  LEA R71, R2, R69, 0x1 ;  /* 0x0000004502477211 */ /* 0x000fc800078e08ff */
[----:B------:R-:W-:-:S04]  /*eeb0*/  LEA R73, R2, R71, 0x1 ;  /* 0x0000004702497211 */ /* 0x000fc800078e08ff */
[----:B------:R-:W-:-:S05]  /*eec0*/  LEA R75, R2, R73, 0x1 ;  /* 0x00000049024b7211 */ /* 0x000fca00078e08ff */
[C---:B------:R-:W-:Y:S01]  /*eed0*/  IMAD R77, R2.reuse, 0x2, R75 ;  /* 0x00000002024d7824 */ /* 0x040fe200078e024b */
[----:B------:R-:W-:Y:S04]  /*eee0*/  STSM.16.M88.4 [R48], R20 ;  /* 0x0000001430007844 */ /* 0x000fe80000000200 */
[C---:B------:R-:W-:Y:S01]  /*eef0*/  LEA R79, R2.reuse, R77, 0x1 ;  /* 0x0000004d024f7211 */ /* 0x040fe200078e08ff */
[----:B------:R-:W-:Y:S03]  /*ef00*/  BAR.SYNC.DEFER_BLOCKING 0x0 ;  /* 0x0000000000007b1d */ /* 0x000fe60000010000 */
[----:B------:R-:W-:-:S04]  /*ef10*/  LEA R81, R2, R79, 0x1 ;  /* 0x0000004f02517211 */ /* 0x000fc800078e08ff */
[----:B------:R-:W-:-:S05]  /*ef20*/  LEA R83, R2, R81, 0x1 ;  /* 0x0000005102537211 */ /* 0x000fca00078e08ff */
[----:B------:R-:W-:-:S05]  /*ef30*/  IMAD R85, R2, 0x2, R83 ;  /* 0x0000000202557824 */ /* 0x000fca00078e0253 */
[----:B------:R-:W-:-:S04]  /*ef40*/  LEA R102, R2, R85, 0x1 ;  /* 0x0000005502667211 */ /* 0x000fc800078e08ff */
[----:B------:R-:W-:-:S04]  /*ef50*/  LEA R99, R2, R102, 0x1 ;  /* 0x0000006602637211 */ /* 0x000fc800078e08ff */
[C---:B------:R-:W-:Y:S01]  /*ef60*/  LEA R98, R2.reuse, R99, 0x1 ;  /* 0x0000006302627211 */ /* 0x040fe200078e08ff */
[----:B------:R-:W3:Y:S01]  /*ef70*/  LDS.128 R16, [R65] ;  /* 0x0000000041107984 */ /* 0x000ee20000000c00 */
[----:B------:R-:W-:Y:S03]  /*ef80*/  BAR.SYNC.DEFER_BLOCKING 0x0 ;  /* 0x0000000000007b1d */ /* 0x000fe60000010000 */
[----:B------:R-:W-:-:S05]  /*ef90*/  IMAD R95, R2, 0x2, R98 ;  /* 0x00000002025f7824 */ /* 0x000fca00078e0262 */
[----:B------:R-:W-:-:S04]  /*efa0*/  LEA R94, R2, R95, 0x1 ;  /* 0x0000005f025e7211 */ /* 0x000fc800078e08ff */
[----:B------:R-:W-:-:S05]  /*efb0*/  LEA R93, R2, R94, 0x1 ;  /* 0x0000005e025d7211 */ /* 0x000fca00078e08ff */
[----:B------:R-:W-:-:S05]  /*efc0*/  IMAD R92, R2, 0x2, R93 ;  /* 0x00000002025c7824 */ /* 0x000fca00078e025d */
[C---:B------:R-:W-:Y:S01]  /*efd0*/  LEA R91, R2.reuse, R92, 0x1 ;  /* 0x0000005c025b7211 */ /* 0x040fe200078e08ff */
[----:B------:R-:W-:Y:S04]  /*efe0*/  STSM.16.M88.4 [R48], R24 ;  /* 0x0000001830007844 */ /* 0x000fe80000000200 */
[C---:B------:R-:W-:Y:S01]  /*eff0*/  IMAD R90, R2.reuse, 0x2, R91 ;  /* 0x00000002025a7824 */ /* 0x040fe200078e025b */
[----:B------:R-:W-:Y:S04]  /*f000*/  BAR.SYNC.DEFER_BLOCKING 0x0 ;  /* 0x0000000000007b1d */ /* 0x000fe80000010000 */
[----:B------:R-:W-:-:S04]  /*f010*/  LEA R89, R2, R90, 0x1 ;  /* 0x0000005a02597211 */ /* 0x000fc800078e08ff */
[----:B------:R-:W-:-:S04]  /*f020*/  LEA R88, R2, R89, 0x1 ;  /* 0x0000005902587211 */ /* 0x000fc800078e08ff */
[----:B------:R-:W-:-:S05]  /*f030*/  LEA R87, R2, R88, 0x1 ;  /* 0x0000005802577211 */ /* 0x000fca00078e08ff */
[----:B------:R-:W-:-:S05]  /*f040*/  IMAD R86, R2, 0x2, R87 ;  /* 0x0000000202567824 */ /* 0x000fca00078e0257 */
[C---:B------:R-:W-:Y:S01]  /*f050*/  LEA R96, R2.reuse, R86, 0x1 ;  /* 0x0000005602607211 */ /* 0x040fe200078e08ff */
[----:B------:R-:W-:Y:S03]  /*f060*/  LDS.128 R20, [R65] ;  /* 0x0000000041147984 */ /* 0x000fe60000000c00 */
        /* <DEDUP_REMOVED lines=8> */
[----:B------:R4:W-:Y:S03]  /*f0f0*/  STSM.16.M88.4 [R48], R32 ;  /* 0x0000002030007844 */ /* 0x0009e60000000200 */
[C---:B------:R-:W-:Y:S01]  /*f100*/  LEA R137, R2.reuse, R135, 0x1 ;  /* 0x0000008702897211 */ /* 0x040fe200078e08ff */
[----:B------:R-:W-:Y:S03]  /*f110*/  BAR.SYNC.DEFER_BLOCKING 0x0 ;  /* 0x0000000000007b1d */ /* 0x000fe60000010000 */
[----:B------:R-:W-:-:S05]  /*f120*/  LEA R133, R2, R137, 0x1 ;  /* 0x0000008902857211 */ /* 0x000fca00078e08ff */
[----:B------:R-:W-:Y:S01]  /*f130*/  IMAD R125, R2, 0x2, R133 ;  /* 0x00000002027d7824 */ /* 0x000fe200078e0285 */
[----:B----4-:R-:W-:-:S04]  /*f140*/  F2FP.BF16.F32.PACK_AB R32, R54, R145 ;  /* 0x000000913620723e */ /* 0x010fc800000010ff */
[----:B------:R-:W-:Y:S02]  /*f150*/  LEA R115, R2, R125, 0x1 ;  /* 0x0000007d02737211 */ /* 0x000fe400078e08ff */
[----:B------:R-:W-:Y:S02]  /*f160*/  F2FP.BF16.F32.PACK_AB R33, R52, R151 ;  /* 0x000000973421723e */ /* 0x000fe400000010ff */
[C---:B------:R-:W-:Y:S02]  /*f170*/  LEA R127, R2.reuse, R115, 0x1 ;  /* 0x00000073027f7211 */ /* 0x040fe400078e08ff */
[----:B------:R-:W-:Y:S02]  /*f180*/  F2FP.BF16.F32.PACK_AB R34, R37, R42 ;  /* 0x0000002a2522723e */ /* 0x000fe400000010ff */
[----:B------:R-:W-:Y:S01]  /*f190*/  LEA R117, R2, R127, 0x1 ;  /* 0x0000007f02757211 */ /* 0x000fe200078e08ff */
[----:B------:R-:W4:Y:S01]  /*f1a0*/  LDS.128 R24, [R65] ;  /* 0x0000000041187984 */ /* 0x000f220000000c00 */
[----:B------:R-:W-:-:S03]  /*f1b0*/  F2FP.BF16.F32.PACK_AB R35, R36, R139 ;  /* 0x0000008b2423723e */ /* 0x000fc600000010ff */
[----:B------:R-:W-:Y:S01]  /*f1c0*/  IMAD R129, R2, 0x2, R117 ;  /* 0x0000000202817824 */ /* 0x000fe200078e0275 */
[----:B------:R-:W-:Y:S01]  /*f1d0*/  BAR.SYNC.DEFER_BLOCKING 0x0 ;  /* 0x0000000000007b1d */ /* 0x000fe20000010000 */
[C---:B------:R-:W-:Y:S01]  /*f1e0*/  SHF.L.U32 R37, R44.reuse, 0x1, RZ ;  /* 0x000000012c257819 */ /* 0x040fe200000006ff */
[----:B------:R-:W-:Y:S01]  /*f1f0*/  IMAD.HI R44, R44, 0x2, RZ ;  /* 0x000000022c2c7827 */ /* 0x000fe200078e02ff */
[----:B------:R-:W-:Y:S02]  /*f200*/  F2FP.BF16.F32.PACK_AB R36, R50, R153 ;  /* 0x000000993224723e */ /* 0x000fe400000010ff */
[C---:B------:R-:W-:Y:S02]  /*f210*/  LEA R121, R2.reuse, R129, 0x1 ;  /* 0x0000008102797211 */ /* 0x040fe400078e08ff */
[----:B-1----:R-:W-:Y:S01]  /*f220*/  IADD3 R136, P3, P4, R37, UR5, R154 ;  /* 0x0000000525887c10 */ /* 0x002fe2000fc7e09a */
[----:B------:R-:W-:Y:S01]  /*f230*/  UIMAD.WIDE UR4, UR4, 0x2, URZ ;  /* 0x00000002040478a5 */ /* 0x000fe2000f8e023f */
[----:B------:R-:W-:-:S02]  /*f240*/  LEA R131, R2, R121, 0x1 ;  /* 0x0000007902837211 */ /* 0x000fc400078e08ff */
[----:B------:R-:W-:Y:S02]  /*f250*/  F2FP.BF16.F32.PACK_AB R37, R46, R149 ;  /* 0x000000952e25723e */ /* 0x000fe400000010ff */
[----:B------:R-:W-:Y:S02]  /*f260*/  LEA R123, R2, R131, 0x1 ;  /* 0x00000083027b7211 */ /* 0x000fe400078e08ff */
[----:B------:R-:W-:Y:S01]  /*f270*/  IADD3.X R166, R44, UR5, R155, P3, P4 ;  /* 0x000000052ca67c10 */ /* 0x000fe20009fe849b */
[----:B------:R-:W-:Y:S01]  /*f280*/  ULDC UR4, c[0x0][0x27c] ;  /* 0x00009f0000047ab9 */ /* 0x000fe20000000800 */
[-C--:B------:R-:W-:Y:S01]  /*f290*/  LEA R44, P5, R3, R136.reuse, 0x1 ;  /* 0x00000088032c7211 */ /* 0x080fe200078a08ff */
[----:B------:R-:W-:Y:S01]  /*f2a0*/  IMAD R143, R2, 0x2, R123 ;  /* 0x00000002028f7824 */ /* 0x000fe200078e027b */
[-C--:B------:R-:W-:Y:S01]  /*f2b0*/  LEA R42, P6, R43, R136.reuse, 0x1 ;  /* 0x000000882b2a7211 */ /* 0x080fe200078c08ff */
[----:B------:R-:W-:Y:S01]  /*f2c0*/  UIMAD UR4, UR7, UR4, URZ ;  /* 0x00000004070472a4 */ /* 0x000fe2000f8e023f */
[----:B------:R-:W-:-:S02]  /*f2d0*/  LEA R40, P3, R41, R136, 0x1 ;  /* 0x0000008829287211 */ /* 0x000fc400078608ff */
[C---:B------:R-:W-:Y:S01]  /*f2e0*/  LEA R141, R2.reuse, R143, 0x1 ;  /* 0x0000008f028d7211 */ /* 0x040fe200078e08ff */
[----:B------:R-:W-:Y:S01]  /*f2f0*/  STSM.16.M88.4 [R48], R28 ;  /* 0x0000001c30007844 */ /* 0x000fe20000000200 */
[----:B------:R-:W-:Y:S01]  /*f300*/  LEA.HI.X.SX32 R45, R3, R166, 0x1, P5 ;  /* 0x000000a6032d7211 */ /* 0x000fe200028f0eff */
[----:B------:R-:W-:Y:S01]  /*f310*/  USHF.L.U32 UR7, UR4, 0x2, URZ ;  /* 0x0000000204077899 */ /* 0x000fe2000800063f */
[C---:B------:R-:W-:Y:S01]  /*f320*/  LEA R147, R2.reuse, R141, 0x1 ;  /* 0x0000008d02937211 */ /* 0x040fe200078e08ff */
[----:B------:R-:W-:Y:S01]  /*f330*/  BAR.SYNC.DEFER_BLOCKING 0x0 ;  /* 0x0000000000007b1d */ /* 0x000fe20000010000 */
[----:B------:R-:W-:Y:S01]  /*f340*/  LEA R46, P5, R47, R136, 0x1 ;  /* 0x000000882f2e7211 */ /* 0x000fe200078a08ff */
[----:B------:R-:W-:Y:S01]  /*f350*/  UIMAD.WIDE UR4, UR4, 0x4, URZ ;  /* 0x00000004040478a5 */ /* 0x000fe2000f8e023f */
[-C--:B------:R-:W-:Y:S01]  /*f360*/  LEA.HI.X.SX32 R43, R43, R166.reuse, 0x1, P6 ;  /* 0x000000a62b2b7211 */ /* 0x080fe200030f0eff */
[----:B------:R-:W-:Y:S01]  /*f370*/  IMAD R145, R2, 0x2, R147 ;  /* 0x0000000202917824 */ /* 0x000fe200078e0293 */
[----:B------:R-:W-:-:S02]  /*f380*/  LEA.HI.X.SX32 R41, R41, R166, 0x1, P3 ;  /* 0x000000a629297211 */ /* 0x000fc400018f0eff */
[----:B------:R-:W-:Y:S02]  /*f390*/  LEA.HI.X.SX32 R47, R47, R166, 0x1, P5 ;  /* 0x000000a62f2f7211 */ /* 0x000fe400028f0eff */
[C---:B------:R-:W-:Y:S02]  /*f3a0*/  LEA R151, R2.reuse, R145, 0x1 ;  /* 0x0000009102977211 */ /* 0x040fe400078e08ff */
[C---:B------:R-:W-:Y:S02]  /*f3b0*/  LEA R50, P5, R51.reuse, R136, 0x1 ;  /* 0x0000008833327211 */ /* 0x040fe400078a08ff */
[C---:B------:R-:W-:Y:S02]  /*f3c0*/  LEA R163, R2.reuse, R151, 0x1 ;  /* 0x0000009702a37211 */ /* 0x040fe400078e08ff */
[----:B------:R-:W-:Y:S02]  /*f3d0*/  LEA.HI.X.SX32 R51, R51, R166, 0x1, P5 ;  /* 0x000000a633337211 */ /* 0x000fe400028f0eff */
[----:B------:R-:W-:Y:S01]  /*f3e0*/  LEA R58, P5, R59, R136, 0x1 ;  /* 0x000000883b3a7211 */ /* 0x000fe200078a08ff */
[----:B------:R-:W-:-:S03]  /*f3f0*/  IMAD R165, R2, 0x2, R163 ;  /* 0x0000000202a57824 */ /* 0x000fc600078e02a3 */
[----:B------:R-:W-:Y:S02]  /*f400*/  LEA.HI.X.SX32 R59, R59, R166, 0x1, P5 ;  /* 0x000000a63b3b7211 */ /* 0x000fe400028f0eff */
[----:B------:R-:W-:Y:S01]  /*f410*/  LEA R164, R2, R165, 0x1 ;  /* 0x000000a502a47211 */ /* 0x000fe200078e08ff */
[----:B------:R-:W1:Y:S01]  /*f420*/  LDS.128 R28, [R65] ;  /* 0x00000000411c7984 */ /* 0x000e620000000c00 */
[----:B------:R-:W-:Y:S01]  /*f430*/  BAR.SYNC.DEFER_BLOCKING 0x0 ;  /* 0x0000000000007b1d */ /* 0x000fe20000010000 */
[-C--:B------:R-:W-:Y:S02]  /*f440*/  LEA R2, P4, R119, R136.reuse, 0x1 ;  /* 0x0000008877027211 */ /* 0x080fe400078808ff */
[----:B------:R-:W-:Y:S02]  /*f450*/  LEA R68, P5, R69, R136, 0x1 ;  /* 0x0000008845447211 */ /* 0x000fe400078a08ff */
[-C--:B------:R-:W-:Y:S02]  /*f460*/  LEA.HI.X.SX32 R3, R119, R166.reuse, 0x1, P4 ;  /* 0x000000a677037211 */ /* 0x080fe400020f0eff */
[----:B------:R-:W-:-:S02]  /*f470*/  LEA.HI.X.SX32 R69, R69, R166, 0x1, P5 ;  /* 0x000000a645457211 */ /* 0x000fc400028f0eff */
[----:B------:R-:W-:-:S04]  /*f480*/  LEA R76, P5, R77, R136, 0x1 ;  /* 0x000000884d4c7211 */ /* 0x000fc800078a08ff */
[----:B------:R-:W-:Y:S02]  /*f490*/  LEA.HI.X.SX32 R77, R77, R166, 0x1, P5 ;  /* 0x000000a64d4d7211 */ /* 0x000fe400028f0eff */
[----:B------:R-:W-:-:S04]  /*f4a0*/  LEA R84, P5, R85, R136, 0x1 ;  /* 0x0000008855547211 */ /* 0x000fc800078a08ff */
[----:B------:R-:W-:Y:S02]  /*f4b0*/  LEA.HI.X.SX32 R85, R85, R166, 0x1, P5 ;  /* 0x000000a655557211 */ /* 0x000fe400028f0eff */
[C---:B------:R-:W-:Y:S01]  /*f4c0*/  LEA R138, P5, R95.reuse, R136, 0x1 ;  /* 0x000000885f8a7211 */ /* 0x040fe200078a08ff */
[----:B------:R-:W-:Y:S03]  /*f4d0*/  STSM.16.M88.4 [R48], R32 ;  /* 0x0000002030007844 */ /* 0x000fe60000000200 */
[----:B------:R-:W-:Y:S01]  /*f4e0*/  LEA.HI.X.SX32 R139, R95, R166, 0x1, P5 ;  /* 0x000000a65f8b7211 */ /* 0x000fe200028f0eff */
[----:B------:R-:W-:Y:S01]  /*f4f0*/  BAR.SYNC.DEFER_BLOCKING 0x0 ;  /* 0x0000000000007b1d */ /* 0x000fe20000010000 */
[----:B------:R-:W-:-:S04]  /*f500*/  LEA R154, P5, R91, R136, 0x1 ;  /* 0x000000885b9a7211 */ /* 0x000fc800078a08ff */
[----:B------:R-:W-:Y:S02]  /*f510*/  LEA.HI.X.SX32 R155, R91, R166, 0x1, P5 ;  /* 0x000000a65b9b7211 */ /* 0x000fe400028f0eff */
[----:B------:R-:W-:-:S04]  /*f520*/  LEA R158, P5, R87, R136, 0x1 ;  /* 0x00000088579e7211 */ /* 0x000fc800078a08ff */
[----:B------:R-:W-:Y:S02]  /*f530*/  LEA.HI.X.SX32 R159, R87, R166, 0x1, P5 ;  /* 0x000000a6579f7211 */ /* 0x000fe400028f0eff */
[----:B------:R-:W-:-:S04]  /*f540*/  LEA R100, P5, R101, R136, 0x1 ;  /* 0x0000008865647211 */ /* 0x000fc800078a08ff */
[----:B------:R-:W-:Y:S02]  /*f550*/  LEA.HI.X.SX32 R101, R101, R166, 0x1, P5 ;  /* 0x000000a665657211 */ /* 0x000fe400028f0eff */
[-C--:B------:R-:W-:Y:S01]  /*f560*/  LEA R104, P5, R113, R136.reuse, 0x1 ;  /* 0x0000008871687211 */ /* 0x080fe200078a08ff */
[----:B------:R-:W1:Y:S01]  /*f570*/  LDS.128 R32, [R65] ;  /* 0x0000000041207984 */ /* 0x000e620000000c00 */
[----:B------:R-:W-:Y:S06]  /*f580*/  BAR.SYNC.DEFER_BLOCKING 0x0 ;  /* 0x0000000000007b1d */ /* 0x000fec0000010000 */
[----:B------:R0:W-:Y:S02]  /*f590*/  STSM.16.M88.4 [R48], R36 ;  /* 0x0000002430007844 */ /* 0x0001e40000000200 */
[----:B------:R-:W-:Y:S01]  /*f5a0*/  BAR.SYNC.DEFER_BLOCKING 0x0 ;  /* 0x0000000000007b1d */ /* 0x000fe20000010000 */
[----:B0-----:R-:W-:-:S02]  /*f5b0*/  LEA R36, P6, R111, R136, 0x1 ;  /* 0x000000886f247211 */ /* 0x001fc400078c08ff */
[-C--:B------:R-:W-:Y:S02]  /*f5c0*/  LEA R38, P3, R107, R136.reuse, 0x1 ;  /* 0x000000886b267211 */ /* 0x080fe400078608ff */
[----:B------:R-:W-:Y:S02]  /*f5d0*/  LEA R48, P4, R49, R136, 0x1 ;  /* 0x0000008831307211 */ /* 0x000fe400078808ff */
[-C--:B------:R-:W-:Y:S02]  /*f5e0*/  LEA.HI.X.SX32 R37, R111, R166.reuse, 0x1, P6 ;  /* 0x000000a66f257211 */ /* 0x080fe400030f0eff */
[----:B------:R-:W-:Y:S02]  /*f5f0*/  LEA.HI.X.SX32 R39, R107, R166, 0x1, P3 ;  /* 0x000000a66b277211 */ /* 0x000fe400018f0eff */
[-C--:B------:R-:W-:Y:S02]  /*f600*/  LEA R52, P6, R53, R136.reuse, 0x1 ;  /* 0x0000008835347211 */ /* 0x080fe400078c08ff */
[----:B------:R-:W-:Y:S01]  /*f610*/  LEA R54, P3, R55, R136, 0x1 ;  /* 0x0000008837367211 */ /* 0x000fe200078608ff */
[----:B------:R-:W-:Y:S01]  /*f620*/  STG.E.U16 desc[UR14][R44.64], R8 ;  /* 0x000000082c007986 */ /* 0x000fe2000c10150e */
[----:B------:R-:W-:-:S02]  /*f630*/  LEA.HI.X.SX32 R49, R49, R166, 0x1, P4 ;  /* 0x000000a631317211 */ /* 0x000fc400020f0eff */
[----:B------:R-:W-:Y:S01]  /*f640*/  LEA R56, P4, R57, R136, 0x1 ;  /* 0x0000008839387211 */ /* 0x000fe200078808ff */
[----:B------:R-:W-:Y:S01]  /*f650*/  STG.E.U16 desc[UR14][R42.64], R9 ;  /* 0x000000092a007986 */ /* 0x000fe2000c10150e */
[-C--:B------:R-:W-:Y:S02]  /*f660*/  LEA.HI.X.SX32 R53, R53, R166.reuse, 0x1, P6 ;  /* 0x000000a635357211 */ /* 0x080fe400030f0eff */
[----:B------:R-:W-:Y:S01]  /*f670*/  LEA.HI.X.SX32 R55, R55, R166, 0x1, P3 ;  /* 0x000000a637377211 */ /* 0x000fe200018f0eff */
[----:B------:R0:W-:Y:S01]  /*f680*/  STG.E.U16 desc[UR14][R40.64], R10 ;  /* 0x0000000a28007986 */ /* 0x0001e2000c10150e */
[-C--:B------:R-:W-:Y:S02]  /*f690*/  LEA R60, P6, R61, R136.reuse, 0x1 ;  /* 0x000000883d3c7211 */ /* 0x080fe400078c08ff */
[----:B------:R-:W-:Y:S01]  /*f6a0*/  LEA R62, P3, R63, R136, 0x1 ;  /* 0x000000883f3e7211 */ /* 0x000fe200078608ff */
[----:B------:R2:W-:Y:S01]  /*f6b0*/  STG.E.U16 desc[UR14][R2.64], R11 ;  /* 0x0000000b02007986 */ /* 0x0005e2000c10150e */
[----:B------:R-:W-:-:S02]  /*f6c0*/  LEA.HI.X.SX32 R57, R57, R166, 0x1, P4 ;  /* 0x000000a639397211 */ /* 0x000fc400020f0eff */
[----:B------:R-:W-:Y:S02]  /*f6d0*/  LEA R66, P4, R67, R136, 0x1 ;  /* 0x0000008843427211 */ /* 0x000fe400078808ff */
[-C--:B------:R-:W-:Y:S02]  /*f6e0*/  LEA.HI.X.SX32 R61, R61, R166.reuse, 0x1, P6 ;  /* 0x000000a63d3d7211 */ /* 0x080fe400030f0eff */
[----:B------:R-:W-:Y:S02]  /*f6f0*/  LEA.HI.X.SX32 R63, R63, R166, 0x1, P3 ;  /* 0x000000a63f3f7211 */ /* 0x000fe400018f0eff */
[-C--:B------:R-:W-:Y:S02]  /*f700*/  LEA R70, P6, R71, R136.reuse, 0x1 ;  /* 0x0000008847467211 */ /* 0x080fe400078c08ff */
[----:B------:R-:W-:Y:S02]  /*f710*/  LEA R72, P3, R73, R136, 0x1 ;  /* 0x0000008849487211 */ /* 0x000fe400078608ff */
        /* <DEDUP_REMOVED lines=45> */
[-C--:B------:R-:W-:Y:S02]  /*f9f0*/  LEA.HI.X.SX32 R109, R135, R166.reuse, 0x1, P6 ;  /* 0x000000a6876d7211 */ /* 0x080fe400030f0eff */
[----:B------:R-:W-:Y:S02]  /*fa00*/  LEA.HI.X.SX32 R113, R137, R166, 0x1, P3 ;  /* 0x000000a689717211 */ /* 0x000fe400018f0eff */
[-C--:B------:R-:W-:Y:S02]  /*fa10*/  LEA R124, P5, R125, R136.reuse, 0x1 ;  /* 0x000000887d7c7211 */ /* 0x080fe400078a08ff */
[----:B------:R-:W-:-:S02]  /*fa20*/  LEA R114, P6, R115, R136, 0x1 ;  /* 0x0000008873727211 */ /* 0x000fc400078c08ff */
[----:B------:R-:W-:Y:S02]  /*fa30*/  LEA R126, P3, R127, R136, 0x1 ;  /* 0x000000887f7e7211 */ /* 0x000fe400078608ff */
[----:B------:R-:W-:Y:S02]  /*fa40*/  LEA.HI.X.SX32 R133, R133, R166, 0x1, P4 ;  /* 0x000000a685857211 */ /* 0x000fe400020f0eff */
[----:B------:R-:W-:Y:S02]  /*fa50*/  LEA R116, P4, R117, R136, 0x1 ;  /* 0x0000008875747211 */ /* 0x000fe400078808ff */
[-C--:B------:R-:W-:Y:S02]  /*fa60*/  LEA.HI.X.SX32 R125, R125, R166.reuse, 0x1, P5 ;  /* 0x000000a67d7d7211 */ /* 0x080fe400028f0eff */
[-C--:B------:R-:W-:Y:S02]  /*fa70*/  LEA.HI.X.SX32 R115, R115, R166.reuse, 0x1, P6 ;  /* 0x000000a673737211 */ /* 0x080fe400030f0eff */
[----:B------:R-:W-:-:S02]  /*fa80*/  LEA.HI.X.SX32 R127, R127, R166, 0x1, P3 ;  /* 0x000000a67f7f7211 */ /* 0x000fc400018f0eff */
[-C--:B------:R-:W-:Y:S02]  /*fa90*/  LEA R128, P5, R129, R136.reuse, 0x1 ;  /* 0x0000008881807211 */ /* 0x080fe400078a08ff */
[-C--:B------:R-:W-:Y:S02]  /*faa0*/  LEA R120, P6, R121, R136.reuse, 0x1 ;  /* 0x0000008879787211 */ /* 0x080fe400078c08ff */
[----:B------:R-:W-:Y:S02]  /*fab0*/  LEA R130, P3, R131, R136, 0x1 ;  /* 0x0000008883827211 */ /* 0x000fe400078608ff */
[----:B------:R-:W-:Y:S02]  /*fac0*/  LEA.HI.X.SX32 R117, R117, R166, 0x1, P4 ;  /* 0x000000a675757211 */ /* 0x000fe400020f0eff */
[----:B------:R-:W-:Y:S02]  /*fad0*/  LEA R122, P4, R123, R136, 0x1 ;  /* 0x000000887b7a7211 */ /* 0x000fe400078808ff */
[----:B------:R-:W-:-:S02]  /*fae0*/  LEA.HI.X.SX32 R129, R129, R166, 0x1, P5 ;  /* 0x000000a681817211 */ /* 0x000fc400028f0eff */
[-C--:B------:R-:W-:Y:S02]  /*faf0*/  LEA.HI.X.SX32 R121, R121, R166.reuse, 0x1, P6 ;  /* 0x000000a679797211 */ /* 0x080fe400030f0eff */
[----:B------:R-:W-:Y:S02]  /*fb00*/  LEA.HI.X.SX32 R131, R131, R166, 0x1, P3 ;  /* 0x000000a683837211 */ /* 0x000fe400018f0eff */
[-C--:B------:R-:W-:Y:S02]  /*fb10*/  LEA R134, P5, R143, R136.reuse, 0x1 ;  /* 0x000000888f867211 */ /* 0x080fe400078a08ff */
        /* <DEDUP_REMOVED lines=12> */
[----:B0-----:R-:W-:Y:S02]  /*fbe0*/  PRMT R41, R8, 0x7632, R41 ;  /* 0x0000763208297816 */ /* 0x001fe40000000029 */
[----:B------:R-:W-:Y:S02]  /*fbf0*/  PRMT R43, R9, 0x7632, R43 ;  /* 0x00007632092b7816 */ /* 0x000fe4000000002b */
[----:B------:R-:W-:Y:S01]  /*fc00*/  LEA.HI.X.SX32 R137, R164, R166, 0x1, P4 ;  /* 0x000000a6a4897211 */ /* 0x000fe200020f0eff */
[----:B------:R0:W-:Y:S01]  /*fc10*/  STG.E.U16 desc[UR14][R46.64], R41 ;  /* 0x000000292e007986 */ /* 0x0001e2000c10150e */
[----:B------:R-:W-:-:S02]  /*fc20*/  PRMT R45, R10, 0x7632, R45 ;  /* 0x000076320a2d7816 */ /* 0x000fc4000000002d */
[----:B------:R-:W-:Y:S01]  /*fc30*/  PRMT R164, R11, 0x7632, R164 ;  /* 0x000076320ba47816 */ /* 0x000fe200000000a4 */
[----:B------:R-:W-:Y:S01]  /*fc40*/  STG.E.U16 desc[UR14][R36.64], R43 ;  /* 0x0000002b24007986 */ /* 0x000fe2000c10150e */
[----:B--2---:R-:W-:Y:S02]  /*fc50*/  PRMT R3, R12, 0x7632, R3 ;  /* 0x000076320c037816 */ /* 0x004fe40000000003 */
[----:B------:R-:W-:Y:S01]  /*fc60*/  PRMT R8, R13, 0x7632, R8 ;  /* 0x000076320d087816 */ /* 0x000fe20000000008 */
[----:B------:R2:W-:Y:S01]  /*fc70*/  STG.E.U16 desc[UR14][R38.64], R45 ;  /* 0x0000002d26007986 */ /* 0x0005e2000c10150e */
[----:B------:R-:W-:Y:S02]  /*fc80*/  PRMT R9, R14, 0x7632, R9 ;  /* 0x000076320e097816 */ /* 0x000fe40000000009 */
[----:B------:R-:W-:Y:S01]  /*fc90*/  PRMT R2, R15, 0x7632, R2 ;  /* 0x000076320f027816 */ /* 0x000fe20000000002 */
[----:B------:R1:W-:Y:S01]  /*fca0*/  STG.E.U16 desc[UR14][R48.64], R164 ;  /* 0x000000a430007986 */ /* 0x0003e2000c10150e */
[----:B---3--:R-:W-:-:S02]  /*fcb0*/  PRMT R40, R18, 0x7632, R40 ;  /* 0x0000763212287816 */ /* 0x008fc40000000028 */
[----:B0-----:R-:W-:Y:S01]  /*fcc0*/  PRMT R41, R19, 0x7632, R41 ;  /* 0x0000763213297816 */ /* 0x001fe20000000029 */
[----:B------:R-:W-:Y:S01]  /*fcd0*/  STG.E.U16 desc[UR14][R50.64], R12 ;  /* 0x0000000c32007986 */ /* 0x000fe2000c10150e */
[----:B----4-:R-:W-:Y:S02]  /*fce0*/  PRMT R44, R27, 0x7632, R44 ;  /* 0x000076321b2c7816 */ /* 0x010fe4000000002c */
[----:B------:R-:W-:Y:S01]  /*fcf0*/  LEA.HI.X.SX32 R145, R151, R166, 0x1, P5 ;  /* 0x000000a697917211 */ /* 0x000fe200028f0eff */
[----:B------:R0:W-:Y:S01]  /*fd00*/  STG.E.U16 desc[UR14][R52.64], R13 ;  /* 0x0000000d34007986 */ /* 0x0001e2000c10150e */
[----:B--2---:R-:W-:Y:S02]  /*fd10*/  PRMT R38, R16, 0x7632, R38 ;  /* 0x0000763210267816 */ /* 0x004fe40000000026 */
[----:B------:R-:W-:Y:S01]  /*fd20*/  PRMT R39, R17, 0x7632, R39 ;  /* 0x0000763211277816 */ /* 0x000fe20000000027 */
[----:B------:R2:W-:Y:S01]  /*fd30*/  STG.E.U16 desc[UR14][R54.64], R14 ;  /* 0x0000000e36007986 */ /* 0x0005e2000c10150e */
[----:B-1----:R-:W-:-:S02]  /*fd40*/  PRMT R49, R23, 0x7632, R49 ;  /* 0x0000763217317816 */ /* 0x002fc40000000031 */
[----:B------:R-:W-:Y:S01]  /*fd50*/  PRMT R45, R25, 0x7632, R45 ;  /* 0x00007632192d7816 */ /* 0x000fe2000000002d */
[----:B------:R1:W-:Y:S01]  /*fd60*/  STG.E.U16 desc[UR14][R56.64], R15 ;  /* 0x0000000f38007986 */ /* 0x0003e2000c10150e */
[-C--:B------:R-:W-:Y:S02]  /*fd70*/  LEA.HI.X.SX32 R151, R163, R166.reuse, 0x1, P6 ;  /* 0x000000a6a3977211 */ /* 0x080fe400030f0eff */
[----:B------:R-:W-:Y:S01]  /*fd80*/  LEA.HI.X.SX32 R163, R165, R166, 0x1, P3 ;  /* 0x000000a6a5a37211 */ /* 0x000fe200018f0eff */
[----:B------:R3:W-:Y:S01]  /*fd90*/  STG.E.U16 desc[UR14][R58.64], R3 ;  /* 0x000000033a007986 */ /* 0x0007e2000c10150e */
[----:B0-----:R-:W-:Y:S01]  /*fda0*/  PRMT R52, R28, 0x7632, R52 ;  /* 0x000076321c347816 */ /* 0x001fe20000000034 */
[----:B------:R-:W0:Y:S02]  /*fdb0*/  LDC.64 R12, c[0x0][0x230] ;  /* 0x00008c00ff0c7b82 */ /* 0x000e240000000a00 */
[----:B------:R4:W-:Y:S01]  /*fdc0*/  STG.E.U16 desc[UR14][R60.64], R8 ;  /* 0x000000083c007986 */ /* 0x0009e2000c10150e */
[----:B--2---:R-:W-:-:S03]  /*fdd0*/  PRMT R54, R29, 0x7632, R54 ;  /* 0x000076321d367816 */ /* 0x004fc60000000036 */
[----:B------:R-:W-:Y:S01]  /*fde0*/  STG.E.U16 desc[UR14][R62.64], R9 ;  /* 0x000000093e007986 */ /* 0x000fe2000c10150e */
[----:B-1----:R-:W-:-:S03]  /*fdf0*/  PRMT R56, R30, 0x7632, R56 ;  /* 0x000076321e387816 */ /* 0x002fc60000000038 */
[----:B------:R1:W-:Y:S01]  /*fe00*/  STG.E.U16 desc[UR14][R66.64], R2 ;  /* 0x0000000242007986 */ /* 0x0003e2000c10150e */
[----:B---3--:R-:W-:-:S03]  /*fe10*/  PRMT R3, R22, 0x7632, R3 ;  /* 0x0000763216037816 */ /* 0x008fc60000000003 */
[----:B------:R2:W3:Y:S01]  /*fe20*/  LDS.128 R8, [R65] ;  /* 0x0000000041087984 */ /* 0x0004e20000000c00 */
[----:B----4-:R-:W-:Y:S02]  /*fe30*/  PRMT R60, R33, 0x7632, R60 ;  /* 0x00007632213c7816 */ /* 0x010fe4000000003c */
[----:B------:R-:W-:Y:S01]  /*fe40*/  PRMT R61, R35, 0x7632, R61 ;  /* 0x00007632233d7816 */ /* 0x000fe2000000003d */
[----:B------:R4:W-:Y:S04]  /*fe50*/  STG.E.U16 desc[UR14][R68.64], R16 ;  /* 0x0000001044007986 */ /* 0x0009e8000c10150e */
[----:B------:R-:W-:Y:S01]  /*fe60*/  STG.E.U16 desc[UR14][R70.64], R17 ;  /* 0x0000001146007986 */ /* 0x000fe2000c10150e */
[----:B-1----:R-:W-:Y:S02]  /*fe70*/  PRMT R2, R21, 0x7632, R2 ;  /* 0x0000763215027816 */ /* 0x002fe40000000002 */
[----:B------:R-:W-:Y:S01]  /*fe80*/  PRMT R66, R31, 0x7632, R66 ;  /* 0x000076321f427816 */ /* 0x000fe20000000042 */
[----:B------:R-:W-:Y:S01]  /*fe90*/  STG.E.U16 desc[UR14][R72.64], R18 ;  /* 0x0000001248007986 */ /* 0x000fe2000c10150e */
[----:B--2---:R-:W-:-:S03]  /*fea0*/  PRMT R65, R34, 0x7632, R65 ;  /* 0x0000763222417816 */ /* 0x004fc60000000041 */
[----:B------:R-:W-:Y:S01]  /*feb0*/  STG.E.U16 desc[UR14][R74.64], R19 ;  /* 0x000000134a007986 */ /* 0x000fe2000c10150e */
[----:B----4-:R-:W-:-:S03]  /*fec0*/  PRMT R69, R20, 0x7632, R69 ;  /* 0x0000763214457816 */ /* 0x010fc60000000045 */
[----:B------:R-:W-:Y:S04]  /*fed0*/  STG.E.U16 desc[UR14][R76.64], R38 ;  /* 0x000000264c007986 */ /* 0x000fe8000c10150e */
[----:B------:R1:W-:Y:S04]  /*fee0*/  STG.E.U16 desc[UR14][R78.64], R39 ;  /* 0x000000274e007986 */ /* 0x0003e8000c10150e */
[----:B------:R2:W-:Y:S04]  /*fef0*/  STG.E.U16 desc[UR14][R80.64], R40 ;  /* 0x0000002850007986 */ /* 0x0005e8000c10150e */
[----:B------:R-:W-:Y:S04]  /*ff00*/  STG.E.U16 desc[UR14][R82.64], R41 ;  /* 0x0000002952007986 */ /* 0x000fe8000c10150e */
[----:B------:R-:W-:Y:S01]  /*ff10*/  STG.E.U16 desc[UR14][R84.64], R20 ;  /* 0x0000001454007986 */ /* 0x000fe2000c10150e */
[----:B-1----:R-:W-:-:S03]  /*ff20*/  PRMT R79, R24, 0x7632, R79 ;  /* 0x00007632184f7816 */ /* 0x002fc6000000004f */
[----:B------:R-:W-:Y:S01]  /*ff30*/  STG.E.U16 desc[UR14][R106.64], R21 ;  /* 0x000000156a007986 */ /* 0x000fe2000c10150e */
[----:B--2---:R-:W-:Y:S02]  /*ff40*/  PRMT R80, R26, 0x7632, R80 ;  /* 0x000076321a507816 */ /* 0x004fe40000000050 */
[----:B---3--:R-:W-:Y:S01]  /*ff50*/  PRMT R72, R8, 0x7632, R72 ;  /* 0x0000763208487816 */ /* 0x008fe20000000048 */
[----:B------:R-:W-:Y:S01]  /*ff60*/  STG.E.U16 desc[UR14][R110.64], R22 ;  /* 0x000000166e007986 */ /* 0x000fe2000c10150e */
[----:B------:R-:W-:Y:S02]  /*ff70*/  PRMT R75, R9, 0x7632, R75 ;  /* 0x00007632094b7816 */ /* 0x000fe4000000004b */
[----:B------:R-:W-:Y:S01]  /*ff80*/  PRMT R81, R10, 0x7632, R81 ;  /* 0x000076320a517816 */ /* 0x000fe20000000051 */
[----:B------:R-:W-:Y:S01]  /*ff90*/  STG.E.U16 desc[UR14][R118.64], R23 ;  /* 0x0000001776007986 */ /* 0x000fe2000c10150e */
[----:B------:R-:W-:-:S03]  /*ffa0*/  PRMT R68, R11, 0x7632, R68 ;  /* 0x000076320b447816 */ /* 0x000fc60000000044 */
[----:B------:R-:W-:Y:S04]  /*ffb0*/  STG.E.U16 desc[UR14][R138.64], R69 ;  /* 0x000000458a007986 */ /* 0x000fe8000c10150e */
[----:B------:R1:W-:Y:S04]  /*ffc0*/  STG.E.U16 desc[UR14][R148.64], R2 ;  /* 0x0000000294007986 */ /* 0x0003e8000c10150e */
[----:B------:R2:W-:Y:S04]  /*ffd0*/  STG.E.U16 desc[UR14][R152.64], R3 ;  /* 0x0000000398007986 */ /* 0x0005e8000c10150e */
[----:B------:R-:W-:Y:S04]  /*ffe0*/  STG.E.U16 desc[UR14][R98.64], R49 ;  /* 0x0000003162007986 */ /* 0x000fe8000c10150e */
[----:B------:R-:W-:Y:S01]  /*fff0*/  STG.E.U16 desc[UR14][R154.64], R24 ;  /* 0x000000189a007986 */ /* 0x000fe2000c10150e */
[----:B-1----:R-:W-:-:S03]  /*10000*/  PRMT R2, R32, 0x7632, R2 ;  /* 0x0000763220027816 */ /* 0x002fc60000000002 */
[----:B------:R-:W-:Y:S01]  /*10010*/  STG.E.U16 desc[UR14][R94.64], R25 ;  /* 0x000000195e007986 */ /* 0x000fe2000c10150e */
[----:B--2---:R-:W-:-:S03]  /*10020*/  FSEL R3, R64, -INF , P2 ;  /* 0xff80000040037808 */ /* 0x004fc60001000000 */
[----:B------:R-:W-:Y:S04]  /*10030*/  STG.E.U16 desc[UR14][R156.64], R26 ;  /* 0x0000001a9c007986 */ /* 0x000fe8000c10150e */
        /* <DEDUP_REMOVED lines=21> */
[----:B------:R1:W-:Y:S04]  /*10190*/  STG.E.U16 desc[UR14][R134.64], R8 ;  /* 0x0000000886007986 */ /* 0x0003e8000c10150e */
[----:B------:R2:W-:Y:S04]  /*101a0*/  STG.E.U16 desc[UR14][R140.64], R9 ;  /* 0x000000098c007986 */ /* 0x0005e8000c10150e */
[----:B------:R3:W-:Y:S04]  /*101b0*/  STG.E.U16 desc[UR14][R146.64], R10 ;  /* 0x0000000a92007986 */ /* 0x0007e8000c10150e */
[----:B------:R3:W-:Y:S01]  /*101c0*/  STG.E.U16 desc[UR14][R142.64], R11 ;  /* 0x0000000b8e007986 */ /* 0x0007e2000c10150e */
[----:B-1----:R-:W-:Y:S01]  /*101d0*/  FFMA R8, R3, 0.69314718246459960938, R4 ;  /* 0x3f31721803087823 */ /* 0x002fe20000000004 */
[----:B------:R-:W-:Y:S01]  /*101e0*/  LOP3.LUT R4, R0, 0xf8, RZ, 0xc0, !PT ;  /* 0x000000f800047812 */ /* 0x000fe200078ec0ff */
[C---:B------:R-:W-:Y:S01]  /*101f0*/  IMAD.HI R0, R168.reuse, 0x4, RZ ;  /* 0x00000004a8007827 */ /* 0x040fe200078e02ff */
[----:B------:R3:W-:Y:S03]  /*10200*/  STG.E.U16 desc[UR14][R144.64], R72 ;  /* 0x0000004890007986 */ /* 0x0007e6000c10150e */
[----:B--2---:R-:W-:Y:S01]  /*10210*/  FFMA R9, R7, 0.69314718246459960938, R6 ;  /* 0x3f31721807097823 */ /* 0x004fe20000000006 */
[----:B------:R-:W-:Y:S01]  /*10220*/  SHF.L.U32 R3, R168, 0x2, RZ ;  /* 0x00000002a8037819 */ /* 0x000fe200000006ff */
[----:B------:R3:W-:Y:S03]  /*10230*/  STG.E.U16 desc[UR14][R150.64], R75 ;  /* 0x0000004b96007986 */ /* 0x0007e6000c10150e */
[----:B0-----:R-:W-:Y:S01]  /*10240*/  IADD3 R2, P1, P2, R3, UR7, R12 ;  /* 0x0000000703027c10 */ /* 0x001fe2000fa3e00c */
[----:B------:R3:W-:Y:S03]  /*10250*/  STG.E.U16 desc[UR14][R162.64], R81 ;  /* 0x00000051a2007986 */ /* 0x0007e6000c10150e */
[----:B------:R-:W-:Y:S01]  /*10260*/  IADD3.X R3, R0, UR5, R13, P1, P2 ;  /* 0x0000000500037c10 */ /* 0x000fe20008fe440d */
[----:B------:R3:W-:Y:S01]  /*10270*/  STG.E.U16 desc[UR14][R136.64], R68 ;  /* 0x0000004488007986 */ /* 0x0007e2000c10150e */
[----:B------:R-:W-:Y:S06]  /*10280*/  BAR.SYNC.DEFER_BLOCKING 0x0 ;  /* 0x0000000000007b1d */ /* 0x000fec0000010000 */
[----:B------:R3:W-:Y:S02]  /*10290*/  STS.64 [R4+UR12], R8 ;  /* 0x0000000804007988 */ /* 0x0007e40008000a0c */
[----:B------:R-:W-:Y:S06]  /*102a0*/  BAR.SYNC.DEFER_BLOCKING 0x0 ;  /* 0x0000000000007b1d */ /* 0x000fec0000010000 */
[----:B------:R-:W-:Y:S05]  /*102b0*/  @P0 EXIT ;  /* 0x000000000000094d */ /* 0x000fea0003800000 */
[----:B------:R-:W0:Y:S04]  /*102c0*/  LDS R5, [R5] ;  /* 0x0000000005057984 */ /* 0x000e280000000800 */
[----:B0-----:R-:W-:Y:S01]  /*102d0*/  STG.E desc[UR14][R2.64], R5 ;  /* 0x0000000502007986 */ /* 0x001fe2000c10190e */
[----:B------:R-:W-:Y:S05]  /*102e0*/  EXIT ;  /* 0x000000000000794d */ /* 0x000fea0003800000 */
.L_x_2:
[----:B------:R-:W-:-:S00]  /*102f0*/  BRA `(.L_x_2) ;  /* 0xfffffffc00fc7947 */ /* 0x000fc0000383ffff */
[----:B------:R-:W-:-:S00]  /*10300*/  NOP ;  /* 0x0000000000007918 */ /* 0x000fc00000000000 */
[----:B------:R-:W-:-:S00]  /*10310*/  NOP ;  /* 0x0000000000007918 */ /* 0x000fc00000000000 */
[----:B------:R-:W-:-:S00]  /*10320*/  NOP ;  /* 0x0000000000007918 */ /* 0x000fc00000000000 */
[----:B------:R-:W-:-:S00]  /*10330*/  NOP ;  /* 0x0000000000007918 */ /* 0x000fc00000000000 */
[----:B------:R-:W-:-:S00]  /*10340*/  NOP ;  /* 0x0000000000007918 */ /* 0x000fc00000000000 */
[----:B------:R-:W-:-:S00]  /*10350*/  NOP ;  /* 0x0000000000007918 */ /* 0x000fc00000000000 */
[----:B------:R-:W-:-:S00]  /*10360*/  NOP ;  /* 0x0000000000007918 */ /* 0x000fc00000000000 */
[----:B------:R-:W-:-:S00]  /*10370*/  NOP ;  /* 0x0000000000007918 */ /* 0x000fc00000000000 */
.L_x_3:


//--------------------- .nv.global.init           --------------------------
	.section	.nv.global.init,"aw",@progbits
.nv.global.init:
	.type		_$_str,@object
	.size		_$_str,(.L_0 - _$_str)
_$_str:
        /*0000*/ 	.byte	0x5f, 0x5f, 0x43, 0x55, 0x44, 0x41, 0x5f, 0x46, 0x54, 0x5a, 0x00
.L_0:


//--------------------- .nv.shared.attn_fwd       --------------------------
	.section	.nv.shared.attn_fwd,"aw",@nobits
	.sectionflags	@""
	.align	16
	.zero		1024


//--------------------- .nv.shared.reserved.0     --------------------------
	.section	.nv.shared.reserved.0,"aw",@nobits
	.weak		__nv_reservedSMEM_offset_0_alias
	.size		__nv_reservedSMEM_offset_0_alias, 0, 0
	.other		__nv_reservedSMEM_offset_0_alias,@"STO_CUDA_RESERVED_SHARED STV_DEFAULT"
__nv_reservedSMEM_offset_0_alias:
	.zero		0


//--------------------- .nv.constant0.attn_fwd    --------------------------
	.section	.nv.constant0.attn_fwd,"a",@progbits
	.sectionflags	@""
	.align	4
.nv.constant0.attn_fwd:
	.zero		664


//--------------------- SYMBOLS --------------------------

	.type		.nv.reservedSmem.offset0,@object
	.size		.nv.reservedSmem.offset0,0x4
